	.target	sm_80

	.elftype	@"ET_EXEC"


//--------------------- .note.nv.tkinfo           --------------------------
	.section	.note.nv.tkinfo,"",@"SHT_NOTE"
	.sectionflags	@"SHF_NOTE_NV_TKINFO"
	.tkinfo
        /*0018*/ 	.word	0x00000002
        /*0030*/ 	.string	""
        /*0030*/ 	.string	"ptxas"
        /*0030*/ 	.string	"Cuda compilation tools, release 13.0, V13.0.88"
        /*0030*/ 	.string	"Build cuda_13.0.r13.0/compiler.36424714_0"
        /*0030*/ 	.string	"-v  -suppress-debug-info  -lineinfo  -arch sm_80 "



//--------------------- .note.nv.cuinfo           --------------------------
	.section	.note.nv.cuinfo,"",@"SHT_NOTE"
	.sectionflags	@"SHF_NOTE_NV_CUINFO"
        /*0018*/ 	.short	0x0002
        /*001a*/ 	.short	0x0050
        /*001c*/ 	.short	0x0082
	.zero		2


//--------------------- .nv.info                  --------------------------
	.section	.nv.info,"",@"SHT_CUDA_INFO"
	.align	4


	//----- nvinfo : EIATTR_REGCOUNT
	.align		4
        /*0000*/ 	.byte	0x04, 0x2f
        /*0002*/ 	.short	(.L_1 - .L_0)
	.align		4
.L_0:
        /*0004*/ 	.word	index@(matmul_kernel)
        /*0008*/ 	.word	0x00000020


	//----- nvinfo : EIATTR_FRAME_SIZE
	.align		4
.L_1:
        /*000c*/ 	.byte	0x04, 0x11
        /*000e*/ 	.short	(.L_3 - .L_2)
	.align		4
.L_2:
        /*0010*/ 	.word	index@(matmul_kernel)
        /*0014*/ 	.word	0x00001510


	//----- nvinfo : EIATTR_MIN_STACK_SIZE
	.align		4
.L_3:
        /*0018*/ 	.byte	0x04, 0x12
        /*001a*/ 	.short	(.L_5 - .L_4)
	.align		4
.L_4:
        /*001c*/ 	.word	index@(matmul_kernel)
        /*0020*/ 	.word	0x00001510
.L_5:


//--------------------- .nv.info.matmul_kernel    --------------------------
	.section	.nv.info.matmul_kernel,"",@"SHT_CUDA_INFO"
	.sectionflags	@""
	.align	4


	//----- nvinfo : EIATTR_CUDA_API_VERSION
	.align		4
        /*0000*/ 	.byte	0x04, 0x37
        /*0002*/ 	.short	(.L_7 - .L_6)
.L_6:
        /*0004*/ 	.word	0x00000082


	//----- nvinfo : EIATTR_SW2861232_WAR
	.align		4
.L_7:
        /*0008*/ 	.byte	0x01, 0x35
	.zero		2


	//----- nvinfo : EIATTR_PARAM_CBANK
	.align		4
        /*000c*/ 	.byte	0x04, 0x0a
        /*000e*/ 	.short	(.L_9 - .L_8)
	.align		4
.L_8:
        /*0010*/ 	.word	index@(.nv.constant0.matmul_kernel)
        /*0014*/ 	.short	0x0160
        /*0016*/ 	.short	0x0050


	//----- nvinfo : EIATTR_CBANK_PARAM_SIZE
	.align		4
.L_9:
        /*0018*/ 	.byte	0x03, 0x19
        /*001a*/ 	.short	0x0050


	//----- nvinfo : EIATTR_KPARAM_INFO
	.align		4
        /*001c*/ 	.byte	0x04, 0x17
        /*001e*/ 	.short	(.L_11 - .L_10)
.L_10:
        /*0020*/ 	.word	0x00000000
        /*0024*/ 	.short	0x000d
        /*0026*/ 	.short	0x0048
        /*0028*/ 	.byte	0x00, 0xf4, 0x21, 0x00


	//----- nvinfo : EIATTR_KPARAM_INFO
	.align		4
.L_11:
        /*002c*/ 	.byte	0x04, 0x17
        /*002e*/ 	.short	(.L_13 - .L_12)
.L_12:
        /*0030*/ 	.word	0x00000000
        /*0034*/ 	.short	0x000c
        /*0036*/ 	.short	0x0040
        /*0038*/ 	.byte	0x00, 0xf4, 0x21, 0x00


	//----- nvinfo : EIATTR_KPARAM_INFO
	.align		4
.L_13:
        /*003c*/ 	.byte	0x04, 0x17
        /*003e*/ 	.short	(.L_15 - .L_14)
.L_14:
        /*0040*/ 	.word	0x00000000
        /*0044*/ 	.short	0x000b
        /*0046*/ 	.short	0x0038
        /*0048*/ 	.byte	0x00, 0xf0, 0x11, 0x00


	//----- nvinfo : EIATTR_KPARAM_INFO
	.align		4
.L_15:
        /*004c*/ 	.byte	0x04, 0x17
        /*004e*/ 	.short	(.L_17 - .L_16)
.L_16:
        /*0050*/ 	.word	0x00000000
        /*0054*/ 	.short	0x000a
        /*0056*/ 	.short	0x0034
        /*0058*/ 	.byte	0x00, 0xf0, 0x11, 0x00


	//----- nvinfo : EIATTR_KPARAM_INFO
	.align		4
.L_17:
        /*005c*/ 	.byte	0x04, 0x17
        /*005e*/ 	.short	(.L_19 - .L_18)
.L_18:
        /*0060*/ 	.word	0x00000000
        /*0064*/ 	.short	0x0009
        /*0066*/ 	.short	0x0030
        /*0068*/ 	.byte	0x00, 0xf0, 0x11, 0x00


	//----- nvinfo : EIATTR_KPARAM_INFO
	.align		4
.L_19:
        /*006c*/ 	.byte	0x04, 0x17
        /*006e*/ 	.short	(.L_21 - .L_20)
.L_20:
        /*0070*/ 	.word	0x00000000
        /*0074*/ 	.short	0x0008
        /*0076*/ 	.short	0x002c
        /*0078*/ 	.byte	0x00, 0xf0, 0x11, 0x00


	//----- nvinfo : EIATTR_KPARAM_INFO
	.align		4
.L_21:
        /*007c*/ 	.byte	0x04, 0x17
        /*007e*/ 	.short	(.L_23 - .L_22)
.L_22:
        /*0080*/ 	.word	0x00000000
        /*0084*/ 	.short	0x0007
        /*0086*/ 	.short	0x0028
        /*0088*/ 	.byte	0x00, 0xf0, 0x11, 0x00


	//----- nvinfo : EIATTR_KPARAM_INFO
	.align		4
.L_23:
        /*008c*/ 	.byte	0x04, 0x17
        /*008e*/ 	.short	(.L_25 - .L_24)
.L_24:
        /*0090*/ 	.word	0x00000000
        /*0094*/ 	.short	0x0006
        /*0096*/ 	.short	0x0024
        /*0098*/ 	.byte	0x00, 0xf0, 0x11, 0x00


	//----- nvinfo : EIATTR_KPARAM_INFO
	.align		4
.L_25:
        /*009c*/ 	.byte	0x04, 0x17
        /*009e*/ 	.short	(.L_27 - .L_26)
.L_26:
        /*00a0*/ 	.word	0x00000000
        /*00a4*/ 	.short	0x0005
        /*00a6*/ 	.short	0x0020
        /*00a8*/ 	.byte	0x00, 0xf0, 0x11, 0x00


	//----- nvinfo : EIATTR_KPARAM_INFO
	.align		4
.L_27:
        /*00ac*/ 	.byte	0x04, 0x17
        /*00ae*/ 	.short	(.L_29 - .L_28)
.L_28:
        /*00b0*/ 	.word	0x00000000
        /*00b4*/ 	.short	0x0004
        /*00b6*/ 	.short	0x001c
        /*00b8*/ 	.byte	0x00, 0xf0, 0x11, 0x00


	//----- nvinfo : EIATTR_KPARAM_INFO
	.align		4
.L_29:
        /*00bc*/ 	.byte	0x04, 0x17
        /*00be*/ 	.short	(.L_31 - .L_30)
.L_30:
        /*00c0*/ 	.word	0x00000000
        /*00c4*/ 	.short	0x0003
        /*00c6*/ 	.short	0x0018
        /*00c8*/ 	.byte	0x00, 0xf0, 0x11, 0x00


	//----- nvinfo : EIATTR_KPARAM_INFO
	.align		4
.L_31:
        /*00cc*/ 	.byte	0x04, 0x17
        /*00ce*/ 	.short	(.L_33 - .L_32)
.L_32:
        /*00d0*/ 	.word	0x00000000
        /*00d4*/ 	.short	0x0002
        /*00d6*/ 	.short	0x0010
        /*00d8*/ 	.byte	0x00, 0xf4, 0x21, 0x00


	//----- nvinfo : EIATTR_KPARAM_INFO
	.align		4
.L_33:
        /*00dc*/ 	.byte	0x04, 0x17
        /*00de*/ 	.short	(.L_35 - .L_34)
.L_34:
        /*00e0*/ 	.word	0x00000000
        /*00e4*/ 	.short	0x0001
        /*00e6*/ 	.short	0x0008
        /*00e8*/ 	.byte	0x00, 0xf4, 0x21, 0x00


	//----- nvinfo : EIATTR_KPARAM_INFO
	.align		4
.L_35:
        /*00ec*/ 	.byte	0x04, 0x17
        /*00ee*/ 	.short	(.L_37 - .L_36)
.L_36:
        /*00f0*/ 	.word	0x00000000
        /*00f4*/ 	.short	0x0000
        /*00f6*/ 	.short	0x0000
        /*00f8*/ 	.byte	0x00, 0xf4, 0x21, 0x00


	//----- nvinfo : EIATTR_MAXREG_COUNT
	.align		4
.L_37:
        /*00fc*/ 	.byte	0x03, 0x1b
        /*00fe*/ 	.short	0x00ff


	//----- nvinfo : EIATTR_NUM_BARRIERS
	.align		4
        /*0100*/ 	.byte	0x02, 0x4c
        /*0102*/ 	.byte	0x01
	.zero		1


	//----- nvinfo : EIATTR_ANNOTATIONS
	.align		4
        /*0104*/ 	.byte	0x04, 0x55
        /*0106*/ 	.short	(.L_39 - .L_38)


	//   ....[0]....
.L_38:
        /*0108*/ 	.word	0x00000001
        /*010c*/ 	.byte	0x70, 0x00, 0x00, 0x00, 0x01, 0x00, 0x00, 0x00, 0xc0, 0x00, 0x00, 0x00, 0x01, 0x00, 0x00, 0x00
        /* <DEDUP_REMOVED lines=2561> */
        /*a12c*/ 	.byte	0x30, 0xbc, 0x02, 0x00


	//----- nvinfo : EIATTR_MERCURY_ISA_VERSION
	.align		4
.L_39:
        /*a130*/ 	.byte	0x03, 0x5f
        /*a132*/ 	.short	0x0000


	//----- nvinfo : EIATTR_EXIT_INSTR_OFFSETS
	.align		4
        /*a134*/ 	.byte	0x04, 0x1c
        /*a136*/ 	.short	(.L_41 - .L_40)


	//   ....[0]....
.L_40:
        /*a138*/ 	.word	0x0002bf90


	//   ....[1]....
        /*a13c*/ 	.word	0x0002bfc0


	//----- nvinfo : EIATTR_REQNTID
	.align		4
.L_41:
        /*a140*/ 	.byte	0x04, 0x10
        /*a142*/ 	.short	(.L_43 - .L_42)
.L_42:
        /*a144*/ 	.word	0x00000080
        /*a148*/ 	.word	0x00000001
        /*a14c*/ 	.word	0x00000001
.L_43:


//--------------------- .nv.callgraph             --------------------------
	.section	.nv.callgraph,"",@"SHT_CUDA_CALLGRAPH"
	.align	4
	.sectionentsize	8
	.align		4
        /*0000*/ 	.word	0x00000000
	.align		4
        /*0004*/ 	.word	0xffffffff
	.align		4
        /*0008*/ 	.word	0x00000000
	.align		4
        /*000c*/ 	.word	0xfffffffe
	.align		4
        /*0010*/ 	.word	0x00000000
	.align		4
        /*0014*/ 	.word	0xfffffffd
	.align		4
        /*0018*/ 	.word	0x00000000
	.align		4
        /*001c*/ 	.word	0xfffffffc


//--------------------- .nv.rel.action            --------------------------
	.section	.nv.rel.action,"",@"SHT_CUDA_RELOCINFO"
	.align	8
	.sectionentsize	8
        /*0000*/ 	.byte	0x73, 0x00, 0x00, 0x00, 0x00, 0x00, 0x00, 0x00, 0x00, 0x00, 0x00, 0x11, 0x25, 0x00, 0x05, 0x36


//--------------------- .nv.constant0.matmul_kernel --------------------------
	.section	.nv.constant0.matmul_kernel,"a",@progbits
	.sectionflags	@""
	.align	4
.nv.constant0.matmul_kernel:
	.zero		432


//--------------------- .text.matmul_kernel       --------------------------
	.section	.text.matmul_kernel,"ax",@progbits
	.sectioninfo	@"SHI_REGISTERS=32"
	.align	128
        .global         matmul_kernel
        .type           matmul_kernel,@function
        .size           matmul_kernel,(.L_x_4 - matmul_kernel)
        .other          matmul_kernel,@"STO_CUDA_ENTRY STV_DEFAULT"
matmul_kernel:
.text.matmul_kernel:
[----:B------:R-:W-:-:S04]  /*0000*/  IMAD.MOV.U32 R1, RZ, RZ, c[0x0][0x28] ;  /* 0x00000a00ff017624 */ /* 0x000fc800078e00ff */
[----:B------:R-:W-:Y:S01]  /*0010*/  IMAD.MOV.U32 R0, RZ, RZ, c[0x0][0x17c] ;  /* 0x00005f00ff007624 */ /* 0x000fe200078e00ff */
[----:B------:R-:W-:Y:S01]  /*0020*/  IADD3 R1, R1, -0x1510, RZ ;  /* 0xffffeaf001017810 */ /* 0x000fe20007ffe0ff */
[----:B------:R-:W0:Y:S01]  /*0030*/  S2R R29, SR_TID.X ;  /* 0x00000000001d7919 */ /* 0x000e220000002100 */
[----:B------:R-:W-:Y:S01]  /*0040*/  IMAD.MOV.U32 R28, RZ, RZ, c[0x0][0x180] ;  /* 0x00006000ff1c7624 */ /* 0x000fe200078e00ff */
[----:B------:R-:W-:Y:S01]  /*0050*/  ULDC.64 UR6, c[0x0][0x118] ;  /* 0x0000460000067ab9 */ /* 0x000fe20000000a00 */
[----:B------:R-:W-:Y:S01]  /*0060*/  IADD3 R0, R0, 0x1ff, RZ ;  /* 0x000001ff00007810 */ /* 0x000fe20007ffe0ff */
[----:B------:R1:W-:Y:S01]  /*0070*/  STL [R1+0x90], RZ ;  /* 0x000090ff01007387 */ /* 0x0003e20000100800 */
[----:B------:R-:W-:Y:S01]  /*0080*/  CS2R R12, SRZ ;  /* 0x00000000000c7805 */ /* 0x000fe2000001ff00 */
[----:B------:R-:W-:Y:S01]  /*0090*/  IADD3 R28, R28, 0x1f, RZ ;  /* 0x0000001f1c1c7810 */ /* 0x000fe20007ffe0ff */
[----:B------:R-:W-:Y:S01]  /*00a0*/  CS2R R14, SRZ ;  /* 0x00000000000e7805 */ /* 0x000fe2000001ff00 */
[----:B------:R-:W-:Y:S01]  /*00b0*/  SHF.R.S32.HI R3, RZ, 0x1f, R0 ;  /* 0x0000001fff037819 */ /* 0x000fe20000011400 */
[----:B------:R1:W-:Y:S01]  /*00c0*/  STL [R1+0x94], RZ ;  /* 0x000094ff01007387 */ /* 0x0003e20000100800 */
[----:B------:R-:W-:Y:S01]  /*00d0*/  CS2R R16, SRZ ;  /* 0x0000000000107805 */ /* 0x000fe2000001ff00 */
[----:B------:R-:W-:Y:S01]  /*00e0*/  CS2R R18, SRZ ;  /* 0x0000000000127805 */ /* 0x000fe2000001ff00 */
[----:B------:R-:W-:Y:S01]  /*00f0*/  LEA.HI R0, R3, R0, RZ, 0x9 ;  /* 0x0000000003007211 */ /* 0x000fe200078f48ff */
[----:B------:R1:W-:Y:S01]  /*0100*/  STL [R1+0x98], RZ ;  /* 0x000098ff01007387 */ /* 0x0003e20000100800 */
[----:B------:R-:W-:Y:S01]  /*0110*/  CS2R R20, SRZ ;  /* 0x0000000000147805 */ /* 0x000fe2000001ff00 */
[----:B------:R-:W-:Y:S01]  /*0120*/  CS2R R22, SRZ ;  /* 0x0000000000167805 */ /* 0x000fe2000001ff00 */
[----:B------:R-:W-:Y:S01]  /*0130*/  SHF.R.S32.HI R0, RZ, 0x9, R0 ;  /* 0x00000009ff007819 */ /* 0x000fe20000011400 */
[----:B------:R-:W2:Y:S01]  /*0140*/  S2R R3, SR_CTAID.X ;  /* 0x0000000000037919 */ /* 0x000ea20000002500 */
[----:B------:R-:W-:Y:S01]  /*0150*/  CS2R R24, SRZ ;  /* 0x0000000000187805 */ /* 0x000fe2000001ff00 */
[----:B------:R-:W-:Y:S01]  /*0160*/  CS2R R26, SRZ ;  /* 0x00000000001a7805 */ /* 0x000fe2000001ff00 */
[-C--:B------:R-:W-:Y:S01]  /*0170*/  IABS R7, R0.reuse ;  /* 0x0000000000077213 */ /* 0x080fe20000000000 */
[----:B------:R1:W-:Y:S01]  /*0180*/  STL [R1+0x9c], RZ ;  /* 0x00009cff01007387 */ /* 0x0003e20000100800 */
[----:B------:R-:W-:-:S02]  /*0190*/  IABS R10, R0 ;  /* 0x00000000000a7213 */ /* 0x000fc40000000000 */
[----:B------:R-:W3:Y:S01]  /*01a0*/  I2F.RP R2, R7 ;  /* 0x0000000700027306 */ /* 0x000ee20000209400 */
[----:B------:R1:W-:Y:S01]  /*01b0*/  STL [R1+0x80], RZ ;  /* 0x000080ff01007387 */ /* 0x0003e20000100800 */
[----:B0-----:R-:W-:-:S03]  /*01c0*/  LOP3.LUT R29, R29, 0x3f, RZ, 0xc0, !PT ;  /* 0x0000003f1d1d7812 */ /* 0x001fc600078ec0ff */
[----:B------:R1:W-:Y:S04]  /*01d0*/  STL [R1+0x84], RZ ;  /* 0x000084ff01007387 */ /* 0x0003e80000100800 */
[----:B------:R1:W-:Y:S04]  /*01e0*/  STL [R1+0x88], RZ ;  /* 0x000088ff01007387 */ /* 0x0003e80000100800 */
[----:B------:R1:W-:Y:S01]  /*01f0*/  STL [R1+0x8c], RZ ;  /* 0x00008cff01007387 */ /* 0x0003e20000100800 */
[----:B---3--:R-:W0:Y:S01]  /*0200*/  MUFU.RCP R2, R2 ;  /* 0x0000000200027308 */ /* 0x008e220000001000 */
[----:B--2---:R-:W-:-:S02]  /*0210*/  IABS R8, R3 ;  /* 0x0000000300087213 */ /* 0x004fc40000000000 */
[----:B------:R1:W-:Y:S04]  /*0220*/  STL [R1+0x70], RZ ;  /* 0x000070ff01007387 */ /* 0x0003e80000100800 */
[----:B------:R1:W-:Y:S04]  /*0230*/  STL [R1+0x74], RZ ;  /* 0x000074ff01007387 */ /* 0x0003e80000100800 */
[----:B------:R1:W-:Y:S04]  /*0240*/  STL [R1+0x78], RZ ;  /* 0x000078ff01007387 */ /* 0x0003e80000100800 */
[----:B------:R1:W-:Y:S01]  /*0250*/  STL [R1+0x7c], RZ ;  /* 0x00007cff01007387 */ /* 0x0003e20000100800 */
[----:B0-----:R-:W-:-:S03]  /*0260*/  IADD3 R4, R2, 0xffffffe, RZ ;  /* 0x0ffffffe02047810 */ /* 0x001fc60007ffe0ff */
[----:B------:R1:W-:Y:S01]  /*0270*/  STL [R1+0x60], RZ ;  /* 0x000060ff01007387 */ /* 0x0003e20000100800 */
[----:B------:R0:W2:Y:S03]  /*0280*/  F2I.FTZ.U32.TRUNC.NTZ R5, R4 ;  /* 0x0000000400057305 */ /* 0x0000a6000021f000 */
[----:B------:R1:W-:Y:S04]  /*0290*/  STL [R1+0x64], RZ ;  /* 0x000064ff01007387 */ /* 0x0003e80000100800 */
[----:B------:R1:W-:Y:S01]  /*02a0*/  STL [R1+0x68], RZ ;  /* 0x000068ff01007387 */ /* 0x0003e20000100800 */
[----:B0-----:R-:W-:-:S03]  /*02b0*/  IMAD.MOV.U32 R4, RZ, RZ, RZ ;  /* 0x000000ffff047224 */ /* 0x001fc600078e00ff */
[----:B------:R1:W-:Y:S04]  /*02c0*/  STL [R1+0x6c], RZ ;  /* 0x00006cff01007387 */ /* 0x0003e80000100800 */
[----:B------:R1:W-:Y:S01]  /*02d0*/  STL [R1+0x50], RZ ;  /* 0x000050ff01007387 */ /* 0x0003e20000100800 */
[----:B--2---:R-:W-:-:S03]  /*02e0*/  IMAD.MOV R6, RZ, RZ, -R5 ;  /* 0x000000ffff067224 */ /* 0x004fc600078e0a05 */
[----:B------:R1:W-:Y:S01]  /*02f0*/  STL [R1+0x54], RZ ;  /* 0x000054ff01007387 */ /* 0x0003e20000100800 */
[----:B------:R-:W-:Y:S02]  /*0300*/  IMAD R9, R6, R7, RZ ;  /* 0x0000000706097224 */ /* 0x000fe400078e02ff */
[----:B------:R-:W-:Y:S01]  /*0310*/  IMAD.MOV.U32 R6, RZ, RZ, R8 ;  /* 0x000000ffff067224 */ /* 0x000fe200078e0008 */
[----:B------:R1:W-:Y:S01]  /*0320*/  STL [R1+0x58], RZ ;  /* 0x000058ff01007387 */ /* 0x0003e20000100800 */
[----:B------:R-:W-:-:S03]  /*0330*/  IMAD.HI.U32 R5, R5, R9, R4 ;  /* 0x0000000905057227 */ /* 0x000fc600078e0004 */
[----:B------:R1:W-:Y:S01]  /*0340*/  STL [R1+0x5c], RZ ;  /* 0x00005cff01007387 */ /* 0x0003e20000100800 */
[----:B------:R-:W-:Y:S02]  /*0350*/  IMAD.MOV R9, RZ, RZ, -R10 ;  /* 0x000000ffff097224 */ /* 0x000fe400078e0a0a */
[----:B------:R-:W-:Y:S01]  /*0360*/  IMAD.HI.U32 R2, R5, R6, RZ ;  /* 0x0000000605027227 */ /* 0x000fe200078e00ff */
[----:B------:R1:W-:Y:S03]  /*0370*/  STL [R1+0x40], RZ ;  /* 0x000040ff01007387 */ /* 0x0003e60000100800 */
[----:B------:R-:W-:Y:S01]  /*0380*/  IMAD R4, R2, R9, R6 ;  /* 0x0000000902047224 */ /* 0x000fe200078e0206 */
[----:B------:R1:W-:Y:S04]  /*0390*/  STL [R1+0x44], RZ ;  /* 0x000044ff01007387 */ /* 0x0003e80000100800 */
[----:B------:R-:W-:Y:S01]  /*03a0*/  ISETP.GT.U32.AND P1, PT, R7, R4, PT ;  /* 0x000000040700720c */ /* 0x000fe20003f24070 */
[----:B------:R1:W-:Y:S04]  /*03b0*/  STL [R1+0x48], RZ ;  /* 0x000048ff01007387 */ /* 0x0003e80000100800 */
[----:B------:R1:W-:Y:S04]  /*03c0*/  STL [R1+0x4c], RZ ;  /* 0x00004cff01007387 */ /* 0x0003e80000100800 */
[----:B------:R1:W-:Y:S04]  /*03d0*/  STL [R1+0x30], RZ ;  /* 0x000030ff01007387 */ /* 0x0003e80000100800 */
[----:B------:R-:W-:Y:S01]  /*03e0*/  @!P1 IMAD.IADD R4, R4, 0x1, -R7 ;  /* 0x0000000104049824 */ /* 0x000fe200078e0a07 */
[----:B------:R-:W-:Y:S01]  /*03f0*/  @!P1 IADD3 R2, R2, 0x1, RZ ;  /* 0x0000000102029810 */ /* 0x000fe20007ffe0ff */
[----:B------:R1:W-:Y:S01]  /*0400*/  STL [R1+0x34], RZ ;  /* 0x000034ff01007387 */ /* 0x0003e20000100800 */
[----:B------:R-:W-:-:S02]  /*0410*/  ISETP.NE.AND P1, PT, R0, RZ, PT ;  /* 0x000000ff0000720c */ /* 0x000fc40003f25270 */
[----:B------:R-:W-:Y:S01]  /*0420*/  ISETP.GE.U32.AND P0, PT, R4, R7, PT ;  /* 0x000000070400720c */ /* 0x000fe20003f06070 */
[----:B------:R1:W-:Y:S01]  /*0430*/  STL [R1+0x38], RZ ;  /* 0x000038ff01007387 */ /* 0x0003e20000100800 */
[----:B------:R-:W-:-:S03]  /*0440*/  LOP3.LUT R4, R3, R0, RZ, 0x3c, !PT ;  /* 0x0000000003047212 */ /* 0x000fc600078e3cff */
[----:B------:R1:W-:Y:S01]  /*0450*/  STL [R1+0x3c], RZ ;  /* 0x00003cff01007387 */ /* 0x0003e20000100800 */
[----:B------:R-:W-:Y:S01]  /*0460*/  ISETP.GE.AND P2, PT, R4, RZ, PT ;  /* 0x000000ff0400720c */ /* 0x000fe20003f46270 */
[----:B------:R-:W-:Y:S02]  /*0470*/  IMAD.MOV.U32 R4, RZ, RZ, c[0x0][0x178] ;  /* 0x00005e00ff047624 */ /* 0x000fe400078e00ff */
[----:B------:R1:W-:Y:S03]  /*0480*/  STL [R1+0x20], RZ ;  /* 0x000020ff01007387 */ /* 0x0003e60000100800 */
[----:B------:R-:W-:Y:S01]  /*0490*/  IADD3 R4, R4, 0x3f, RZ ;  /* 0x0000003f04047810 */ /* 0x000fe20007ffe0ff */
[----:B------:R1:W-:Y:S01]  /*04a0*/  STL [R1+0x24], RZ ;  /* 0x000024ff01007387 */ /* 0x0003e20000100800 */
[----:B------:R-:W-:Y:S02]  /*04b0*/  @P0 IADD3 R2, R2, 0x1, RZ ;  /* 0x0000000102020810 */ /* 0x000fe40007ffe0ff */
[----:B------:R-:W-:Y:S01]  /*04c0*/  SHF.R.S32.HI R5, RZ, 0x1f, R4 ;  /* 0x0000001fff057819 */ /* 0x000fe20000011404 */
[----:B------:R1:W-:Y:S02]  /*04d0*/  STL [R1+0x28], RZ ;  /* 0x000028ff01007387 */ /* 0x0003e40000100800 */
[----:B------:R-:W-:Y:S01]  /*04e0*/  @!P2 IMAD.MOV R2, RZ, RZ, -R2 ;  /* 0x000000ffff02a224 */ /* 0x000fe200078e0a02 */
[----:B------:R-:W-:Y:S01]  /*04f0*/  LEA.HI R5, R5, R4, RZ, 0x6 ;  /* 0x0000000405057211 */ /* 0x000fe200078f30ff */
[----:B------:R1:W-:Y:S01]  /*0500*/  STL [R1+0x2c], RZ ;  /* 0x00002cff01007387 */ /* 0x0003e20000100800 */
[----:B------:R-:W-:-:S03]  /*0510*/  @!P1 LOP3.LUT R2, RZ, R0, RZ, 0x33, !PT ;  /* 0x00000000ff029212 */ /* 0x000fc600078e33ff */
[----:B------:R1:W-:Y:S01]  /*0520*/  STL [R1+0x10], RZ ;  /* 0x000010ff01007387 */ /* 0x0003e20000100800 */
[----:B------:R-:W-:Y:S01]  /*0530*/  LEA.HI.SX32 R5, R5, -R2, 0x1a ;  /* 0x8000000205057211 */ /* 0x000fe200078fd2ff */
[----:B------:R-:W-:Y:S02]  /*0540*/  IMAD.MOV R7, RZ, RZ, -R2 ;  /* 0x000000ffff077224 */ /* 0x000fe400078e0a02 */
[----:B------:R1:W-:Y:S01]  /*0550*/  STL [R1+0x14], RZ ;  /* 0x000014ff01007387 */ /* 0x0003e20000100800 */
[----:B------:R-:W-:Y:S01]  /*0560*/  IMNMX R10, R5, 0x1, PT ;  /* 0x00000001050a7817 */ /* 0x000fe20003800200 */
[----:B------:R-:W-:Y:S02]  /*0570*/  IMAD R9, R0, R7, R3 ;  /* 0x0000000700097224 */ /* 0x000fe400078e0203 */
[----:B------:R1:W-:Y:S01]  /*0580*/  STL [R1+0x18], RZ ;  /* 0x000018ff01007387 */ /* 0x0003e20000100800 */
[-C--:B------:R-:W-:Y:S02]  /*0590*/  IABS R8, R10.reuse ;  /* 0x0000000a00087213 */ /* 0x080fe40000000000 */
[----:B------:R-:W-:Y:S01]  /*05a0*/  IABS R0, R10 ;  /* 0x0000000a00007213 */ /* 0x000fe20000000000 */
[----:B------:R1:W-:Y:S01]  /*05b0*/  STL [R1+0x1c], RZ ;  /* 0x00001cff01007387 */ /* 0x0003e20000100800 */
[----:B------:R-:W0:Y:S01]  /*05c0*/  I2F.RP R6, R8 ;  /* 0x0000000800067306 */ /* 0x000e220000209400 */
[----:B------:R-:W-:-:S02]  /*05d0*/  IABS R7, R9 ;  /* 0x0000000900077213 */ /* 0x000fc40000000000 */
[----:B------:R1:W-:Y:S04]  /*05e0*/  STL [R1], RZ ;  /* 0x000000ff01007387 */ /* 0x0003e80000100800 */
[----:B------:R1:W-:Y:S04]  /*05f0*/  STL [R1+0x4], RZ ;  /* 0x000004ff01007387 */ /* 0x0003e80000100800 */
[----:B------:R1:W-:Y:S04]  /*0600*/  STL [R1+0x8], RZ ;  /* 0x000008ff01007387 */ /* 0x0003e80000100800 */
[----:B------:R1:W-:Y:S01]  /*0610*/  STL [R1+0xc], RZ ;  /* 0x00000cff01007387 */ /* 0x0003e20000100800 */
[----:B0-----:R-:W0:Y:S03]  /*0620*/  MUFU.RCP R6, R6 ;  /* 0x0000000600067308 */ /* 0x001e260000001000 */
        /* <DEDUP_REMOVED lines=14> */
[----:B------:R-:W-:-:S03]  /*0710*/  IMAD.MOV.U32 R3, RZ, RZ, R11 ;  /* 0x000000ffff037224 */ /* 0x000fc600078e000b */
[----:B------:R1:W-:Y:S01]  /*0720*/  STL [R1+0x118], RZ ;  /* 0x000118ff01007387 */ /* 0x0003e20000100800 */
[----:B------:R-:W-:-:S03]  /*0730*/  IMAD R3, R3, R8, RZ ;  /* 0x0000000803037224 */ /* 0x000fc600078e02ff */
[----:B------:R1:W-:Y:S01]  /*0740*/  STL [R1+0x11c], RZ ;  /* 0x00011cff01007387 */ /* 0x0003e20000100800 */
[----:B------:R-:W-:-:S03]  /*0750*/  IMAD.HI.U32 R5, R5, R3, R4 ;  /* 0x0000000305057227 */ /* 0x000fc600078e0004 */
[----:B------:R1:W-:Y:S01]  /*0760*/  STL [R1+0x100], RZ ;  /* 0x000100ff01007387 */ /* 0x0003e20000100800 */
[----:B------:R-:W-:Y:S02]  /*0770*/  IMAD.MOV R3, RZ, RZ, -R0 ;  /* 0x000000ffff037224 */ /* 0x000fe400078e0a00 */
[----:B------:R-:W-:Y:S01]  /*0780*/  IMAD.HI.U32 R0, R5, R7, RZ ;  /* 0x0000000705007227 */ /* 0x000fe200078e00ff */
[----:B------:R1:W-:Y:S03]  /*0790*/  STL [R1+0x104], RZ ;  /* 0x000104ff01007387 */ /* 0x0003e60000100800 */
[----:B------:R-:W-:Y:S01]  /*07a0*/  IMAD R3, R0, R3, R7 ;  /* 0x0000000300037224 */ /* 0x000fe200078e0207 */
[----:B------:R1:W-:Y:S01]  /*07b0*/  STL [R1+0x108], RZ ;  /* 0x000108ff01007387 */ /* 0x0003e20000100800 */
[----:B------:R-:W-:Y:S01]  /*07c0*/  IMAD.MOV.U32 R5, RZ, RZ, RZ ;  /* 0x000000ffff057224 */ /* 0x000fe200078e00ff */
[----:B------:R-:W-:-:S02]  /*07d0*/  CS2R R6, SRZ ;  /* 0x0000000000067805 */ /* 0x000fc4000001ff00 */
[----:B------:R-:W-:Y:S01]  /*07e0*/  ISETP.GT.U32.AND P1, PT, R8, R3, PT ;  /* 0x000000030800720c */ /* 0x000fe20003f24070 */
[----:B------:R1:W-:Y:S04]  /*07f0*/  STL [R1+0x10c], RZ ;  /* 0x00010cff01007387 */ /* 0x0003e80000100800 */
[----:B------:R1:W-:Y:S04]  /*0800*/  STL [R1+0xf0], RZ ;  /* 0x0000f0ff01007387 */ /* 0x0003e80000100800 */
[----:B------:R1:W-:Y:S04]  /*0810*/  STL [R1+0xf4], RZ ;  /* 0x0000f4ff01007387 */ /* 0x0003e80000100800 */
[----:B------:R-:W-:Y:S01]  /*0820*/  @!P1 IMAD.IADD R3, R3, 0x1, -R8 ;  /* 0x0000000103039824 */ /* 0x000fe200078e0a08 */
[----:B------:R1:W-:Y:S01]  /*0830*/  STL [R1+0xf8], RZ ;  /* 0x0000f8ff01007387 */ /* 0x0003e20000100800 */
[----:B------:R-:W-:-:S02]  /*0840*/  @!P1 IADD3 R0, R0, 0x1, RZ ;  /* 0x0000000100009810 */ /* 0x000fc40007ffe0ff */
[----:B------:R-:W-:Y:S01]  /*0850*/  ISETP.NE.AND P1, PT, R10, RZ, PT ;  /* 0x000000ff0a00720c */ /* 0x000fe20003f25270 */
[----:B------:R1:W-:Y:S01]  /*0860*/  STL [R1+0xfc], RZ ;  /* 0x0000fcff01007387 */ /* 0x0003e20000100800 */
[----:B------:R-:W-:Y:S02]  /*0870*/  ISETP.GE.U32.AND P0, PT, R3, R8, PT ;  /* 0x000000080300720c */ /* 0x000fe40003f06070 */
[----:B------:R-:W-:Y:S01]  /*0880*/  LOP3.LUT R3, R9, R10, RZ, 0x3c, !PT ;  /* 0x0000000a09037212 */ /* 0x000fe200078e3cff */
[----:B------:R1:W-:Y:S03]  /*0890*/  STL [R1+0xd0], RZ ;  /* 0x0000d0ff01007387 */ /* 0x0003e60000100800 */
[----:B------:R-:W-:Y:S01]  /*08a0*/  ISETP.GE.AND P2, PT, R3, RZ, PT ;  /* 0x000000ff0300720c */ /* 0x000fe20003f46270 */
[----:B------:R1:W-:Y:S04]  /*08b0*/  STL [R1+0xd4], RZ ;  /* 0x0000d4ff01007387 */ /* 0x0003e80000100800 */
[----:B------:R1:W-:Y:S02]  /*08c0*/  STL [R1+0xd8], RZ ;  /* 0x0000d8ff01007387 */ /* 0x0003e40000100800 */
[----:B------:R-:W-:-:S02]  /*08d0*/  @P0 IADD3 R0, R0, 0x1, RZ ;  /* 0x0000000100000810 */ /* 0x000fc40007ffe0ff */
[----:B------:R1:W-:Y:S01]  /*08e0*/  STL [R1+0xdc], RZ ;  /* 0x0000dcff01007387 */ /* 0x0003e20000100800 */
[----:B------:R-:W-:-:S03]  /*08f0*/  ISETP.GE.AND P0, PT, R28, 0x20, PT ;  /* 0x000000201c00780c */ /* 0x000fc60003f06270 */
[----:B------:R1:W-:Y:S01]  /*0900*/  STL [R1+0xc0], RZ ;  /* 0x0000c0ff01007387 */ /* 0x0003e20000100800 */
[----:B------:R-:W-:Y:S01]  /*0910*/  @!P2 IMAD.MOV R0, RZ, RZ, -R0 ;  /* 0x000000ffff00a224 */ /* 0x000fe200078e0a00 */
[----:B------:R-:W-:Y:S02]  /*0920*/  @!P1 LOP3.LUT R0, RZ, R10, RZ, 0x33, !PT ;  /* 0x0000000aff009212 */ /* 0x000fe400078e33ff */
[----:B------:R1:W-:Y:S03]  /*0930*/  STL [R1+0xc4], RZ ;  /* 0x0000c4ff01007387 */ /* 0x0003e60000100800 */
[----:B------:R-:W-:Y:S01]  /*0940*/  IMAD.MOV R3, RZ, RZ, -R0 ;  /* 0x000000ffff037224 */ /* 0x000fe200078e0a00 */
[----:B------:R1:W-:Y:S01]  /*0950*/  STL [R1+0xc8], RZ ;  /* 0x0000c8ff01007387 */ /* 0x0003e20000100800 */
[----:B------:R-:W-:Y:S02]  /*0960*/  IMAD.SHL.U32 R0, R0, 0x200, RZ ;  /* 0x0000020000007824 */ /* 0x000fe400078e00ff */
[----:B------:R-:W-:Y:S01]  /*0970*/  IMAD R3, R10, R3, R9 ;  /* 0x000000030a037224 */ /* 0x000fe200078e0209 */
[----:B------:R1:W-:Y:S01]  /*0980*/  STL [R1+0xcc], RZ ;  /* 0x0000ccff01007387 */ /* 0x0003e20000100800 */
[----:B------:R-:W-:Y:S01]  /*0990*/  CS2R R8, SRZ ;  /* 0x0000000000087805 */ /* 0x000fe2000001ff00 */
[----:B------:R-:W-:Y:S01]  /*09a0*/  CS2R R10, SRZ ;  /* 0x00000000000a7805 */ /* 0x000fe2000001ff00 */
[----:B------:R-:W-:Y:S01]  /*09b0*/  IMAD.IADD R2, R2, 0x1, R3 ;  /* 0x0000000102027824 */ /* 0x000fe200078e0203 */
[----:B------:R1:W-:Y:S03]  /*09c0*/  STL [R1+0xb0], RZ ;  /* 0x0000b0ff01007387 */ /* 0x0003e60000100800 */
[----:B------:R-:W-:Y:S01]  /*09d0*/  IMAD R29, R2, 0x40, R29 ;  /* 0x00000040021d7824 */ /* 0x000fe200078e021d */
[----:B------:R1:W-:Y:S04]  /*09e0*/  STL [R1+0xb4], RZ ;  /* 0x0000b4ff01007387 */ /* 0x0003e80000100800 */
        /* <DEDUP_REMOVED lines=34> */
[----:B------:R1:W-:Y:S04]  /*0c10*/  STL [R1+0x930], R29 ;  /* 0x0009301d01007387 */ /* 0x0003e80000100800 */
[----:B------:R1:W-:Y:S01]  /*0c20*/  STL [R1+0xe0], R0 ;  /* 0x0000e00001007387 */ /* 0x0003e20000100800 */
[----:B------:R-:W-:Y:S05]  /*0c30*/  @!P0 BRA `(.L_x_0) ;  /* 0x0002150000008947 */ /* 0x000fea0003800000 */
[----:B------:R-:W-:Y:S01]  /*0c40*/  IABS R22, c[0x0][0x17c] ;  /* 0x00005f0000167a13 */ /* 0x000fe20000000000 */
[----:B------:R-:W-:Y:S01]  /*0c50*/  IMAD.MOV.U32 R26, RZ, RZ, R0 ;  /* 0x000000ffff1a7224 */ /* 0x000fe200078e0000 */
[----:B-1----:R-:W-:Y:S01]  /*0c60*/  IABS R0, c[0x0][0x178] ;  /* 0x00005e0000007a13 */ /* 0x002fe20000000000 */
[----:B------:R-:W0:Y:S01]  /*0c70*/  S2R R27, SR_TID.X ;  /* 0x00000000001b7919 */ /* 0x000e220000002100 */
[----:B------:R-:W1:Y:S08]  /*0c80*/  I2F.RP R6, R22 ;  /* 0x0000001600067306 */ /* 0x000e700000209400 */
[----:B------:R-:W2:Y:S08]  /*0c90*/  I2F.RP R7, R0 ;  /* 0x0000000000077306 */ /* 0x000eb00000209400 */
[----:B-1----:R-:W1:Y:S01]  /*0ca0*/  MUFU.RCP R6, R6 ;  /* 0x0000000600067308 */ /* 0x002e620000001000 */
[----:B0-----:R-:W-:-:S07]  /*0cb0*/  LOP3.LUT R27, R27, 0x60, RZ, 0xc0, !PT ;  /* 0x000000601b1b7812 */ /* 0x001fce00078ec0ff */
[----:B--2---:R-:W0:Y:S01]  /*0cc0*/  MUFU.RCP R7, R7 ;  /* 0x0000000700077308 */ /* 0x004e220000001000 */
[----:B------:R-:W-:-:S04]  /*0cd0*/  LEA.HI R24, R27, R26, RZ, 0x1b ;  /* 0x0000001a1b187211 */ /* 0x000fc800078fd8ff */
[----:B------:R-:W-:Y:S02]  /*0ce0*/  IABS R23, R24 ;  /* 0x0000001800177213 */ /* 0x000fe40000000000 */
[----:B-1----:R-:W-:Y:S02]  /*0cf0*/  IADD3 R2, R6, 0xffffffe, RZ ;  /* 0x0ffffffe06027810 */ /* 0x002fe40007ffe0ff */
[C---:B------:R-:W-:Y:S02]  /*0d00*/  IADD3 R6, R24.reuse, 0x1fc, RZ ;  /* 0x000001fc18067810 */ /* 0x040fe40007ffe0ff */
[----:B------:R1:W2:Y:S01]  /*0d10*/  F2I.FTZ.U32.TRUNC.NTZ R3, R2 ;  /* 0x0000000200037305 */ /* 0x0002a2000021f000 */
[C---:B------:R-:W-:Y:S02]  /*0d20*/  IADD3 R8, R24.reuse, 0x1f8, RZ ;  /* 0x000001f818087810 */ /* 0x040fe40007ffe0ff */
[----:B0-----:R-:W-:Y:S02]  /*0d30*/  IADD3 R4, R7, 0xffffffe, RZ ;  /* 0x0ffffffe07047810 */ /* 0x001fe40007ffe0ff */
[----:B------:R-:W-:-:S02]  /*0d40*/  IADD3 R10, R24, 0x1f4, RZ ;  /* 0x000001f4180a7810 */ /* 0x000fc40007ffe0ff */
[----:B------:R-:W-:Y:S01]  /*0d50*/  ISETP.GE.AND P4, PT, R8, RZ, PT ;  /* 0x000000ff0800720c */ /* 0x000fe20003f86270 */
[----:B------:R0:W3:Y:S01]  /*0d60*/  F2I.FTZ.U32.TRUNC.NTZ R5, R4 ;  /* 0x0000000400057305 */ /* 0x0000e2000021f000 */
[----:B-1----:R-:W-:Y:S01]  /*0d70*/  IMAD.MOV.U32 R2, RZ, RZ, RZ ;  /* 0x000000ffff027224 */ /* 0x002fe200078e00ff */
[C---:B------:R-:W-:Y:S02]  /*0d80*/  IADD3 R15, R24.reuse, 0x1e0, RZ ;  /* 0x000001e0180f7810 */ /* 0x040fe40007ffe0ff */
[----:B------:R-:W-:Y:S01]  /*0d90*/  IADD3 R12, R24, 0x1dc, RZ ;  /* 0x000001dc180c7810 */ /* 0x000fe20007ffe0ff */
[----:B--2---:R-:W-:-:S03]  /*0da0*/  IMAD.MOV R9, RZ, RZ, -R3 ;  /* 0x000000ffff097224 */ /* 0x004fc600078e0a03 */
[----:B------:R-:W-:Y:S01]  /*0db0*/  IABS R14, R12 ;  /* 0x0000000c000e7213 */ /* 0x000fe20000000000 */
[----:B0-----:R-:W-:Y:S02]  /*0dc0*/  IMAD.MOV.U32 R4, RZ, RZ, RZ ;  /* 0x000000ffff047224 */ /* 0x001fe400078e00ff */
[----:B------:R-:W-:Y:S02]  /*0dd0*/  IMAD R9, R9, R22, RZ ;  /* 0x0000001609097224 */ /* 0x000fe400078e02ff */
[----:B---3--:R-:W-:Y:S02]  /*0de0*/  IMAD.MOV R11, RZ, RZ, -R5 ;  /* 0x000000ffff0b7224 */ /* 0x008fe400078e0a05 */
[----:B------:R-:W-:Y:S01]  /*0df0*/  IMAD.HI.U32 R3, R3, R9, R2 ;  /* 0x0000000903037227 */ /* 0x000fe200078e0002 */
[----:B------:R-:W-:Y:S02]  /*0e00*/  IABS R2, R29 ;  /* 0x0000001d00027213 */ /* 0x000fe40000000000 */
[----:B------:R-:W-:Y:S01]  /*0e10*/  IABS R9, R6 ;  /* 0x0000000600097213 */ /* 0x000fe20000000000 */
[----:B------:R-:W-:-:S02]  /*0e20*/  IMAD R7, R11, R0, RZ ;  /* 0x000000000b077224 */ /* 0x000fc400078e02ff */
[----:B------:R-:W-:-:S04]  /*0e30*/  IMAD.HI.U32 R17, R3, R14, RZ ;  /* 0x0000000e03117227 */ /* 0x000fc800078e00ff */
[----:B------:R-:W-:Y:S01]  /*0e40*/  IMAD.HI.U32 R4, R5, R7, R4 ;  /* 0x0000000705047227 */ /* 0x000fe200078e0004 */
[----:B------:R-:W-:-:S03]  /*0e50*/  IABS R7, R8 ;  /* 0x0000000800077213 */ /* 0x000fc60000000000 */
[----:B------:R-:W-:Y:S02]  /*0e60*/  IMAD.MOV.U32 R5, RZ, RZ, R2 ;  /* 0x000000ffff057224 */ /* 0x000fe400078e0002 */
[----:B------:R-:W-:-:S04]  /*0e70*/  IMAD.HI.U32 R2, R3, R23, RZ ;  /* 0x0000001703027227 */ /* 0x000fc800078e00ff */
[----:B------:R-:W-:-:S04]  /*0e80*/  IMAD.HI.U32 R4, R4, R5, RZ ;  /* 0x0000000504047227 */ /* 0x000fc800078e00ff */
[----:B------:R-:W-:Y:S02]  /*0e90*/  IMAD.MOV R2, RZ, RZ, -R2 ;  /* 0x000000ffff027224 */ /* 0x000fe400078e0a02 */
[----:B------:R-:W-:Y:S02]  /*0ea0*/  IMAD.MOV R4, RZ, RZ, -R4 ;  /* 0x000000ffff047224 */ /* 0x000fe400078e0a04 */
[----:B------:R-:W-:Y:S02]  /*0eb0*/  IMAD R23, R22, R2, R23 ;  /* 0x0000000216177224 */ /* 0x000fe400078e0217 */
[----:B------:R-:W-:-:S03]  /*0ec0*/  IMAD.HI.U32 R2, R3, R9, RZ ;  /* 0x0000000903027227 */ /* 0x000fc600078e00ff */
[----:B------:R-:W-:Y:S01]  /*0ed0*/  ISETP.GT.U32.AND P0, PT, R22, R23, PT ;  /* 0x000000171600720c */ /* 0x000fe20003f04070 */
[C---:B------:R-:W-:Y:S01]  /*0ee0*/  IMAD R11, R0.reuse, R4, R5 ;  /* 0x00000004000b7224 */ /* 0x040fe200078e0205 */
[----:B------:R-:W-:Y:S01]  /*0ef0*/  SHF.R.S32.HI R5, RZ, 0x1f, R28 ;  /* 0x0000001fff057819 */ /* 0x000fe2000001141c */
[----:B------:R-:W-:Y:S02]  /*0f00*/  IMAD.MOV R4, RZ, RZ, -R2 ;  /* 0x000000ffff047224 */ /* 0x000fe400078e0a02 */
[----:B------:R-:W-:Y:S01]  /*0f10*/  IMAD.HI.U32 R2, R3, R7, RZ ;  /* 0x0000000703027227 */ /* 0x000fe200078e00ff */
[----:B------:R-:W-:Y:S02]  /*0f20*/  ISETP.GT.U32.AND P2, PT, R0, R11, PT ;  /* 0x0000000b0000720c */ /* 0x000fe40003f44070 */
[----:B------:R-:W-:Y:S01]  /*0f30*/  LEA.HI R5, R5, R28, RZ, 0x5 ;  /* 0x0000001c05057211 */ /* 0x000fe200078f28ff */
[----:B------:R-:W-:Y:S01]  /*0f40*/  IMAD R9, R22, R4, R9 ;  /* 0x0000000416097224 */ /* 0x000fe200078e0209 */
[----:B------:R-:W-:Y:S01]  /*0f50*/  IABS R4, R10 ;  /* 0x0000000a00047213 */ /* 0x000fe20000000000 */
[----:B------:R-:W-:-:S02]  /*0f60*/  IMAD.MOV R2, RZ, RZ, -R2 ;  /* 0x000000ffff027224 */ /* 0x000fc400078e0a02 */
[----:B------:R0:W-:Y:S01]  /*0f70*/  STL [R1+0x5a8], R5 ;  /* 0x0005a80501007387 */ /* 0x0001e20000100800 */
[C---:B------:R-:W-:Y:S01]  /*0f80*/  ISETP.GT.U32.AND P1, PT, R22.reuse, R9, PT ;  /* 0x000000091600720c */ /* 0x040fe20003f24070 */
[----:B------:R-:W-:Y:S02]  /*0f90*/  IMAD R7, R22, R2, R7 ;  /* 0x0000000216077224 */ /* 0x000fe400078e0207 */
[----:B------:R-:W-:-:S03]  /*0fa0*/  IMAD.HI.U32 R2, R3, R4, RZ ;  /* 0x0000000403027227 */ /* 0x000fc600078e00ff */
[----:B------:R-:W-:Y:S01]  /*0fb0*/  ISETP.GT.U32.AND P6, PT, R22, R7, PT ;  /* 0x000000071600720c */ /* 0x000fe20003fc4070 */
[----:B------:R-:W-:Y:S01]  /*0fc0*/  @!P2 IMAD.IADD R11, R11, 0x1, -R0 ;  /* 0x000000010b0ba824 */ /* 0x000fe200078e0a00 */
[----:B------:R-:W-:Y:S01]  /*0fd0*/  ISETP.GE.AND P2, PT, R6, RZ, PT ;  /* 0x000000ff0600720c */ /* 0x000fe20003f46270 */
[----:B0-----:R-:W-:Y:S01]  /*0fe0*/  IMAD.MOV R5, RZ, RZ, -R2 ;  /* 0x000000ffff057224 */ /* 0x001fe200078e0a02 */
[----:B------:R-:W-:Y:S01]  /*0ff0*/  IADD3 R2, R24, 0x1ec, RZ ;  /* 0x000001ec18027810 */ /* 0x000fe20007ffe0ff */
[--C-:B------:R-:W-:Y:S01]  /*1000*/  @!P0 IMAD.IADD R23, R23, 0x1, -R22.reuse ;  /* 0x0000000117178824 */ /* 0x100fe200078e0a16 */
[----:B------:R-:W-:Y:S01]  /*1010*/  ISETP.GT.U32.AND P0, PT, R0, R11, PT ;  /* 0x0000000b0000720c */ /* 0x000fe20003f04070 */
[----:B------:R-:W-:Y:S01]  /*1020*/  @!P1 IMAD.IADD R9, R9, 0x1, -R22 ;  /* 0x0000000109099824 */ /* 0x000fe200078e0a16 */
[----:B------:R-:W-:Y:S01]  /*1030*/  ISETP.GE.AND P1, PT, R24, RZ, PT ;  /* 0x000000ff1800720c */ /* 0x000fe20003f26270 */
[C---:B------:R-:W-:Y:S01]  /*1040*/  IMAD R5, R22.reuse, R5, R4 ;  /* 0x0000000516057224 */ /* 0x040fe200078e0204 */
[C---:B------:R-:W-:Y:S01]  /*1050*/  ISETP.GT.U32.AND P5, PT, R22.reuse, R23, PT ;  /* 0x000000171600720c */ /* 0x040fe20003fa4070 */
[----:B------:R-:W-:Y:S01]  /*1060*/  IMAD.MOV R17, RZ, RZ, -R17 ;  /* 0x000000ffff117224 */ /* 0x000fe200078e0a11 */
[----:B------:R-:W-:Y:S01]  /*1070*/  ISETP.GT.U32.AND P3, PT, R22, R9, PT ;  /* 0x000000091600720c */ /* 0x000fe20003f64070 */
[----:B------:R-:W-:Y:S01]  /*1080*/  @!P6 IMAD.IADD R7, R7, 0x1, -R22 ;  /* 0x000000010707e824 */ /* 0x000fe200078e0a16 */
[----:B------:R-:W-:Y:S01]  /*1090*/  IADD3 R4, R24, 0x1e8, RZ ;  /* 0x000001e818047810 */ /* 0x000fe20007ffe0ff */
[----:B------:R-:W-:Y:S01]  /*10a0*/  IMAD R14, R22, R17, R14 ;  /* 0x00000011160e7224 */ /* 0x000fe200078e020e */
[----:B------:R-:W-:-:S02]  /*10b0*/  IADD3 R6, R24, 0x1e4, RZ ;  /* 0x000001e418067810 */ /* 0x000fc40007ffe0ff */
[----:B------:R-:W-:Y:S01]  /*10c0*/  ISETP.GT.U32.AND P6, PT, R22, R7, PT ;  /* 0x000000071600720c */ /* 0x000fe20003fc4070 */
[----:B------:R-:W-:Y:S01]  /*10d0*/  @!P0 IMAD.IADD R11, R11, 0x1, -R0 ;  /* 0x000000010b0b8824 */ /* 0x000fe200078e0a00 */
[----:B------:R-:W-:-:S03]  /*10e0*/  IADD3 R0, R24, 0x1f0, RZ ;  /* 0x000001f018007810 */ /* 0x000fc60007ffe0ff */
[--C-:B------:R-:W-:Y:S01]  /*10f0*/  @!P5 IMAD.IADD R23, R23, 0x1, -R22.reuse ;  /* 0x000000011717d824 */ /* 0x100fe200078e0a16 */
[----:B------:R-:W-:Y:S01]  /*1100*/  IABS R16, R0 ;  /* 0x0000000000107213 */ /* 0x000fe20000000000 */
[--C-:B------:R-:W-:Y:S01]  /*1110*/  @!P3 IMAD.IADD R9, R9, 0x1, -R22.reuse ;  /* 0x000000010909b824 */ /* 0x100fe200078e0a16 */
[----:B------:R-:W-:Y:S01]  /*1120*/  ISETP.GT.U32.AND P3, PT, R22, R5, PT ;  /* 0x000000051600720c */ /* 0x000fe20003f64070 */
[----:B------:R-:W-:Y:S01]  /*1130*/  @!P1 IMAD.MOV R23, RZ, RZ, -R23 ;  /* 0x000000ffff179224 */ /* 0x000fe200078e0a17 */
[----:B------:R-:W-:Y:S01]  /*1140*/  ISETP.GE.AND P1, PT, R2, RZ, PT ;  /* 0x000000ff0200720c */ /* 0x000fe20003f26270 */
[----:B------:R-:W-:Y:S01]  /*1150*/  IMAD.MOV.U32 R8, RZ, RZ, R9 ;  /* 0x000000ffff087224 */ /* 0x000fe200078e0009 */
[----:B------:R-:W-:Y:S01]  /*1160*/  IABS R9, R2 ;  /* 0x0000000200097213 */ /* 0x000fe20000000000 */
[----:B------:R-:W-:Y:S01]  /*1170*/  @!P6 IMAD.IADD R7, R7, 0x1, -R22 ;  /* 0x000000010707e824 */ /* 0x000fe200078e0a16 */
[----:B------:R-:W-:Y:S01]  /*1180*/  ISETP.GE.AND P0, PT, R0, RZ, PT ;  /* 0x000000ff0000720c */ /* 0x000fe20003f06270 */
[----:B------:R-:W-:Y:S01]  /*1190*/  @!P2 IMAD.MOV R8, RZ, RZ, -R8 ;  /* 0x000000ffff08a224 */ /* 0x000fe200078e0a08 */
[----:B------:R-:W-:Y:S01]  /*11a0*/  IABS R0, R4 ;  /* 0x0000000400007213 */ /* 0x000fe20000000000 */
[----:B------:R-:W-:Y:S01]  /*11b0*/  IMAD.HI.U32 R2, R3, R16, RZ ;  /* 0x0000001003027227 */ /* 0x000fe200078e00ff */
[----:B------:R0:W-:Y:S01]  /*11c0*/  STL [R1+0x6c], R11 ;  /* 0x00006c0b01007387 */ /* 0x0001e20000100800 */
[----:B------:R-:W-:-:S02]  /*11d0*/  ISETP.GE.AND P5, PT, R10, RZ, PT ;  /* 0x000000ff0a00720c */ /* 0x000fc40003fa6270 */
[----:B------:R-:W-:Y:S01]  /*11e0*/  @!P3 IMAD.IADD R5, R5, 0x1, -R22 ;  /* 0x000000010505b824 */ /* 0x000fe200078e0a16 */
[----:B------:R1:W-:Y:S01]  /*11f0*/  STL [R1+0x1d0], R8 ;  /* 0x0001d00801007387 */ /* 0x0003e20000100800 */
[----:B------:R-:W-:Y:S01]  /*1200*/  ISETP.GE.AND P2, PT, R4, RZ, PT ;  /* 0x000000ff0400720c */ /* 0x000fe20003f46270 */
[C---:B------:R-:W-:Y:S01]  /*1210*/  IMAD.HI.U32 R4, R3.reuse, R0, RZ ;  /* 0x0000000003047227 */ /* 0x040fe200078e00ff */
[----:B------:R-:W-:Y:S02]  /*1220*/  ISETP.GE.AND P6, PT, R6, RZ, PT ;  /* 0x000000ff0600720c */ /* 0x000fe40003fc6270 */
[----:B------:R-:W-:Y:S01]  /*1230*/  ISETP.GT.U32.AND P3, PT, R22, R5, PT ;  /* 0x000000051600720c */ /* 0x000fe20003f64070 */
[----:B0-----:R-:W-:Y:S01]  /*1240*/  IMAD.MOV R11, RZ, RZ, -R2 ;  /* 0x000000ffff0b7224 */ /* 0x001fe200078e0a02 */
[----:B------:R-:W-:Y:S01]  /*1250*/  IABS R6, R6 ;  /* 0x0000000600067213 */ /* 0x000fe20000000000 */
[----:B------:R-:W-:-:S04]  /*1260*/  IMAD.HI.U32 R2, R3, R9, RZ ;  /* 0x0000000903027227 */ /* 0x000fc800078e00ff */
[----:B-1----:R-:W-:Y:S02]  /*1270*/  IMAD.MOV.U32 R8, RZ, RZ, R7 ;  /* 0x000000ffff087224 */ /* 0x002fe400078e0007 */
[C---:B------:R-:W-:Y:S02]  /*1280*/  IMAD R16, R22.reuse, R11, R16 ;  /* 0x0000000b16107224 */ /* 0x040fe400078e0210 */
[----:B------:R-:W-:Y:S02]  /*1290*/  @!P4 IMAD.MOV R8, RZ, RZ, -R8 ;  /* 0x000000ffff08c224 */ /* 0x000fe400078e0a08 */
[----:B------:R-:W-:Y:S01]  /*12a0*/  IMAD.MOV R7, RZ, RZ, -R2 ;  /* 0x000000ffff077224 */ /* 0x000fe200078e0a02 */
[C---:B------:R-:W-:Y:S01]  /*12b0*/  ISETP.GT.U32.AND P4, PT, R22.reuse, R16, PT ;  /* 0x000000101600720c */ /* 0x040fe20003f84070 */
[----:B------:R-:W-:Y:S01]  /*12c0*/  IMAD.MOV R11, RZ, RZ, -R4 ;  /* 0x000000ffff0b7224 */ /* 0x000fe200078e0a04 */
[----:B------:R0:W-:Y:S01]  /*12d0*/  STL [R1+0x1cc], R8 ;  /* 0x0001cc0801007387 */ /* 0x0001e20000100800 */
[----:B------:R-:W-:Y:S01]  /*12e0*/  @!P3 IMAD.IADD R5, R5, 0x1, -R22 ;  /* 0x000000010505b824 */ /* 0x000fe200078e0a16 */
[----:B------:R-:W-:Y:S01]  /*12f0*/  IABS R4, R15 ;  /* 0x0000000f00047213 */ /* 0x000fe20000000000 */
[----:B------:R-:W-:-:S02]  /*1300*/  IMAD R9, R22, R7, R9 ;  /* 0x0000000716097224 */ /* 0x000fc400078e0209 */
[----:B------:R-:W-:Y:S01]  /*1310*/  IMAD R7, R22, R11, R0 ;  /* 0x0000000b16077224 */ /* 0x000fe200078e0200 */
[----:B------:R-:W-:Y:S01]  /*1320*/  IADD3 R0, R24, 0x1d0, RZ ;  /* 0x000001d018007810 */ /* 0x000fe20007ffe0ff */
[----:B------:R-:W-:Y:S01]  /*1330*/  IMAD.HI.U32 R2, R3, R6, RZ ;  /* 0x0000000603027227 */ /* 0x000fe200078e00ff */
[----:B------:R-:W-:-:S03]  /*1340*/  ISETP.GT.U32.AND P3, PT, R22, R9, PT ;  /* 0x000000091600720c */ /* 0x000fc60003f64070 */
[----:B0-----:R-:W-:Y:S01]  /*1350*/  IMAD.MOV.U32 R8, RZ, RZ, R5 ;  /* 0x000000ffff087224 */ /* 0x001fe200078e0005 */
[----:B------:R-:W-:Y:S01]  /*1360*/  IADD3 R5, R24, 0x1d8, RZ ;  /* 0x000001d818057810 */ /* 0x000fe20007ffe0ff */
[----:B------:R-:W-:Y:S02]  /*1370*/  @!P4 IMAD.IADD R16, R16, 0x1, -R22 ;  /* 0x000000011010c824 */ /* 0x000fe400078e0a16 */
[----:B------:R-:W-:Y:S01]  /*1380*/  @!P5 IMAD.MOV R8, RZ, RZ, -R8 ;  /* 0x000000ffff08d224 */ /* 0x000fe200078e0a08 */
[C---:B------:R-:W-:Y:S01]  /*1390*/  ISETP.GT.U32.AND P5, PT, R22.reuse, R7, PT ;  /* 0x000000071600720c */ /* 0x040fe20003fa4070 */
[----:B------:R-:W-:Y:S01]  /*13a0*/  IMAD.MOV R13, RZ, RZ, -R2 ;  /* 0x000000ffff0d7224 */ /* 0x000fe200078e0a02 */
[----:B------:R-:W-:Y:S01]  /*13b0*/  ISETP.GT.U32.AND P4, PT, R22, R16, PT ;  /* 0x000000101600720c */ /* 0x000fe20003f84070 */
[----:B------:R-:W-:Y:S01]  /*13c0*/  IMAD.HI.U32 R19, R3, R4, RZ ;  /* 0x0000000403137227 */ /* 0x000fe200078e00ff */
[----:B------:R-:W-:Y:S01]  /*13d0*/  IADD3 R2, R24, 0x1d4, RZ ;  /* 0x000001d418027810 */ /* 0x000fe20007ffe0ff */
[----:B------:R0:W-:Y:S01]  /*13e0*/  STL [R1+0x1c8], R8 ;  /* 0x0001c80801007387 */ /* 0x0001e20000100800 */
[----:B------:R-:W-:Y:S01]  /*13f0*/  IABS R11, R5 ;  /* 0x00000005000b7213 */ /* 0x000fe20000000000 */
[----:B------:R-:W-:-:S02]  /*1400*/  @!P3 IMAD.IADD R9, R9, 0x1, -R22 ;  /* 0x000000010909b824 */ /* 0x000fc400078e0a16 */
[C---:B------:R-:W-:Y:S01]  /*1410*/  IMAD R6, R22.reuse, R13, R6 ;  /* 0x0000000d16067224 */ /* 0x040fe200078e0206 */
[----:B------:R-:W-:Y:S01]  /*1420*/  IABS R13, R2 ;  /* 0x00000002000d7213 */ /* 0x000fe20000000000 */
[----:B------:R-:W-:Y:S01]  /*1430*/  IMAD.MOV R19, RZ, RZ, -R19 ;  /* 0x000000ffff137224 */ /* 0x000fe200078e0a13 */
[----:B------:R-:W-:Y:S01]  /*1440*/  ISETP.GT.U32.AND P3, PT, R22, R9, PT ;  /* 0x000000091600720c */ /* 0x000fe20003f64070 */
[--C-:B------:R-:W-:Y:S02]  /*1450*/  @!P5 IMAD.IADD R7, R7, 0x1, -R22.reuse ;  /* 0x000000010707d824 */ /* 0x100fe400078e0a16 */
[----:B------:R-:W-:Y:S01]  /*1460*/  @!P4 IMAD.IADD R16, R16, 0x1, -R22 ;  /* 0x000000011010c824 */ /* 0x000fe200078e0a16 */
[C---:B------:R-:W-:Y:S01]  /*1470*/  ISETP.GT.U32.AND P4, PT, R22.reuse, R6, PT ;  /* 0x000000061600720c */ /* 0x040fe20003f84070 */
[C---:B------:R-:W-:Y:S01]  /*1480*/  IMAD R4, R22.reuse, R19, R4 ;  /* 0x0000001316047224 */ /* 0x040fe200078e0204 */
[----:B------:R-:W-:Y:S01]  /*1490*/  ISETP.GT.U32.AND P5, PT, R22, R7, PT ;  /* 0x000000071600720c */ /* 0x000fe20003fa4070 */
[----:B------:R-:W-:-:S02]  /*14a0*/  IMAD.MOV.U32 R18, RZ, RZ, R16 ;  /* 0x000000ffff127224 */ /* 0x000fc400078e0010 */
[----:B0-----:R-:W-:-:S04]  /*14b0*/  IMAD.HI.U32 R8, R3, R13, RZ ;  /* 0x0000000d03087227 */ /* 0x001fc800078e00ff */
[----:B------:R-:W-:Y:S01]  /*14c0*/  @!P3 IMAD.IADD R9, R9, 0x1, -R22 ;  /* 0x000000010909b824 */ /* 0x000fe200078e0a16 */
[----:B------:R-:W-:Y:S01]  /*14d0*/  ISETP.GT.U32.AND P3, PT, R22, R4, PT ;  /* 0x000000041600720c */ /* 0x000fe20003f64070 */
[----:B------:R-:W-:Y:S02]  /*14e0*/  @!P0 IMAD.MOV R18, RZ, RZ, -R18 ;  /* 0x000000ffff128224 */ /* 0x000fe400078e0a12 */
[--C-:B------:R-:W-:Y:S01]  /*14f0*/  @!P4 IMAD.IADD R6, R6, 0x1, -R22.reuse ;  /* 0x000000010606c824 */ /* 0x100fe200078e0a16 */
[----:B------:R-:W-:Y:S01]  /*1500*/  ISETP.GE.AND P4, PT, R15, RZ, PT ;  /* 0x000000ff0f00720c */ /* 0x000fe20003f86270 */
[----:B------:R-:W-:Y:S01]  /*1510*/  @!P5 IMAD.IADD R7, R7, 0x1, -R22 ;  /* 0x000000010707d824 */ /* 0x000fe200078e0a16 */
[C---:B------:R-:W-:Y:S01]  /*1520*/  ISETP.GT.U32.AND P5, PT, R22.reuse, R14, PT ;  /* 0x0000000e1600720c */ /* 0x040fe20003fa4070 */
[----:B------:R-:W-:Y:S01]  /*1530*/  IMAD.HI.U32 R10, R3, R11, RZ ;  /* 0x0000000b030a7227 */ /* 0x000fe200078e00ff */
[----:B------:R-:W-:Y:S01]  /*1540*/  IABS R15, R0 ;  /* 0x00000000000f7213 */ /* 0x000fe20000000000 */
[----:B------:R-:W-:Y:S01]  /*1550*/  STL [R1+0x1c4], R18 ;  /* 0x0001c41201007387 */ /* 0x000fe20000100800 */
[----:B------:R-:W-:Y:S01]  /*1560*/  ISETP.GT.U32.AND P0, PT, R22, R6, PT ;  /* 0x000000061600720c */ /* 0x000fe20003f04070 */
[----:B------:R-:W-:-:S02]  /*1570*/  IMAD.MOV R8, RZ, RZ, -R8 ;  /* 0x000000ffff087224 */ /* 0x000fc400078e0a08 */
[----:B------:R-:W-:Y:S01]  /*1580*/  @!P3 IMAD.IADD R4, R4, 0x1, -R22 ;  /* 0x000000010404b824 */ /* 0x000fe200078e0a16 */
[----:B------:R-:W-:Y:S01]  /*1590*/  ISETP.GE.AND P3, PT, R12, RZ, PT ;  /* 0x000000ff0c00720c */ /* 0x000fe20003f66270 */
[----:B------:R-:W-:Y:S02]  /*15a0*/  IMAD.MOV.U32 R12, RZ, RZ, R15 ;  /* 0x000000ffff0c7224 */ /* 0x000fe400078e000f */
[----:B------:R-:W-:Y:S02]  /*15b0*/  IMAD.MOV R10, RZ, RZ, -R10 ;  /* 0x000000ffff0a7224 */ /* 0x000fe400078e0a0a */
[----:B------:R-:W-:Y:S02]  /*15c0*/  @!P5 IMAD.IADD R14, R14, 0x1, -R22 ;  /* 0x000000010e0ed824 */ /* 0x000fe400078e0a16 */
[C---:B------:R-:W-:Y:S02]  /*15d0*/  IMAD R13, R22.reuse, R8, R13 ;  /* 0x00000008160d7224 */ /* 0x040fe400078e020d */
[----:B------:R-:W-:Y:S01]  /*15e0*/  IMAD.HI.U32 R8, R3, R12, RZ ;  /* 0x0000000c03087227 */ /* 0x000fe200078e00ff */
[----:B------:R-:W-:-:S03]  /*15f0*/  ISETP.GT.U32.AND P5, PT, R22, R14, PT ;  /* 0x0000000e1600720c */ /* 0x000fc60003fa4070 */
[C---:B------:R-:W-:Y:S02]  /*1600*/  IMAD R11, R22.reuse, R10, R11 ;  /* 0x0000000a160b7224 */ /* 0x040fe400078e020b */
[----:B------:R-:W-:Y:S02]  /*1610*/  IMAD.MOV.U32 R10, RZ, RZ, R7 ;  /* 0x000000ffff0a7224 */ /* 0x000fe400078e0007 */
[----:B------:R-:W-:Y:S01]  /*1620*/  @!P1 IMAD.MOV R9, RZ, RZ, -R9 ;  /* 0x000000ffff099224 */ /* 0x000fe200078e0a09 */
[----:B------:R-:W-:Y:S01]  /*1630*/  ISETP.GT.U32.AND P1, PT, R22, R4, PT ;  /* 0x000000041600720c */ /* 0x000fe20003f24070 */
[----:B------:R-:W-:Y:S01]  /*1640*/  IMAD.MOV R7, RZ, RZ, -R8 ;  /* 0x000000ffff077224 */ /* 0x000fe200078e0a08 */
[----:B------:R-:W-:Y:S01]  /*1650*/  IADD3 R8, R24, 0x1cc, RZ ;  /* 0x000001cc18087810 */ /* 0x000fe20007ffe0ff */
[----:B------:R-:W-:Y:S01]  /*1660*/  @!P0 IMAD.IADD R6, R6, 0x1, -R22 ;  /* 0x0000000106068824 */ /* 0x000fe200078e0a16 */
[----:B------:R0:W-:Y:S01]  /*1670*/  STL [R1+0x1c0], R9 ;  /* 0x0001c00901007387 */ /* 0x0001e20000100800 */
[C---:B------:R-:W-:Y:S01]  /*1680*/  IMAD R12, R22.reuse, R7, R12 ;  /* 0x00000007160c7224 */ /* 0x040fe200078e020c */
[----:B------:R-:W-:Y:S01]  /*1690*/  ISETP.GT.U32.AND P0, PT, R22, R11, PT ;  /* 0x0000000b1600720c */ /* 0x000fe20003f04070 */
[----:B------:R-:W-:-:S02]  /*16a0*/  @!P5 IMAD.IADD R14, R14, 0x1, -R22 ;  /* 0x000000010e0ed824 */ /* 0x000fc400078e0a16 */
[----:B------:R-:W-:Y:S01]  /*16b0*/  @!P2 IMAD.MOV R10, RZ, RZ, -R10 ;  /* 0x000000ffff0aa224 */ /* 0x000fe200078e0a0a */
[----:B------:R-:W-:Y:S01]  /*16c0*/  ISETP.GT.U32.AND P5, PT, R22, R12, PT ;  /* 0x0000000c1600720c */ /* 0x000fe20003fa4070 */
[----:B------:R-:W-:Y:S01]  /*16d0*/  @!P3 IMAD.MOV R14, RZ, RZ, -R14 ;  /* 0x000000ffff0eb224 */ /* 0x000fe200078e0a0e */
[----:B------:R-:W-:Y:S01]  /*16e0*/  ISETP.GE.AND P2, PT, R5, RZ, PT ;  /* 0x000000ff0500720c */ /* 0x000fe20003f46270 */
[----:B------:R-:W-:Y:S01]  /*16f0*/  @!P1 IMAD.IADD R4, R4, 0x1, -R22 ;  /* 0x0000000104049824 */ /* 0x000fe200078e0a16 */
[----:B------:R-:W-:Y:S01]  /*1700*/  STL [R1+0x1bc], R10 ;  /* 0x0001bc0a01007387 */ /* 0x000fe20000100800 */
[----:B0-----:R-:W-:Y:S01]  /*1710*/  IMAD.MOV.U32 R9, RZ, RZ, R6 ;  /* 0x000000ffff097224 */ /* 0x001fe200078e0006 */
[----:B------:R-:W-:Y:S02]  /*1720*/  IADD3 R5, R24, 0x1c8, RZ ;  /* 0x000001c818057810 */ /* 0x000fe40007ffe0ff */
[----:B------:R-:W-:Y:S01]  /*1730*/  IABS R6, R8 ;  /* 0x0000000800067213 */ /* 0x000fe20000000000 */
[----:B------:R-:W-:Y:S01]  /*1740*/  @!P6 IMAD.MOV R9, RZ, RZ, -R9 ;  /* 0x000000ffff09e224 */ /* 0x000fe200078e0a09 */
[----:B------:R-:W-:Y:S01]  /*1750*/  ISETP.GT.U32.AND P6, PT, R22, R13, PT ;  /* 0x0000000d1600720c */ /* 0x000fe20003fc4070 */
[--C-:B------:R-:W-:Y:S01]  /*1760*/  @!P0 IMAD.IADD R11, R11, 0x1, -R22.reuse ;  /* 0x000000010b0b8824 */ /* 0x100fe200078e0a16 */
[----:B------:R-:W-:Y:S01]  /*1770*/  ISETP.GE.AND P1, PT, R2, RZ, PT ;  /* 0x000000ff0200720c */ /* 0x000fe20003f26270 */
[----:B------:R-:W-:Y:S01]  /*1780*/  @!P5 IMAD.IADD R12, R12, 0x1, -R22 ;  /* 0x000000010c0cd824 */ /* 0x000fe200078e0a16 */
[----:B------:R0:W-:Y:S01]  /*1790*/  STL [R1+0x1b8], R9 ;  /* 0x0001b80901007387 */ /* 0x0001e20000100800 */
[----:B------:R-:W-:Y:S01]  /*17a0*/  IABS R2, R5 ;  /* 0x0000000500027213 */ /* 0x000fe20000000000 */
[----:B------:R-:W-:Y:S01]  /*17b0*/  IMAD.HI.U32 R7, R3, R6, RZ ;  /* 0x0000000603077227 */ /* 0x000fe200078e00ff */
[----:B------:R-:W-:-:S02]  /*17c0*/  ISETP.GE.AND P0, PT, R0, RZ, PT ;  /* 0x000000ff0000720c */ /* 0x000fc40003f06270 */
[----:B------:R-:W-:Y:S01]  /*17d0*/  IADD3 R0, R24, 0x1c4, RZ ;  /* 0x000001c418007810 */ /* 0x000fe20007ffe0ff */
[----:B------:R-:W-:-:S03]  /*17e0*/  IMAD.MOV R7, RZ, RZ, -R7 ;  /* 0x000000ffff077224 */ /* 0x000fc600078e0a07 */
[----:B------:R-:W-:Y:S01]  /*17f0*/  @!P6 IMAD.IADD R13, R13, 0x1, -R22 ;  /* 0x000000010d0de824 */ /* 0x000fe200078e0a16 */
[----:B------:R-:W-:Y:S01]  /*1800*/  ISETP.GT.U32.AND P6, PT, R22, R11, PT ;  /* 0x0000000b1600720c */ /* 0x000fe20003fc4070 */
[----:B0-----:R-:W-:Y:S01]  /*1810*/  IMAD.MOV.U32 R9, RZ, RZ, R4 ;  /* 0x000000ffff097224 */ /* 0x001fe200078e0004 */
[----:B------:R-:W-:Y:S01]  /*1820*/  IADD3 R4, R24, 0x1c0, RZ ;  /* 0x000001c018047810 */ /* 0x000fe20007ffe0ff */
[C---:B------:R-:W-:Y:S01]  /*1830*/  IMAD R6, R22.reuse, R7, R6 ;  /* 0x0000000716067224 */ /* 0x040fe200078e0206 */
[C---:B------:R-:W-:Y:S01]  /*1840*/  ISETP.GT.U32.AND P5, PT, R22.reuse, R13, PT ;  /* 0x0000000d1600720c */ /* 0x040fe20003fa4070 */
[----:B------:R-:W-:Y:S01]  /*1850*/  @!P4 IMAD.MOV R9, RZ, RZ, -R9 ;  /* 0x000000ffff09c224 */ /* 0x000fe200078e0a09 */
[----:B------:R-:W-:Y:S02]  /*1860*/  ISETP.GT.U32.AND P4, PT, R22, R12, PT ;  /* 0x0000000c1600720c */ /* 0x000fe40003f84070 */
[----:B------:R-:W-:Y:S02]  /*1870*/  IABS R7, R0 ;  /* 0x0000000000077213 */ /* 0x000fe40000000000 */
[----:B------:R0:W-:Y:S01]  /*1880*/  STL [R1+0x1b4], R9 ;  /* 0x0001b40901007387 */ /* 0x0001e20000100800 */
[----:B------:R-:W-:-:S02]  /*1890*/  IABS R17, R4 ;  /* 0x0000000400117213 */ /* 0x000fc40000000000 */
[--C-:B------:R-:W-:Y:S01]  /*18a0*/  @!P6 IMAD.IADD R11, R11, 0x1, -R22.reuse ;  /* 0x000000010b0be824 */ /* 0x100fe200078e0a16 */
[----:B------:R-:W-:Y:S01]  /*18b0*/  ISETP.GT.U32.AND P6, PT, R22, R6, PT ;  /* 0x000000061600720c */ /* 0x000fe20003fc4070 */
[C---:B------:R-:W-:Y:S01]  /*18c0*/  IMAD.HI.U32 R10, R3.reuse, R7, RZ ;  /* 0x00000007030a7227 */ /* 0x040fe200078e00ff */
[----:B------:R1:W-:Y:S03]  /*18d0*/  STL [R1+0x1b0], R14 ;  /* 0x0001b00e01007387 */ /* 0x0003e60000100800 */
[----:B------:R-:W-:Y:S02]  /*18e0*/  @!P4 IMAD.IADD R12, R12, 0x1, -R22 ;  /* 0x000000010c0cc824 */ /* 0x000fe400078e0a16 */
[----:B0-----:R-:W-:-:S04]  /*18f0*/  IMAD.HI.U32 R9, R3, R2, RZ ;  /* 0x0000000203097227 */ /* 0x001fc800078e00ff */
[----:B------:R-:W-:Y:S02]  /*1900*/  IMAD.MOV R9, RZ, RZ, -R9 ;  /* 0x000000ffff097224 */ /* 0x000fe400078e0a09 */
[----:B------:R-:W-:Y:S01]  /*1910*/  @!P6 IMAD.IADD R6, R6, 0x1, -R22 ;  /* 0x000000010606e824 */ /* 0x000fe200078e0a16 */
[----:B------:R-:W-:Y:S01]  /*1920*/  ISETP.GE.AND P6, PT, R5, RZ, PT ;  /* 0x000000ff0500720c */ /* 0x000fe20003fc6270 */
[----:B------:R-:W-:Y:S01]  /*1930*/  IMAD R2, R22, R9, R2 ;  /* 0x0000000916027224 */ /* 0x000fe200078e0202 */
[----:B------:R-:W-:Y:S01]  /*1940*/  IADD3 R5, R24, 0x1b8, RZ ;  /* 0x000001b818057810 */ /* 0x000fe20007ffe0ff */
[----:B------:R-:W-:Y:S02]  /*1950*/  IMAD.MOV.U32 R15, RZ, RZ, R11 ;  /* 0x000000ffff0f7224 */ /* 0x000fe400078e000b */
[----:B------:R-:W-:Y:S01]  /*1960*/  @!P5 IMAD.IADD R13, R13, 0x1, -R22 ;  /* 0x000000010d0dd824 */ /* 0x000fe200078e0a16 */
[----:B------:R-:W-:Y:S01]  /*1970*/  ISETP.GT.U32.AND P4, PT, R22, R2, PT ;  /* 0x000000021600720c */ /* 0x000fe20003f84070 */
[----:B------:R-:W-:Y:S01]  /*1980*/  IMAD.HI.U32 R9, R3, R17, RZ ;  /* 0x0000001103097227 */ /* 0x000fe200078e00ff */
[----:B------:R-:W-:-:S02]  /*1990*/  ISETP.GE.AND P5, PT, R8, RZ, PT ;  /* 0x000000ff0800720c */ /* 0x000fc40003fa6270 */
[----:B------:R-:W-:Y:S01]  /*19a0*/  IADD3 R8, R24, 0x1bc, RZ ;  /* 0x000001bc18087810 */ /* 0x000fe20007ffe0ff */
[----:B------:R-:W-:Y:S02]  /*19b0*/  IMAD.MOV R10, RZ, RZ, -R10 ;  /* 0x000000ffff0a7224 */ /* 0x000fe400078e0a0a */
[----:B------:R-:W-:Y:S02]  /*19c0*/  @!P2 IMAD.MOV R15, RZ, RZ, -R15 ;  /* 0x000000ffff0fa224 */ /* 0x000fe400078e0a0f */
[----:B------:R-:W-:Y:S02]  /*19d0*/  IMAD.MOV R9, RZ, RZ, -R9 ;  /* 0x000000ffff097224 */ /* 0x000fe400078e0a09 */
[----:B------:R-:W-:Y:S01]  /*19e0*/  IMAD R7, R22, R10, R7 ;  /* 0x0000000a16077224 */ /* 0x000fe200078e0207 */
[----:B------:R-:W-:Y:S01]  /*19f0*/  IABS R10, R8 ;  /* 0x00000008000a7213 */ /* 0x000fe20000000000 */
[----:B------:R-:W-:Y:S01]  /*1a00*/  @!P4 IMAD.IADD R2, R2, 0x1, -R22 ;  /* 0x000000010202c824 */ /* 0x000fe200078e0a16 */
[C---:B------:R-:W-:Y:S01]  /*1a10*/  ISETP.GT.U32.AND P4, PT, R22.reuse, R6, PT ;  /* 0x000000061600720c */ /* 0x040fe20003f84070 */
[C---:B------:R-:W-:Y:S01]  /*1a20*/  IMAD R17, R22.reuse, R9, R17 ;  /* 0x0000000916117224 */ /* 0x040fe200078e0211 */
[----:B------:R-:W-:Y:S01]  /*1a30*/  IABS R9, R5 ;  /* 0x0000000500097213 */ /* 0x000fe20000000000 */
[----:B-1----:R-:W-:Y:S01]  /*1a40*/  IMAD.MOV.U32 R14, RZ, RZ, R12 ;  /* 0x000000ffff0e7224 */ /* 0x002fe200078e000c */
[C---:B------:R-:W-:Y:S01]  /*1a50*/  ISETP.GT.U32.AND P2, PT, R22.reuse, R2, PT ;  /* 0x000000021600720c */ /* 0x040fe20003f44070 */
[C---:B------:R-:W-:Y:S01]  /*1a60*/  IMAD.HI.U32 R11, R3.reuse, R10, RZ ;  /* 0x0000000a030b7227 */ /* 0x040fe200078e00ff */
[C---:B------:R-:W-:Y:S01]  /*1a70*/  ISETP.GT.U32.AND P3, PT, R22.reuse, R7, PT ;  /* 0x000000071600720c */ /* 0x040fe20003f64070 */
[----:B------:R-:W-:Y:S02]  /*1a80*/  STL [R1+0x1ac], R15 ;  /* 0x0001ac0f01007387 */ /* 0x000fe40000100800 */
[----:B------:R-:W-:Y:S01]  /*1a90*/  @!P1 IMAD.MOV R13, RZ, RZ, -R13 ;  /* 0x000000ffff0d9224 */ /* 0x000fe200078e0a0d */
[----:B------:R-:W-:Y:S01]  /*1aa0*/  ISETP.GT.U32.AND P1, PT, R22, R17, PT ;  /* 0x000000111600720c */ /* 0x000fe20003f24070 */
[----:B------:R-:W-:Y:S01]  /*1ab0*/  @!P0 IMAD.MOV R14, RZ, RZ, -R14 ;  /* 0x000000ffff0e8224 */ /* 0x000fe200078e0a0e */
[----:B------:R-:W-:Y:S01]  /*1ac0*/  ISETP.GE.AND P0, PT, R0, RZ, PT ;  /* 0x000000ff0000720c */ /* 0x000fe20003f06270 */
[----:B------:R-:W-:Y:S01]  /*1ad0*/  IMAD.HI.U32 R12, R3, R9, RZ ;  /* 0x00000009030c7227 */ /* 0x000fe200078e00ff */
[----:B------:R-:W-:Y:S01]  /*1ae0*/  STL [R1+0x1a8], R13 ;  /* 0x0001a80d01007387 */ /* 0x000fe20000100800 */
[----:B------:R-:W-:-:S02]  /*1af0*/  IADD3 R0, R24, 0x1b4, RZ ;  /* 0x000001b418007810 */ /* 0x000fc40007ffe0ff */
[--C-:B------:R-:W-:Y:S01]  /*1b00*/  @!P4 IMAD.IADD R6, R6, 0x1, -R22.reuse ;  /* 0x000000010606c824 */ /* 0x100fe200078e0a16 */
[----:B------:R0:W-:Y:S01]  /*1b10*/  STL [R1+0x1a4], R14 ;  /* 0x0001a40e01007387 */ /* 0x0001e20000100800 */
[----:B------:R-:W-:Y:S01]  /*1b20*/  IMAD.MOV R11, RZ, RZ, -R11 ;  /* 0x000000ffff0b7224 */ /* 0x000fe200078e0a0b */
[----:B------:R-:W-:Y:S01]  /*1b30*/  ISETP.GE.AND P4, PT, R4, RZ, PT ;  /* 0x000000ff0400720c */ /* 0x000fe20003f86270 */
[----:B------:R-:W-:Y:S01]  /*1b40*/  @!P2 IMAD.IADD R2, R2, 0x1, -R22 ;  /* 0x000000010202a824 */ /* 0x000fe200078e0a16 */
[----:B------:R-:W-:Y:S01]  /*1b50*/  ISETP.GE.AND P2, PT, R8, RZ, PT ;  /* 0x000000ff0800720c */ /* 0x000fe20003f46270 */
[----:B------:R-:W-:Y:S01]  /*1b60*/  IMAD.MOV R12, RZ, RZ, -R12 ;  /* 0x000000ffff0c7224 */ /* 0x000fe200078e0a0c */
[----:B------:R-:W-:Y:S01]  /*1b70*/  IADD3 R4, R24, 0x1b0, RZ ;  /* 0x000001b018047810 */ /* 0x000fe20007ffe0ff */
[----:B------:R-:W-:Y:S01]  /*1b80*/  IMAD R8, R22, R11, R10 ;  /* 0x0000000b16087224 */ /* 0x000fe200078e020a */
[----:B------:R-:W-:Y:S01]  /*1b90*/  IABS R10, R0 ;  /* 0x00000000000a7213 */ /* 0x000fe20000000000 */
[----:B------:R-:W-:-:S02]  /*1ba0*/  @!P3 IMAD.IADD R7, R7, 0x1, -R22 ;  /* 0x000000010707b824 */ /* 0x000fc400078e0a16 */
[----:B0-----:R-:W-:Y:S01]  /*1bb0*/  IMAD.MOV.U32 R14, RZ, RZ, R6 ;  /* 0x000000ffff0e7224 */ /* 0x001fe200078e0006 */
[----:B------:R-:W-:Y:S01]  /*1bc0*/  IADD3 R6, R24, 0x1ac, RZ ;  /* 0x000001ac18067810 */ /* 0x000fe20007ffe0ff */
[C---:B------:R-:W-:Y:S01]  /*1bd0*/  IMAD R9, R22.reuse, R12, R9 ;  /* 0x0000000c16097224 */ /* 0x040fe200078e0209 */
[C---:B------:R-:W-:Y:S01]  /*1be0*/  ISETP.GT.U32.AND P3, PT, R22.reuse, R7, PT ;  /* 0x000000071600720c */ /* 0x040fe20003f64070 */
[----:B------:R-:W-:Y:S01]  /*1bf0*/  IMAD.MOV.U32 R13, RZ, RZ, R2 ;  /* 0x000000ffff0d7224 */ /* 0x000fe200078e0002 */
[----:B------:R-:W-:Y:S01]  /*1c00*/  IABS R2, R4 ;  /* 0x0000000400027213 */ /* 0x000fe20000000000 */
[----:B------:R-:W-:Y:S01]  /*1c10*/  @!P5 IMAD.MOV R14, RZ, RZ, -R14 ;  /* 0x000000ffff0ed224 */ /* 0x000fe200078e0a0e */
[C---:B------:R-:W-:Y:S01]  /*1c20*/  ISETP.GT.U32.AND P5, PT, R22.reuse, R8, PT ;  /* 0x000000081600720c */ /* 0x040fe20003fa4070 */
[----:B------:R-:W-:Y:S01]  /*1c30*/  @!P1 IMAD.IADD R17, R17, 0x1, -R22 ;  /* 0x0000000111119824 */ /* 0x000fe200078e0a16 */
[----:B------:R-:W-:Y:S01]  /*1c40*/  IABS R11, R6 ;  /* 0x00000006000b7213 */ /* 0x000fe20000000000 */
[----:B------:R-:W-:Y:S01]  /*1c50*/  @!P6 IMAD.MOV R13, RZ, RZ, -R13 ;  /* 0x000000ffff0de224 */ /* 0x000fe200078e0a0d */
[C---:B------:R-:W-:Y:S01]  /*1c60*/  ISETP.GT.U32.AND P6, PT, R22.reuse, R9, PT ;  /* 0x000000091600720c */ /* 0x040fe20003fc4070 */
[----:B------:R0:W-:Y:S01]  /*1c70*/  STL [R1+0x1a0], R14 ;  /* 0x0001a00e01007387 */ /* 0x0001e20000100800 */
[----:B------:R-:W-:-:S03]  /*1c80*/  ISETP.GT.U32.AND P1, PT, R22, R17, PT ;  /* 0x000000111600720c */ /* 0x000fc60003f24070 */
[--C-:B------:R-:W-:Y:S01]  /*1c90*/  @!P3 IMAD.IADD R7, R7, 0x1, -R22.reuse ;  /* 0x000000010707b824 */ /* 0x100fe200078e0a16 */
[----:B------:R-:W-:Y:S01]  /*1ca0*/  ISETP.GE.AND P3, PT, R5, RZ, PT ;  /* 0x000000ff0500720c */ /* 0x000fe20003f66270 */
[----:B------:R-:W-:Y:S01]  /*1cb0*/  IMAD.HI.U32 R5, R3, R10, RZ ;  /* 0x0000000a03057227 */ /* 0x000fe200078e00ff */
[----:B------:R1:W-:Y:S03]  /*1cc0*/  STL [R1+0x19c], R13 ;  /* 0x00019c0d01007387 */ /* 0x0003e60000100800 */
[--C-:B------:R-:W-:Y:S02]  /*1cd0*/  @!P5 IMAD.IADD R8, R8, 0x1, -R22.reuse ;  /* 0x000000010808d824 */ /* 0x100fe400078e0a16 */
[--C-:B------:R-:W-:Y:S02]  /*1ce0*/  @!P6 IMAD.IADD R9, R9, 0x1, -R22.reuse ;  /* 0x000000010909e824 */ /* 0x100fe400078e0a16 */
[----:B------:R-:W-:Y:S01]  /*1cf0*/  @!P1 IMAD.IADD R17, R17, 0x1, -R22 ;  /* 0x0000000111119824 */ /* 0x000fe200078e0a16 */
[----:B------:R-:W-:Y:S01]  /*1d00*/  ISETP.GT.U32.AND P5, PT, R22, R8, PT ;  /* 0x000000081600720c */ /* 0x000fe20003fa4070 */
[----:B------:R-:W-:Y:S01]  /*1d10*/  IMAD.MOV R5, RZ, RZ, -R5 ;  /* 0x000000ffff057224 */ /* 0x000fe200078e0a05 */
[----:B------:R-:W-:Y:S01]  /*1d20*/  ISETP.GE.AND P1, PT, R0, RZ, PT ;  /* 0x000000ff0000720c */ /* 0x000fe20003f26270 */
[----:B------:R-:W-:Y:S01]  /*1d30*/  IMAD.HI.U32 R0, R3, R2, RZ ;  /* 0x0000000203007227 */ /* 0x000fe200078e00ff */
[----:B------:R-:W-:-:S03]  /*1d40*/  ISETP.GT.U32.AND P6, PT, R22, R9, PT ;  /* 0x000000091600720c */ /* 0x000fc60003fc4070 */
[----:B------:R-:W-:Y:S02]  /*1d50*/  IMAD.MOV R0, RZ, RZ, -R0 ;  /* 0x000000ffff007224 */ /* 0x000fe400078e0a00 */
[----:B------:R-:W-:Y:S01]  /*1d60*/  IMAD R10, R22, R5, R10 ;  /* 0x00000005160a7224 */ /* 0x000fe200078e020a */
[----:B------:R-:W-:Y:S01]  /*1d70*/  IADD3 R5, R24, 0x1a8, RZ ;  /* 0x000001a818057810 */ /* 0x000fe20007ffe0ff */
[----:B------:R-:W-:Y:S02]  /*1d80*/  IMAD R2, R22, R0, R2 ;  /* 0x0000000016027224 */ /* 0x000fe400078e0202 */
[--C-:B------:R-:W-:Y:S01]  /*1d90*/  @!P5 IMAD.IADD R8, R8, 0x1, -R22.reuse ;  /* 0x000000010808d824 */ /* 0x100fe200078e0a16 */
[C---:B------:R-:W-:Y:S01]  /*1da0*/  ISETP.GT.U32.AND P5, PT, R22.reuse, R10, PT ;  /* 0x0000000a1600720c */ /* 0x040fe20003fa4070 */
[----:B------:R-:W-:Y:S01]  /*1db0*/  IMAD.MOV.U32 R12, RZ, RZ, R7 ;  /* 0x000000ffff0c7224 */ /* 0x000fe200078e0007 */
[----:B0-----:R-:W-:Y:S01]  /*1dc0*/  IABS R14, R5 ;  /* 0x00000005000e7213 */ /* 0x001fe20000000000 */
[----:B------:R-:W-:Y:S01]  /*1dd0*/  @!P6 IMAD.IADD R9, R9, 0x1, -R22 ;  /* 0x000000010909e824 */ /* 0x000fe200078e0a16 */
[----:B------:R-:W-:Y:S01]  /*1de0*/  ISETP.GT.U32.AND P6, PT, R22, R2, PT ;  /* 0x000000021600720c */ /* 0x000fe20003fc4070 */
[----:B------:R-:W-:Y:S01]  /*1df0*/  IMAD.HI.U32 R0, R3, R11, RZ ;  /* 0x0000000b03007227 */ /* 0x000fe200078e00ff */
[----:B------:R-:W-:-:S03]  /*1e00*/  IADD3 R7, R24, 0x1a4, RZ ;  /* 0x000001a418077810 */ /* 0x000fc60007ffe0ff */
[----:B------:R-:W-:Y:S01]  /*1e10*/  IMAD.HI.U32 R16, R3, R14, RZ ;  /* 0x0000000e03107227 */ /* 0x000fe200078e00ff */
[----:B------:R-:W-:-:S03]  /*1e20*/  IABS R15, R7 ;  /* 0x00000007000f7213 */ /* 0x000fc60000000000 */
[----:B------:R-:W-:Y:S02]  /*1e30*/  @!P5 IMAD.IADD R10, R10, 0x1, -R22 ;  /* 0x000000010a0ad824 */ /* 0x000fe400078e0a16 */
[----:B------:R-:W-:Y:S01]  /*1e40*/  @!P0 IMAD.MOV R12, RZ, RZ, -R12 ;  /* 0x000000ffff0c8224 */ /* 0x000fe200078e0a0c */
[----:B------:R-:W-:Y:S01]  /*1e50*/  ISETP.GE.AND P0, PT, R4, RZ, PT ;  /* 0x000000ff0400720c */ /* 0x000fe20003f06270 */
[----:B------:R-:W-:Y:S01]  /*1e60*/  @!P6 IMAD.IADD R2, R2, 0x1, -R22 ;  /* 0x000000010202e824 */ /* 0x000fe200078e0a16 */
[----:B------:R-:W-:Y:S01]  /*1e70*/  ISETP.GT.U32.AND P6, PT, R22, R10, PT ;  /* 0x0000000a1600720c */ /* 0x000fe20003fc4070 */
[----:B------:R-:W-:Y:S01]  /*1e80*/  IMAD.MOV R0, RZ, RZ, -R0 ;  /* 0x000000ffff007224 */ /* 0x000fe200078e0a00 */
[----:B------:R-:W-:Y:S01]  /*1e90*/  IADD3 R4, R24, 0x1a0, RZ ;  /* 0x000001a018047810 */ /* 0x000fe20007ffe0ff */
[----:B------:R-:W-:Y:S01]  /*1ea0*/  IMAD.MOV R16, RZ, RZ, -R16 ;  /* 0x000000ffff107224 */ /* 0x000fe200078e0a10 */
[----:B------:R0:W-:Y:S01]  /*1eb0*/  STL [R1+0x198], R12 ;  /* 0x0001980c01007387 */ /* 0x0001e20000100800 */
[----:B------:R-:W-:Y:S01]  /*1ec0*/  @!P4 IMAD.MOV R17, RZ, RZ, -R17 ;  /* 0x000000ffff11c224 */ /* 0x000fe200078e0a11 */
[----:B------:R-:W-:Y:S01]  /*1ed0*/  ISETP.GE.AND P4, PT, R6, RZ, PT ;  /* 0x000000ff0600720c */ /* 0x000fe20003f86270 */
[----:B------:R-:W-:Y:S01]  /*1ee0*/  IMAD R11, R22, R0, R11 ;  /* 0x00000000160b7224 */ /* 0x000fe200078e020b */
[----:B------:R-:W-:Y:S01]  /*1ef0*/  IADD3 R0, R24, 0x19c, RZ ;  /* 0x0000019c18007810 */ /* 0x000fe20007ffe0ff */
[C---:B------:R-:W-:Y:S01]  /*1f00*/  IMAD R14, R22.reuse, R16, R14 ;  /* 0x00000010160e7224 */ /* 0x040fe200078e020e */
[----:B------:R2:W-:Y:S01]  /*1f10*/  STL [R1+0x194], R17 ;  /* 0x0001941101007387 */ /* 0x0005e20000100800 */
[----:B-1----:R-:W-:Y:S01]  /*1f20*/  IMAD.HI.U32 R13, R3, R15, RZ ;  /* 0x0000000f030d7227 */ /* 0x002fe200078e00ff */
[----:B------:R-:W-:-:S02]  /*1f30*/  ISETP.GT.U32.AND P5, PT, R22, R11, PT ;  /* 0x0000000b1600720c */ /* 0x000fc40003fa4070 */
[----:B0-----:R-:W-:Y:S01]  /*1f40*/  IABS R12, R4 ;  /* 0x00000004000c7213 */ /* 0x001fe20000000000 */
[----:B------:R-:W-:Y:S01]  /*1f50*/  @!P6 IMAD.IADD R10, R10, 0x1, -R22 ;  /* 0x000000010a0ae824 */ /* 0x000fe200078e0a16 */
[----:B------:R-:W-:Y:S01]  /*1f60*/  ISETP.GT.U32.AND P6, PT, R22, R14, PT ;  /* 0x0000000e1600720c */ /* 0x000fe20003fc4070 */
[----:B------:R-:W-:Y:S01]  /*1f70*/  IMAD.MOV R13, RZ, RZ, -R13 ;  /* 0x000000ffff0d7224 */ /* 0x000fe200078e0a0d */
[----:B------:R-:W-:Y:S01]  /*1f80*/  IABS R6, R0 ;  /* 0x0000000000067213 */ /* 0x000fe20000000000 */
[----:B------:R-:W-:Y:S02]  /*1f90*/  IMAD.MOV.U32 R16, RZ, RZ, R9 ;  /* 0x000000ffff107224 */ /* 0x000fe400078e0009 */
[----:B--2---:R-:W-:Y:S02]  /*1fa0*/  IMAD.MOV.U32 R17, RZ, RZ, R8 ;  /* 0x000000ffff117224 */ /* 0x004fe400078e0008 */
[----:B------:R-:W-:-:S04]  /*1fb0*/  IMAD.HI.U32 R8, R3, R12, RZ ;  /* 0x0000000c03087227 */ /* 0x000fc800078e00ff */
[----:B------:R-:W-:Y:S02]  /*1fc0*/  IMAD.MOV R8, RZ, RZ, -R8 ;  /* 0x000000ffff087224 */ /* 0x000fe400078e0a08 */
[C---:B------:R-:W-:Y:S02]  /*1fd0*/  IMAD R15, R22.reuse, R13, R15 ;  /* 0x0000000d160f7224 */ /* 0x040fe400078e020f */
[----:B------:R-:W-:Y:S01]  /*1fe0*/  @!P2 IMAD.MOV R17, RZ, RZ, -R17 ;  /* 0x000000ffff11a224 */ /* 0x000fe200078e0a11 */
[C---:B------:R-:W-:Y:S01]  /*1ff0*/  ISETP.GT.U32.AND P2, PT, R22.reuse, R2, PT ;  /* 0x000000021600720c */ /* 0x040fe20003f44070 */
[----:B------:R-:W-:Y:S02]  /*2000*/  IMAD.MOV.U32 R13, RZ, RZ, R10 ;  /* 0x000000ffff0d7224 */ /* 0x000fe400078e000a */
[----:B------:R-:W-:Y:S01]  /*2010*/  IMAD R12, R22, R8, R12 ;  /* 0x00000008160c7224 */ /* 0x000fe200078e020c */
[----:B------:R-:W-:Y:S01]  /*2020*/  STL [R1+0x190], R17 ;  /* 0x0001901101007387 */ /* 0x000fe20000100800 */
[--C-:B------:R-:W-:Y:S01]  /*2030*/  @!P5 IMAD.IADD R11, R11, 0x1, -R22.reuse ;  /* 0x000000010b0bd824 */ /* 0x100fe200078e0a16 */
[----:B------:R-:W-:Y:S01]  /*2040*/  IADD3 R8, R24, 0x190, RZ ;  /* 0x0000019018087810 */ /* 0x000fe20007ffe0ff */
[----:B------:R-:W-:Y:S01]  /*2050*/  @!P1 IMAD.MOV R13, RZ, RZ, -R13 ;  /* 0x000000ffff0d9224 */ /* 0x000fe200078e0a0d */
[----:B------:R-:W-:Y:S01]  /*2060*/  ISETP.GT.U32.AND P1, PT, R22, R15, PT ;  /* 0x0000000f1600720c */ /* 0x000fe20003f24070 */
[----:B------:R-:W-:Y:S01]  /*2070*/  @!P6 IMAD.IADD R14, R14, 0x1, -R22 ;  /* 0x000000010e0ee824 */ /* 0x000fe200078e0a16 */
[C---:B------:R-:W-:Y:S01]  /*2080*/  ISETP.GT.U32.AND P6, PT, R22.reuse, R12, PT ;  /* 0x0000000c1600720c */ /* 0x040fe20003fc4070 */
[----:B------:R-:W-:Y:S01]  /*2090*/  @!P3 IMAD.MOV R16, RZ, RZ, -R16 ;  /* 0x000000ffff10b224 */ /* 0x000fe200078e0a10 */
[----:B------:R-:W-:Y:S01]  /*20a0*/  ISETP.GT.U32.AND P5, PT, R22, R11, PT ;  /* 0x0000000b1600720c */ /* 0x000fe20003fa4070 */
[----:B------:R-:W-:Y:S01]  /*20b0*/  @!P2 IMAD.IADD R2, R2, 0x1, -R22 ;  /* 0x000000010202a824 */ /* 0x000fe200078e0a16 */
[----:B------:R-:W-:Y:S01]  /*20c0*/  ISETP.GE.AND P3, PT, R5, RZ, PT ;  /* 0x000000ff0500720c */ /* 0x000fe20003f66270 */
[----:B------:R-:W-:Y:S01]  /*20d0*/  IMAD.HI.U32 R9, R3, R6, RZ ;  /* 0x0000000603097227 */ /* 0x000fe200078e00ff */
[----:B------:R-:W-:Y:S01]  /*20e0*/  STL [R1+0x18c], R16 ;  /* 0x00018c1001007387 */ /* 0x000fe20000100800 */
[----:B------:R-:W-:-:S02]  /*20f0*/  IADD3 R5, R24, 0x194, RZ ;  /* 0x0000019418057810 */ /* 0x000fc40007ffe0ff */
[----:B------:R-:W-:Y:S01]  /*2100*/  IMAD.MOV.U32 R10, RZ, RZ, R2 ;  /* 0x000000ffff0a7224 */ /* 0x000fe200078e0002 */
[----:B------:R0:W-:Y:S01]  /*2110*/  STL [R1+0x188], R13 ;  /* 0x0001880d01007387 */ /* 0x0001e20000100800 */
[--C-:B------:R-:W-:Y:S01]  /*2120*/  @!P1 IMAD.IADD R15, R15, 0x1, -R22.reuse ;  /* 0x000000010f0f9824 */ /* 0x100fe200078e0a16 */
[----:B------:R-:W-:Y:S01]  /*2130*/  ISETP.GT.U32.AND P1, PT, R22, R14, PT ;  /* 0x0000000e1600720c */ /* 0x000fe20003f24070 */
[--C-:B------:R-:W-:Y:S01]  /*2140*/  @!P6 IMAD.IADD R12, R12, 0x1, -R22.reuse ;  /* 0x000000010c0ce824 */ /* 0x100fe200078e0a16 */
[----:B------:R-:W-:Y:S01]  /*2150*/  ISETP.GE.AND P2, PT, R7, RZ, PT ;  /* 0x000000ff0700720c */ /* 0x000fe20003f46270 */
[----:B------:R-:W-:Y:S01]  /*2160*/  @!P5 IMAD.IADD R11, R11, 0x1, -R22 ;  /* 0x000000010b0bd824 */ /* 0x000fe200078e0a16 */
[----:B------:R-:W-:Y:S01]  /*2170*/  ISETP.GE.AND P5, PT, R4, RZ, PT ;  /* 0x000000ff0400720c */ /* 0x000fe20003fa6270 */
[----:B------:R-:W-:Y:S01]  /*2180*/  IMAD.MOV R9, RZ, RZ, -R9 ;  /* 0x000000ffff097224 */ /* 0x000fe200078e0a09 */
[----:B------:R-:W-:Y:S01]  /*2190*/  ISETP.GT.U32.AND P6, PT, R22, R12, PT ;  /* 0x0000000c1600720c */ /* 0x000fe20003fc4070 */
[----:B------:R-:W-:Y:S01]  /*21a0*/  @!P0 IMAD.MOV R10, RZ, RZ, -R10 ;  /* 0x000000ffff0a8224 */ /* 0x000fe200078e0a0a */
[----:B0-----:R-:W-:Y:S01]  /*21b0*/  IADD3 R13, R24, 0x198, RZ ;  /* 0x00000198180d7810 */ /* 0x001fe20007ffe0ff */
[C---:B------:R-:W-:Y:S01]  /*21c0*/  IMAD R6, R22.reuse, R9, R6 ;  /* 0x0000000916067224 */ /* 0x040fe200078e0206 */
[----:B------:R-:W-:Y:S01]  /*21d0*/  ISETP.GT.U32.AND P0, PT, R22, R15, PT ;  /* 0x0000000f1600720c */ /* 0x000fe20003f04070 */
[----:B------:R-:W-:Y:S01]  /*21e0*/  IMAD.MOV.U32 R19, RZ, RZ, R11 ;  /* 0x000000ffff137224 */ /* 0x000fe200078e000b */
[----:B------:R-:W-:Y:S01]  /*21f0*/  IABS R2, R13 ;  /* 0x0000000d00027213 */ /* 0x000fe20000000000 */
[----:B------:R-:W-:Y:S01]  /*2200*/  @!P1 IMAD.IADD R14, R14, 0x1, -R22 ;  /* 0x000000010e0e9824 */ /* 0x000fe200078e0a16 */
[----:B------:R-:W-:Y:S01]  /*2210*/  ISETP.GT.U32.AND P1, PT, R22, R6, PT ;  /* 0x000000061600720c */ /* 0x000fe20003f24070 */
[----:B------:R0:W-:Y:S01]  /*2220*/  STL [R1+0x184], R10 ;  /* 0x0001840a01007387 */ /* 0x0001e20000100800 */
[----:B------:R-:W-:Y:S01]  /*2230*/  IABS R16, R5 ;  /* 0x0000000500107213 */ /* 0x000fe20000000000 */
[----:B------:R-:W-:Y:S01]  /*2240*/  IMAD.HI.U32 R4, R3, R2, RZ ;  /* 0x0000000203047227 */ /* 0x000fe200078e00ff */
[----:B------:R-:W-:-:S03]  /*2250*/  IADD3 R9, R24, 0x18c, RZ ;  /* 0x0000018c18097810 */ /* 0x000fc60007ffe0ff */
[----:B------:R-:W-:Y:S01]  /*2260*/  IMAD.MOV R4, RZ, RZ, -R4 ;  /* 0x000000ffff047224 */ /* 0x000fe200078e0a04 */
[----:B------:R-:W-:Y:S01]  /*2270*/  IABS R7, R9 ;  /* 0x0000000900077213 */ /* 0x000fe20000000000 */
[----:B------:R-:W-:Y:S02]  /*2280*/  @!P6 IMAD.IADD R12, R12, 0x1, -R22 ;  /* 0x000000010c0ce824 */ /* 0x000fe400078e0a16 */
[----:B------:R-:W-:Y:S01]  /*2290*/  IMAD R2, R22, R4, R2 ;  /* 0x0000000416027224 */ /* 0x000fe200078e0202 */
[----:B0-----:R-:W-:Y:S01]  /*22a0*/  IABS R10, R8 ;  /* 0x00000008000a7213 */ /* 0x001fe20000000000 */
[----:B------:R-:W-:-:S03]  /*22b0*/  IMAD.HI.U32 R17, R3, R16, RZ ;  /* 0x0000001003117227 */ /* 0x000fc600078e00ff */
[----:B------:R-:W-:Y:S01]  /*22c0*/  ISETP.GT.U32.AND P6, PT, R22, R2, PT ;  /* 0x000000021600720c */ /* 0x000fe20003fc4070 */
[--C-:B------:R-:W-:Y:S01]  /*22d0*/  @!P0 IMAD.IADD R15, R15, 0x1, -R22.reuse ;  /* 0x000000010f0f8824 */ /* 0x100fe200078e0a16 */
[----:B------:R-:W-:Y:S01]  /*22e0*/  ISETP.GE.AND P0, PT, R0, RZ, PT ;  /* 0x000000ff0000720c */ /* 0x000fe20003f06270 */
[----:B------:R-:W-:Y:S01]  /*22f0*/  @!P1 IMAD.IADD R6, R6, 0x1, -R22 ;  /* 0x0000000106069824 */ /* 0x000fe200078e0a16 */
[----:B------:R-:W-:Y:S01]  /*2300*/  ISETP.GE.AND P1, PT, R13, RZ, PT ;  /* 0x000000ff0d00720c */ /* 0x000fe20003f26270 */
[----:B------:R-:W-:-:S04]  /*2310*/  IMAD.HI.U32 R0, R3, R10, RZ ;  /* 0x0000000a03007227 */ /* 0x000fc800078e00ff */
[----:B------:R-:W-:Y:S02]  /*2320*/  IMAD.MOV R17, RZ, RZ, -R17 ;  /* 0x000000ffff117224 */ /* 0x000fe400078e0a11 */
[----:B------:R-:W-:-:S04]  /*2330*/  IMAD.HI.U32 R4, R3, R7, RZ ;  /* 0x0000000703047227 */ /* 0x000fc800078e00ff */
[----:B------:R-:W-:Y:S01]  /*2340*/  @!P6 IMAD.IADD R2, R2, 0x1, -R22 ;  /* 0x000000010202e824 */ /* 0x000fe200078e0a16 */
[C---:B------:R-:W-:Y:S01]  /*2350*/  ISETP.GT.U32.AND P6, PT, R22.reuse, R6, PT ;  /* 0x000000061600720c */ /* 0x040fe20003fc4070 */
[----:B------:R-:W-:Y:S02]  /*2360*/  IMAD.MOV R0, RZ, RZ, -R0 ;  /* 0x000000ffff007224 */ /* 0x000fe400078e0a00 */
[C---:B------:R-:W-:Y:S02]  /*2370*/  IMAD R13, R22.reuse, R17, R16 ;  /* 0x00000011160d7224 */ /* 0x040fe400078e0210 */
[----:B------:R-:W-:Y:S02]  /*2380*/  IMAD.MOV.U32 R18, RZ, RZ, R14 ;  /* 0x000000ffff127224 */ /* 0x000fe400078e000e */
[----:B------:R-:W-:Y:S02]  /*2390*/  IMAD.MOV R4, RZ, RZ, -R4 ;  /* 0x000000ffff047224 */ /* 0x000fe400078e0a04 */
[----:B------:R-:W-:Y:S01]  /*23a0*/  IMAD R10, R22, R0, R10 ;  /* 0x00000000160a7224 */ /* 0x000fe200078e020a */
[----:B------:R-:W-:Y:S01]  /*23b0*/  IADD3 R0, R24, 0x188, RZ ;  /* 0x0000018818007810 */ /* 0x000fe20007ffe0ff */
[----:B------:R-:W-:Y:S01]  /*23c0*/  @!P4 IMAD.MOV R19, RZ, RZ, -R19 ;  /* 0x000000ffff13c224 */ /* 0x000fe200078e0a13 */
[C---:B------:R-:W-:Y:S01]  /*23d0*/  ISETP.GT.U32.AND P4, PT, R22.reuse, R13, PT ;  /* 0x0000000d1600720c */ /* 0x040fe20003f84070 */
[----:B------:R-:W-:Y:S01]  /*23e0*/  @!P3 IMAD.MOV R18, RZ, RZ, -R18 ;  /* 0x000000ffff12b224 */ /* 0x000fe200078e0a12 */
[C---:B------:R-:W-:Y:S01]  /*23f0*/  ISETP.GT.U32.AND P3, PT, R22.reuse, R2, PT ;  /* 0x000000021600720c */ /* 0x040fe20003f64070 */
[C---:B------:R-:W-:Y:S01]  /*2400*/  IMAD R7, R22.reuse, R4, R7 ;  /* 0x0000000416077224 */ /* 0x040fe200078e0207 */
[----:B------:R-:W-:Y:S01]  /*2410*/  IABS R11, R0 ;  /* 0x00000000000b7213 */ /* 0x000fe20000000000 */
[----:B------:R-:W-:Y:S01]  /*2420*/  @!P2 IMAD.MOV R15, RZ, RZ, -R15 ;  /* 0x000000ffff0fa224 */ /* 0x000fe200078e0a0f */
[----:B------:R-:W-:Y:S01]  /*2430*/  ISETP.GT.U32.AND P2, PT, R22, R10, PT ;  /* 0x0000000a1600720c */ /* 0x000fe20003f44070 */
[----:B------:R-:W-:Y:S01]  /*2440*/  @!P6 IMAD.IADD R6, R6, 0x1, -R22 ;  /* 0x000000010606e824 */ /* 0x000fe200078e0a16 */
[----:B------:R-:W-:Y:S01]  /*2450*/  ISETP.GT.U32.AND P6, PT, R22, R7, PT ;  /* 0x000000071600720c */ /* 0x000fe20003fc4070 */
[----:B------:R-:W-:Y:S01]  /*2460*/  IMAD.MOV.U32 R16, RZ, RZ, R12 ;  /* 0x000000ffff107224 */ /* 0x000fe200078e000c */
[----:B------:R-:W-:Y:S01]  /*2470*/  STL [R1+0x180], R19 ;  /* 0x0001801301007387 */ /* 0x000fe20000100800 */
[----:B------:R-:W-:Y:S01]  /*2480*/  IMAD.HI.U32 R12, R3, R11, RZ ;  /* 0x0000000b030c7227 */ /* 0x000fe200078e00ff */
[----:B------:R-:W-:-:S02]  /*2490*/  IADD3 R4, R24, 0x184, RZ ;  /* 0x0000018418047810 */ /* 0x000fc40007ffe0ff */
[----:B------:R-:W-:Y:S01]  /*24a0*/  STL [R1+0x17c], R18 ;  /* 0x00017c1201007387 */ /* 0x000fe20000100800 */
[----:B------:R-:W-:Y:S01]  /*24b0*/  IMAD.MOV R12, RZ, RZ, -R12 ;  /* 0x000000ffff0c7224 */ /* 0x000fe200078e0a0c */
[----:B------:R-:W-:Y:S01]  /*24c0*/  IABS R14, R4 ;  /* 0x00000004000e7213 */ /* 0x000fe20000000000 */
[--C-:B------:R-:W-:Y:S01]  /*24d0*/  @!P3 IMAD.IADD R2, R2, 0x1, -R22.reuse ;  /* 0x000000010202b824 */ /* 0x100fe200078e0a16 */
[----:B------:R-:W-:Y:S01]  /*24e0*/  ISETP.GE.AND P3, PT, R8, RZ, PT ;  /* 0x000000ff0800720c */ /* 0x000fe20003f66270 */
[--C-:B------:R-:W-:Y:S01]  /*24f0*/  @!P4 IMAD.IADD R13, R13, 0x1, -R22.reuse ;  /* 0x000000010d0dc824 */ /* 0x100fe200078e0a16 */
[----:B------:R0:W-:Y:S01]  /*2500*/  STL [R1+0x178], R15 ;  /* 0x0001780f01007387 */ /* 0x0001e20000100800 */
[----:B------:R-:W-:Y:S01]  /*2510*/  IMAD R8, R22, R12, R11 ;  /* 0x0000000c16087224 */ /* 0x000fe200078e020b */
[----:B------:R-:W-:Y:S01]  /*2520*/  ISETP.GE.AND P4, PT, R9, RZ, PT ;  /* 0x000000ff0900720c */ /* 0x000fe20003f86270 */
[----:B------:R-:W-:Y:S01]  /*2530*/  @!P2 IMAD.IADD R10, R10, 0x1, -R22 ;  /* 0x000000010a0aa824 */ /* 0x000fe200078e0a16 */
[----:B------:R-:W-:Y:S01]  /*2540*/  ISETP.GT.U32.AND P2, PT, R22, R13, PT ;  /* 0x0000000d1600720c */ /* 0x000fe20003f44070 */
[----:B------:R-:W-:Y:S01]  /*2550*/  IMAD.MOV.U32 R12, RZ, RZ, R2 ;  /* 0x000000ffff0c7224 */ /* 0x000fe200078e0002 */
[----:B------:R-:W-:Y:S01]  /*2560*/  IADD3 R11, R24, 0x180, RZ ;  /* 0x00000180180b7810 */ /* 0x000fe20007ffe0ff */
[----:B------:R-:W-:Y:S01]  /*2570*/  @!P6 IMAD.IADD R7, R7, 0x1, -R22 ;  /* 0x000000010707e824 */ /* 0x000fe200078e0a16 */
[C---:B------:R-:W-:Y:S01]  /*2580*/  ISETP.GT.U32.AND P6, PT, R22.reuse, R10, PT ;  /* 0x0000000a1600720c */ /* 0x040fe20003fc4070 */
[----:B------:R-:W-:Y:S01]  /*2590*/  @!P1 IMAD.MOV R12, RZ, RZ, -R12 ;  /* 0x000000ffff0c9224 */ /* 0x000fe200078e0a0c */
[C---:B------:R-:W-:Y:S01]  /*25a0*/  ISETP.GT.U32.AND P1, PT, R22.reuse, R8, PT ;  /* 0x000000081600720c */ /* 0x040fe20003f24070 */
[----:B0-----:R-:W-:Y:S01]  /*25b0*/  IMAD.MOV.U32 R15, RZ, RZ, R6 ;  /* 0x000000ffff0f7224 */ /* 0x001fe200078e0006 */
[----:B------:R-:W-:Y:S01]  /*25c0*/  IABS R2, R11 ;  /* 0x0000000b00027213 */ /* 0x000fe20000000000 */
[----:B------:R-:W-:Y:S01]  /*25d0*/  @!P5 IMAD.MOV R16, RZ, RZ, -R16 ;  /* 0x000000ffff10d224 */ /* 0x000fe200078e0a10 */
[----:B------:R-:W-:Y:S01]  /*25e0*/  ISETP.GE.AND P5, PT, R5, RZ, PT ;  /* 0x000000ff0500720c */ /* 0x000fe20003fa6270 */
[----:B------:R-:W-:Y:S01]  /*25f0*/  @!P0 IMAD.MOV R15, RZ, RZ, -R15 ;  /* 0x000000ffff0f8224 */ /* 0x000fe200078e0a0f */
[----:B------:R-:W-:Y:S01]  /*2600*/  ISETP.GT.U32.AND P0, PT, R22, R7, PT ;  /* 0x000000071600720c */ /* 0x000fe20003f04070 */
[----:B------:R-:W-:Y:S01]  /*2610*/  IMAD.MOV.U32 R5, RZ, RZ, R14 ;  /* 0x000000ffff057224 */ /* 0x000fe200078e000e */
[----:B------:R-:W-:Y:S01]  /*2620*/  IADD3 R6, R24, 0x17c, RZ ;  /* 0x0000017c18067810 */ /* 0x000fe20007ffe0ff */
[----:B------:R-:W-:Y:S01]  /*2630*/  @!P2 IMAD.IADD R13, R13, 0x1, -R22 ;  /* 0x000000010d0da824 */ /* 0x000fe200078e0a16 */
[----:B------:R-:W-:Y:S01]  /*2640*/  STL [R1+0x174], R16 ;  /* 0x0001741001007387 */ /* 0x000fe20000100800 */
[----:B------:R-:W-:Y:S01]  /*2650*/  IMAD.HI.U32 R9, R3, R5, RZ ;  /* 0x0000000503097227 */ /* 0x000fe200078e00ff */
[----:B------:R-:W-:-:S02]  /*2660*/  ISETP.GE.AND P2, PT, R0, RZ, PT ;  /* 0x000000ff0000720c */ /* 0x000fc40003f46270 */
[----:B------:R-:W-:Y:S01]  /*2670*/  STL [R1+0x170], R15 ;  /* 0x0001700f01007387 */ /* 0x000fe20000100800 */
[--C-:B------:R-:W-:Y:S01]  /*2680*/  @!P1 IMAD.IADD R8, R8, 0x1, -R22.reuse ;  /* 0x0000000108089824 */ /* 0x100fe200078e0a16 */
[----:B------:R-:W-:Y:S01]  /*2690*/  ISETP.GE.AND P1, PT, R11, RZ, PT ;  /* 0x000000ff0b00720c */ /* 0x000fe20003f26270 */
[----:B------:R-:W-:Y:S01]  /*26a0*/  IMAD.MOV.U32 R14, RZ, RZ, R13 ;  /* 0x000000ffff0e7224 */ /* 0x000fe200078e000d */
[----:B------:R0:W-:Y:S01]  /*26b0*/  STL [R1+0x16c], R12 ;  /* 0x00016c0c01007387 */ /* 0x0001e20000100800 */
[----:B------:R-:W-:Y:S01]  /*26c0*/  IMAD.MOV R9, RZ, RZ, -R9 ;  /* 0x000000ffff097224 */ /* 0x000fe200078e0a09 */
[----:B------:R-:W-:Y:S01]  /*26d0*/  IABS R0, R6 ;  /* 0x0000000600007213 */ /* 0x000fe20000000000 */
[----:B------:R-:W-:Y:S01]  /*26e0*/  @!P0 IMAD.IADD R7, R7, 0x1, -R22 ;  /* 0x0000000107078824 */ /* 0x000fe200078e0a16 */
[----:B------:R-:W-:Y:S01]  /*26f0*/  ISETP.GE.AND P0, PT, R4, RZ, PT ;  /* 0x000000ff0400720c */ /* 0x000fe20003f06270 */
[----:B------:R-:W-:Y:S01]  /*2700*/  @!P5 IMAD.MOV R14, RZ, RZ, -R14 ;  /* 0x000000ffff0ed224 */ /* 0x000fe200078e0a0e */
[----:B------:R-:W-:Y:S01]  /*2710*/  IADD3 R4, R24, 0x178, RZ ;  /* 0x0000017818047810 */ /* 0x000fe20007ffe0ff */
[C---:B------:R-:W-:Y:S01]  /*2720*/  IMAD R5, R22.reuse, R9, R5 ;  /* 0x0000000916057224 */ /* 0x040fe200078e0205 */
[----:B------:R-:W-:Y:S01]  /*2730*/  ISETP.GT.U32.AND P5, PT, R22, R8, PT ;  /* 0x000000081600720c */ /* 0x000fe20003fa4070 */
[----:B------:R-:W-:Y:S01]  /*2740*/  @!P6 IMAD.IADD R10, R10, 0x1, -R22 ;  /* 0x000000010a0ae824 */ /* 0x000fe200078e0a16 */
[----:B------:R-:W-:Y:S01]  /*2750*/  IABS R11, R4 ;  /* 0x00000004000b7213 */ /* 0x000fe20000000000 */
[----:B------:R-:W-:Y:S01]  /*2760*/  IMAD.MOV.U32 R13, RZ, RZ, R7 ;  /* 0x000000ffff0d7224 */ /* 0x000fe200078e0007 */
[----:B------:R-:W-:Y:S01]  /*2770*/  ISETP.GT.U32.AND P6, PT, R22, R5, PT ;  /* 0x000000051600720c */ /* 0x000fe20003fc4070 */
[----:B0-----:R-:W-:Y:S01]  /*2780*/  IMAD.HI.U32 R12, R3, R2, RZ ;  /* 0x00000002030c7227 */ /* 0x001fe200078e00ff */
[----:B------:R-:W-:Y:S01]  /*2790*/  STL [R1+0x168], R14 ;  /* 0x0001680e01007387 */ /* 0x000fe20000100800 */
[----:B------:R-:W-:-:S02]  /*27a0*/  IADD3 R15, R24, 0x168, RZ ;  /* 0x00000168180f7810 */ /* 0x000fc40007ffe0ff */
[----:B------:R-:W-:-:S04]  /*27b0*/  IMAD.HI.U32 R7, R3, R11, RZ ;  /* 0x0000000b03077227 */ /* 0x000fc800078e00ff */
[----:B------:R-:W-:Y:S02]  /*27c0*/  @!P3 IMAD.MOV R10, RZ, RZ, -R10 ;  /* 0x000000ffff0ab224 */ /* 0x000fe400078e0a0a */
[----:B------:R-:W-:Y:S01]  /*27d0*/  @!P4 IMAD.MOV R13, RZ, RZ, -R13 ;  /* 0x000000ffff0dc224 */ /* 0x000fe200078e0a0d */
[----:B------:R-:W-:Y:S01]  /*27e0*/  ISETP.GE.AND P4, PT, R6, RZ, PT ;  /* 0x000000ff0600720c */ /* 0x000fe20003f86270 */
[----:B------:R-:W-:Y:S01]  /*27f0*/  IMAD.MOV R12, RZ, RZ, -R12 ;  /* 0x000000ffff0c7224 */ /* 0x000fe200078e0a0c */
[----:B------:R0:W-:Y:S01]  /*2800*/  STL [R1+0x164], R10 ;  /* 0x0001640a01007387 */ /* 0x0001e20000100800 */
[----:B------:R-:W-:Y:S01]  /*2810*/  IMAD.MOV R6, RZ, RZ, -R7 ;  /* 0x000000ffff067224 */ /* 0x000fe200078e0a07 */
[----:B------:R-:W-:Y:S01]  /*2820*/  IADD3 R7, R24, 0x170, RZ ;  /* 0x0000017018077810 */ /* 0x000fe20007ffe0ff */
[----:B------:R-:W-:Y:S01]  /*2830*/  @!P5 IMAD.IADD R8, R8, 0x1, -R22 ;  /* 0x000000010808d824 */ /* 0x000fe200078e0a16 */
[----:B------:R1:W-:Y:S01]  /*2840*/  STL [R1+0x160], R13 ;  /* 0x0001600d01007387 */ /* 0x0003e20000100800 */
[----:B------:R-:W-:Y:S01]  /*2850*/  IMAD.HI.U32 R9, R3, R0, RZ ;  /* 0x0000000003097227 */ /* 0x000fe200078e00ff */
[----:B------:R-:W-:-:S03]  /*2860*/  IABS R18, R7 ;  /* 0x0000000700127213 */ /* 0x000fc60000000000 */
[C---:B------:R-:W-:Y:S02]  /*2870*/  IMAD R2, R22.reuse, R12, R2 ;  /* 0x0000000c16027224 */ /* 0x040fe400078e0202 */
[----:B------:R-:W-:Y:S01]  /*2880*/  IMAD R11, R22, R6, R11 ;  /* 0x00000006160b7224 */ /* 0x000fe200078e020b */
[----:B------:R-:W-:Y:S01]  /*2890*/  IADD3 R6, R24, 0x16c, RZ ;  /* 0x0000016c18067810 */ /* 0x000fe20007ffe0ff */
[----:B0-----:R-:W-:Y:S01]  /*28a0*/  IMAD.MOV.U32 R10, RZ, RZ, R8 ;  /* 0x000000ffff0a7224 */ /* 0x001fe200078e0008 */
[----:B------:R-:W-:Y:S01]  /*28b0*/  ISETP.GT.U32.AND P3, PT, R22, R2, PT ;  /* 0x000000021600720c */ /* 0x000fe20003f64070 */
[----:B------:R-:W-:Y:S01]  /*28c0*/  IMAD.MOV R9, RZ, RZ, -R9 ;  /* 0x000000ffff097224 */ /* 0x000fe200078e0a09 */
[----:B------:R-:W-:Y:S01]  /*28d0*/  IABS R16, R6 ;  /* 0x0000000600107213 */ /* 0x000fe20000000000 */
[----:B------:R-:W-:Y:S01]  /*28e0*/  @!P6 IMAD.IADD R5, R5, 0x1, -R22 ;  /* 0x000000010505e824 */ /* 0x000fe200078e0a16 */
[----:B-1----:R-:W-:Y:S01]  /*28f0*/  IADD3 R13, R24, 0x14c, RZ ;  /* 0x0000014c180d7810 */ /* 0x002fe20007ffe0ff */
[----:B------:R-:W-:Y:S01]  /*2900*/  @!P2 IMAD.MOV R10, RZ, RZ, -R10 ;  /* 0x000000ffff0aa224 */ /* 0x000fe200078e0a0a */
[C---:B------:R-:W-:Y:S01]  /*2910*/  ISETP.GT.U32.AND P2, PT, R22.reuse, R11, PT ;  /* 0x0000000b1600720c */ /* 0x040fe20003f44070 */
[C---:B------:R-:W-:Y:S01]  /*2920*/  IMAD R0, R22.reuse, R9, R0 ;  /* 0x0000000916007224 */ /* 0x040fe200078e0200 */
[----:B------:R-:W-:-:S02]  /*2930*/  ISETP.GT.U32.AND P6, PT, R22, R5, PT ;  /* 0x000000051600720c */ /* 0x000fc40003fc4070 */
[----:B------:R0:W-:Y:S02]  /*2940*/  STL [R1+0x15c], R10 ;  /* 0x00015c0a01007387 */ /* 0x0001e40000100800 */
[----:B------:R-:W-:Y:S01]  /*2950*/  ISETP.GT.U32.AND P5, PT, R22, R0, PT ;  /* 0x000000001600720c */ /* 0x000fe20003fa4070 */
[----:B------:R-:W-:-:S05]  /*2960*/  @!P3 IMAD.IADD R2, R2, 0x1, -R22 ;  /* 0x000000010202b824 */ /* 0x000fca00078e0a16 */
[----:B------:R-:W-:Y:S01]  /*2970*/  ISETP.GT.U32.AND P3, PT, R22, R2, PT ;  /* 0x000000021600720c */ /* 0x000fe20003f64070 */
[--C-:B------:R-:W-:Y:S02]  /*2980*/  @!P2 IMAD.IADD R11, R11, 0x1, -R22.reuse ;  /* 0x000000010b0ba824 */ /* 0x100fe400078e0a16 */
[--C-:B------:R-:W-:Y:S01]  /*2990*/  @!P6 IMAD.IADD R5, R5, 0x1, -R22.reuse ;  /* 0x000000010505e824 */ /* 0x100fe200078e0a16 */
[----:B------:R-:W-:Y:S02]  /*29a0*/  ISETP.GE.AND P6, PT, R4, RZ, PT ;  /* 0x000000ff0400720c */ /* 0x000fe40003fc6270 */
[----:B------:R-:W-:Y:S01]  /*29b0*/  ISETP.GT.U32.AND P2, PT, R22, R11, PT ;  /* 0x0000000b1600720c */ /* 0x000fe20003f44070 */
[----:B------:R-:W-:Y:S01]  /*29c0*/  @!P5 IMAD.IADD R0, R0, 0x1, -R22 ;  /* 0x000000010000d824 */ /* 0x000fe200078e0a16 */
[----:B------:R-:W-:Y:S01]  /*29d0*/  IADD3 R4, R24, 0x174, RZ ;  /* 0x0000017418047810 */ /* 0x000fe20007ffe0ff */
[----:B------:R-:W-:Y:S02]  /*29e0*/  IMAD.MOV.U32 R9, RZ, RZ, R5 ;  /* 0x000000ffff097224 */ /* 0x000fe400078e0005 */
[----:B------:R-:W-:Y:S01]  /*29f0*/  IMAD.HI.U32 R5, R3, R18, RZ ;  /* 0x0000001203057227 */ /* 0x000fe200078e00ff */
[----:B------:R-:W-:-:S02]  /*2a00*/  ISETP.GT.U32.AND P5, PT, R22, R0, PT ;  /* 0x000000001600720c */ /* 0x000fc40003fa4070 */
[----:B------:R-:W-:Y:S01]  /*2a10*/  IABS R17, R4 ;  /* 0x0000000400117213 */ /* 0x000fe20000000000 */
[----:B------:R-:W-:Y:S02]  /*2a20*/  IMAD.MOV R5, RZ, RZ, -R5 ;  /* 0x000000ffff057224 */ /* 0x000fe400078e0a05 */
[----:B------:R-:W-:Y:S01]  /*2a30*/  @!P3 IMAD.IADD R2, R2, 0x1, -R22 ;  /* 0x000000010202b824 */ /* 0x000fe200078e0a16 */
[----:B------:R-:W-:Y:S01]  /*2a40*/  ISETP.GE.AND P3, PT, R7, RZ, PT ;  /* 0x000000ff0700720c */ /* 0x000fe20003f66270 */
[----:B------:R-:W-:Y:S01]  /*2a50*/  IMAD R18, R22, R5, R18 ;  /* 0x0000000516127224 */ /* 0x000fe200078e0212 */
[----:B------:R-:W-:Y:S01]  /*2a60*/  IADD3 R5, R24, 0x160, RZ ;  /* 0x0000016018057810 */ /* 0x000fe20007ffe0ff */
[----:B------:R-:W-:-:S04]  /*2a70*/  IMAD.HI.U32 R8, R3, R17, RZ ;  /* 0x0000001103087227 */ /* 0x000fc800078e00ff */
[----:B------:R-:W-:Y:S01]  /*2a80*/  @!P2 IMAD.IADD R11, R11, 0x1, -R22 ;  /* 0x000000010b0ba824 */ /* 0x000fe200078e0a16 */
[----:B------:R-:W-:Y:S01]  /*2a90*/  ISETP.GT.U32.AND P2, PT, R22, R18, PT ;  /* 0x000000121600720c */ /* 0x000fe20003f44070 */
[----:B------:R-:W-:Y:S02]  /*2aa0*/  IMAD.MOV R7, RZ, RZ, -R8 ;  /* 0x000000ffff077224 */ /* 0x000fe400078e0a08 */
[----:B------:R-:W-:Y:S01]  /*2ab0*/  @!P0 IMAD.MOV R9, RZ, RZ, -R9 ;  /* 0x000000ffff098224 */ /* 0x000fe200078e0a09 */
[----:B------:R-:W-:Y:S01]  /*2ac0*/  ISETP.GE.AND P0, PT, R4, RZ, PT ;  /* 0x000000ff0400720c */ /* 0x000fe20003f06270 */
[----:B------:R-:W-:Y:S01]  /*2ad0*/  @!P5 IMAD.IADD R0, R0, 0x1, -R22 ;  /* 0x000000010000d824 */ /* 0x000fe200078e0a16 */
[----:B------:R-:W-:Y:S01]  /*2ae0*/  ISETP.GE.AND P5, PT, R6, RZ, PT ;  /* 0x000000ff0600720c */ /* 0x000fe20003fa6270 */
[----:B------:R-:W-:Y:S01]  /*2af0*/  IMAD R17, R22, R7, R17 ;  /* 0x0000000716117224 */ /* 0x000fe200078e0211 */
[----:B------:R1:W-:Y:S01]  /*2b00*/  STL [R1+0x158], R9 ;  /* 0x0001580901007387 */ /* 0x0003e20000100800 */
[----:B0-----:R-:W-:Y:S01]  /*2b10*/  IMAD.MOV.U32 R10, RZ, RZ, R2 ;  /* 0x000000ffff0a7224 */ /* 0x001fe200078e0002 */
[----:B------:R-:W-:Y:S01]  /*2b20*/  IADD3 R7, R24, 0x164, RZ ;  /* 0x0000016418077810 */ /* 0x000fe20007ffe0ff */
[----:B------:R-:W-:-:S03]  /*2b30*/  IMAD.HI.U32 R4, R3, R16, RZ ;  /* 0x0000001003047227 */ /* 0x000fc600078e00ff */
[----:B------:R-:W-:Y:S01]  /*2b40*/  IABS R14, R7 ;  /* 0x00000007000e7213 */ /* 0x000fe20000000000 */
[----:B------:R-:W-:Y:S01]  /*2b50*/  @!P1 IMAD.MOV R10, RZ, RZ, -R10 ;  /* 0x000000ffff0a9224 */ /* 0x000fe200078e0a0a */
[----:B------:R-:W-:Y:S01]  /*2b60*/  ISETP.GT.U32.AND P1, PT, R22, R17, PT ;  /* 0x000000111600720c */ /* 0x000fe20003f24070 */
[----:B------:R-:W-:Y:S02]  /*2b70*/  IMAD.MOV R4, RZ, RZ, -R4 ;  /* 0x000000ffff047224 */ /* 0x000fe400078e0a04 */
[----:B-1----:R-:W-:Y:S01]  /*2b80*/  IMAD.MOV.U32 R9, RZ, RZ, R0 ;  /* 0x000000ffff097224 */ /* 0x002fe200078e0000 */
[----:B------:R0:W-:Y:S01]  /*2b90*/  STL [R1+0x154], R10 ;  /* 0x0001540a01007387 */ /* 0x0001e20000100800 */
[----:B------:R-:W-:Y:S02]  /*2ba0*/  @!P2 IMAD.IADD R18, R18, 0x1, -R22 ;  /* 0x000000011212a824 */ /* 0x000fe400078e0a16 */
[----:B------:R-:W-:Y:S01]  /*2bb0*/  @!P4 IMAD.MOV R9, RZ, RZ, -R9 ;  /* 0x000000ffff09c224 */ /* 0x000fe200078e0a09 */
[----:B------:R-:W-:Y:S01]  /*2bc0*/  ISETP.GE.AND P4, PT, R15, RZ, PT ;  /* 0x000000ff0f00720c */ /* 0x000fe20003f86270 */
[C---:B------:R-:W-:Y:S01]  /*2bd0*/  IMAD R16, R22.reuse, R4, R16 ;  /* 0x0000000416107224 */ /* 0x040fe200078e0210 */
[----:B------:R-:W-:Y:S01]  /*2be0*/  IABS R15, R15 ;  /* 0x0000000f000f7213 */ /* 0x000fe20000000000 */
[----:B------:R-:W-:Y:S01]  /*2bf0*/  IMAD.MOV.U32 R12, RZ, RZ, R11 ;  /* 0x000000ffff0c7224 */ /* 0x000fe200078e000b */
[----:B------:R-:W-:Y:S01]  /*2c00*/  ISETP.GT.U32.AND P2, PT, R22, R18, PT ;  /* 0x000000121600720c */ /* 0x000fe20003f44070 */
[----:B------:R-:W-:Y:S01]  /*2c10*/  @!P1 IMAD.IADD R17, R17, 0x1, -R22 ;  /* 0x0000000111119824 */ /* 0x000fe200078e0a16 */
[----:B------:R-:W-:Y:S01]  /*2c20*/  IADD3 R4, R24, 0x15c, RZ ;  /* 0x0000015c18047810 */ /* 0x000fe20007ffe0ff */
[----:B------:R-:W-:Y:S01]  /*2c30*/  IMAD.HI.U32 R8, R3, R15, RZ ;  /* 0x0000000f03087227 */ /* 0x000fe200078e00ff */
[----:B------:R1:W-:Y:S01]  /*2c40*/  STL [R1+0x150], R9 ;  /* 0x0001500901007387 */ /* 0x0003e20000100800 */
[----:B0-----:R-:W-:-:S02]  /*2c50*/  IABS R10, R5 ;  /* 0x00000005000a7213 */ /* 0x001fc40000000000 */
[----:B------:R-:W-:Y:S01]  /*2c60*/  @!P6 IMAD.MOV R12, RZ, RZ, -R12 ;  /* 0x000000ffff0ce224 */ /* 0x000fe200078e0a0c */
[C---:B------:R-:W-:Y:S01]  /*2c70*/  ISETP.GT.U32.AND P6, PT, R22.reuse, R16, PT ;  /* 0x000000101600720c */ /* 0x040fe20003fc4070 */
[----:B------:R-:W-:Y:S01]  /*2c80*/  IMAD.HI.U32 R6, R3, R14, RZ ;  /* 0x0000000e03067227 */ /* 0x000fe200078e00ff */
[----:B------:R-:W-:Y:S02]  /*2c90*/  ISETP.GT.U32.AND P1, PT, R22, R17, PT ;  /* 0x000000111600720c */ /* 0x000fe40003f24070 */
[----:B------:R-:W-:Y:S01]  /*2ca0*/  IADD3 R11, R24, 0x154, RZ ;  /* 0x00000154180b7810 */ /* 0x000fe20007ffe0ff */
[----:B------:R-:W-:Y:S01]  /*2cb0*/  IMAD.MOV R8, RZ, RZ, -R8 ;  /* 0x000000ffff087224 */ /* 0x000fe200078e0a08 */
[----:B-1----:R-:W-:Y:S01]  /*2cc0*/  IABS R9, R4 ;  /* 0x0000000400097213 */ /* 0x002fe20000000000 */
[----:B------:R-:W-:Y:S01]  /*2cd0*/  IMAD.MOV R6, RZ, RZ, -R6 ;  /* 0x000000ffff067224 */ /* 0x000fe200078e0a06 */
[----:B------:R0:W-:Y:S01]  /*2ce0*/  STL [R1+0x14c], R12 ;  /* 0x00014c0c01007387 */ /* 0x0001e20000100800 */
[----:B------:R-:W-:-:S02]  /*2cf0*/  IMAD R15, R22, R8, R15 ;  /* 0x00000008160f7224 */ /* 0x000fc400078e020f */
[----:B------:R-:W-:Y:S02]  /*2d00*/  IMAD R14, R22, R6, R14 ;  /* 0x00000006160e7224 */ /* 0x000fe400078e020e */
[----:B------:R-:W-:Y:S01]  /*2d10*/  @!P2 IMAD.IADD R18, R18, 0x1, -R22 ;  /* 0x000000011212a824 */ /* 0x000fe200078e0a16 */
[----:B------:R-:W-:Y:S01]  /*2d20*/  ISETP.GT.U32.AND P2, PT, R22, R15, PT ;  /* 0x0000000f1600720c */ /* 0x000fe20003f44070 */
[----:B------:R-:W-:Y:S01]  /*2d30*/  IMAD.HI.U32 R0, R3, R9, RZ ;  /* 0x0000000903007227 */ /* 0x000fe200078e00ff */
[----:B0-----:R-:W-:-:S03]  /*2d40*/  IADD3 R12, R24, 0x150, RZ ;  /* 0x00000150180c7810 */ /* 0x001fc60007ffe0ff */
[----:B------:R-:W-:Y:S01]  /*2d50*/  @!P6 IMAD.IADD R16, R16, 0x1, -R22 ;  /* 0x000000011010e824 */ /* 0x000fe200078e0a16 */
[C---:B------:R-:W-:Y:S01]  /*2d60*/  ISETP.GT.U32.AND P6, PT, R22.reuse, R14, PT ;  /* 0x0000000e1600720c */ /* 0x040fe20003fc4070 */
[----:B------:R-:W-:Y:S01]  /*2d70*/  IMAD.MOV R0, RZ, RZ, -R0 ;  /* 0x000000ffff007224 */ /* 0x000fe200078e0a00 */
[----:B------:R-:W-:Y:S01]  /*2d80*/  IABS R6, R12 ;  /* 0x0000000c00067213 */ /* 0x000fe20000000000 */
[--C-:B------:R-:W-:Y:S01]  /*2d90*/  @!P1 IMAD.IADD R17, R17, 0x1, -R22.reuse ;  /* 0x0000000111119824 */ /* 0x100fe200078e0a16 */
[----:B------:R-:W-:Y:S01]  /*2da0*/  ISETP.GE.AND P1, PT, R7, RZ, PT ;  /* 0x000000ff0700720c */ /* 0x000fe20003f26270 */
[----:B------:R-:W-:Y:S01]  /*2db0*/  IMAD R9, R22, R0, R9 ;  /* 0x0000000016097224 */ /* 0x000fe200078e0209 */
[----:B------:R-:W-:Y:S01]  /*2dc0*/  IADD3 R0, R24, 0x158, RZ ;  /* 0x0000015818007810 */ /* 0x000fe20007ffe0ff */
[----:B------:R-:W-:Y:S01]  /*2dd0*/  @!P2 IMAD.IADD R15, R15, 0x1, -R22 ;  /* 0x000000010f0fa824 */ /* 0x000fe200078e0a16 */
[----:B------:R-:W-:Y:S01]  /*2de0*/  IABS R7, R11 ;  /* 0x0000000b00077213 */ /* 0x000fe20000000000 */
[----:B------:R-:W-:Y:S01]  /*2df0*/  IMAD.MOV.U32 R20, RZ, RZ, R17 ;  /* 0x000000ffff147224 */ /* 0x000fe200078e0011 */
[----:B------:R-:W-:Y:S01]  /*2e00*/  IABS R8, R0 ;  /* 0x0000000000087213 */ /* 0x000fe20000000000 */
[----:B------:R-:W-:Y:S01]  /*2e10*/  IMAD.HI.U32 R2, R3, R10, RZ ;  /* 0x0000000a03027227 */ /* 0x000fe200078e00ff */
[----:B------:R-:W-:-:S03]  /*2e20*/  ISETP.GT.U32.AND P2, PT, R22, R16, PT ;  /* 0x000000101600720c */ /* 0x000fc60003f44070 */
[----:B------:R-:W-:Y:S02]  /*2e30*/  @!P6 IMAD.IADD R14, R14, 0x1, -R22 ;  /* 0x000000010e0ee824 */ /* 0x000fe400078e0a16 */
[----:B------:R-:W-:Y:S01]  /*2e40*/  @!P0 IMAD.MOV R20, RZ, RZ, -R20 ;  /* 0x000000ffff148224 */ /* 0x000fe200078e0a14 */
[C---:B------:R-:W-:Y:S01]  /*2e50*/  ISETP.GT.U32.AND P0, PT, R22.reuse, R15, PT ;  /* 0x0000000f1600720c */ /* 0x040fe20003f04070 */
[C---:B------:R-:W-:Y:S01]  /*2e60*/  IMAD.HI.U32 R17, R3.reuse, R8, RZ ;  /* 0x0000000803117227 */ /* 0x040fe200078e00ff */
[----:B------:R-:W-:Y:S02]  /*2e70*/  ISETP.GT.U32.AND P6, PT, R22, R14, PT ;  /* 0x0000000e1600720c */ /* 0x000fe40003fc4070 */
[----:B------:R0:W-:Y:S01]  /*2e80*/  STL [R1+0x148], R20 ;  /* 0x0001481401007387 */ /* 0x0001e20000100800 */
[----:B------:R-:W-:Y:S02]  /*2e90*/  IMAD.MOV R2, RZ, RZ, -R2 ;  /* 0x000000ffff027224 */ /* 0x000fe400078e0a02 */
[----:B------:R-:W-:-:S04]  /*2ea0*/  IMAD.HI.U32 R19, R3, R7, RZ ;  /* 0x0000000703137227 */ /* 0x000fc800078e00ff */
[----:B------:R-:W-:Y:S02]  /*2eb0*/  IMAD.MOV R17, RZ, RZ, -R17 ;  /* 0x000000ffff117224 */ /* 0x000fe400078e0a11 */
[C---:B------:R-:W-:Y:S01]  /*2ec0*/  IMAD R10, R22.reuse, R2, R10 ;  /* 0x00000002160a7224 */ /* 0x040fe200078e020a */
[----:B------:R-:W-:Y:S01]  /*2ed0*/  IABS R2, R13 ;  /* 0x0000000d00027213 */ /* 0x000fe20000000000 */
[----:B------:R-:W-:Y:S02]  /*2ee0*/  IMAD.MOV R19, RZ, RZ, -R19 ;  /* 0x000000ffff137224 */ /* 0x000fe400078e0a13 */
[C---:B------:R-:W-:Y:S02]  /*2ef0*/  IMAD R8, R22.reuse, R17, R8 ;  /* 0x0000001116087224 */ /* 0x040fe400078e0208 */
[----:B------:R-:W-:Y:S01]  /*2f00*/  @!P3 IMAD.MOV R18, RZ, RZ, -R18 ;  /* 0x000000ffff12b224 */ /* 0x000fe200078e0a12 */
[----:B------:R-:W-:Y:S01]  /*2f10*/  ISETP.GT.U32.AND P3, PT, R22, R10, PT ;  /* 0x0000000a1600720c */ /* 0x000fe20003f64070 */
[--C-:B------:R-:W-:Y:S01]  /*2f20*/  @!P2 IMAD.IADD R16, R16, 0x1, -R22.reuse ;  /* 0x000000011010a824 */ /* 0x100fe200078e0a16 */
[C---:B------:R-:W-:Y:S01]  /*2f30*/  ISETP.GT.U32.AND P2, PT, R22.reuse, R9, PT ;  /* 0x000000091600720c */ /* 0x040fe20003f44070 */
[C---:B------:R-:W-:Y:S01]  /*2f40*/  IMAD R7, R22.reuse, R19, R7 ;  /* 0x0000001316077224 */ /* 0x040fe200078e0207 */
[----:B------:R1:W-:Y:S01]  /*2f50*/  STL [R1+0x144], R18 ;  /* 0x0001441201007387 */ /* 0x0003e20000100800 */
[--C-:B------:R-:W-:Y:S01]  /*2f60*/  @!P0 IMAD.IADD R15, R15, 0x1, -R22.reuse ;  /* 0x000000010f0f8824 */ /* 0x100fe200078e0a16 */
[----:B------:R-:W-:Y:S01]  /*2f70*/  ISETP.GT.U32.AND P0, PT, R22, R8, PT ;  /* 0x000000081600720c */ /* 0x000fe20003f04070 */
[----:B------:R-:W-:Y:S01]  /*2f80*/  @!P6 IMAD.IADD R14, R14, 0x1, -R22 ;  /* 0x000000010e0ee824 */ /* 0x000fe200078e0a16 */
[----:B------:R-:W-:Y:S01]  /*2f90*/  ISETP.GT.U32.AND P6, PT, R22, R7, PT ;  /* 0x000000071600720c */ /* 0x000fe20003fc4070 */
[----:B------:R-:W-:-:S02]  /*2fa0*/  IMAD.MOV.U32 R21, RZ, RZ, R16 ;  /* 0x000000ffff157224 */ /* 0x000fc400078e0010 */
[----:B------:R-:W-:-:S04]  /*2fb0*/  IMAD.HI.U32 R17, R3, R6, RZ ;  /* 0x0000000603117227 */ /* 0x000fc800078e00ff */
[--C-:B------:R-:W-:Y:S01]  /*2fc0*/  @!P3 IMAD.IADD R10, R10, 0x1, -R22.reuse ;  /* 0x000000010a0ab824 */ /* 0x100fe200078e0a16 */
[----:B------:R-:W-:Y:S01]  /*2fd0*/  ISETP.GE.AND P3, PT, R5, RZ, PT ;  /* 0x000000ff0500720c */ /* 0x000fe20003f66270 */
[--C-:B------:R-:W-:Y:S01]  /*2fe0*/  @!P2 IMAD.IADD R9, R9, 0x1, -R22.reuse ;  /* 0x000000010909a824 */ /* 0x100fe200078e0a16 */
[----:B------:R-:W-:Y:S01]  /*2ff0*/  ISETP.GE.AND P2, PT, R4, RZ, PT ;  /* 0x000000ff0400720c */ /* 0x000fe20003f46270 */
[--C-:B------:R-:W-:Y:S01]  /*3000*/  @!P0 IMAD.IADD R8, R8, 0x1, -R22.reuse ;  /* 0x0000000108088824 */ /* 0x100fe200078e0a16 */
[----:B------:R-:W-:Y:S01]  /*3010*/  ISETP.GT.U32.AND P0, PT, R22, R10, PT ;  /* 0x0000000a1600720c */ /* 0x000fe20003f04070 */
[----:B0-----:R-:W-:Y:S01]  /*3020*/  IMAD.MOV.U32 R20, RZ, RZ, R15 ;  /* 0x000000ffff147224 */ /* 0x001fe200078e000f */
[----:B------:R-:W-:Y:S01]  /*3030*/  IADD3 R5, R24, 0x144, RZ ;  /* 0x0000014418057810 */ /* 0x000fe20007ffe0ff */
[----:B------:R-:W-:Y:S01]  /*3040*/  @!P6 IMAD.IADD R7, R7, 0x1, -R22 ;  /* 0x000000010707e824 */ /* 0x000fe200078e0a16 */
[C---:B------:R-:W-:Y:S01]  /*3050*/  ISETP.GT.U32.AND P6, PT, R22.reuse, R8, PT ;  /* 0x000000081600720c */ /* 0x040fe20003fc4070 */
[----:B------:R-:W-:Y:S01]  /*3060*/  @!P5 IMAD.MOV R21, RZ, RZ, -R21 ;  /* 0x000000ffff15d224 */ /* 0x000fe200078e0a15 */
[C---:B------:R-:W-:Y:S01]  /*3070*/  ISETP.GT.U32.AND P5, PT, R22.reuse, R9, PT ;  /* 0x000000091600720c */ /* 0x040fe20003fa4070 */
[----:B------:R-:W-:Y:S01]  /*3080*/  IMAD.MOV R17, RZ, RZ, -R17 ;  /* 0x000000ffff117224 */ /* 0x000fe200078e0a11 */
[----:B------:R-:W-:Y:S01]  /*3090*/  IABS R15, R5 ;  /* 0x00000005000f7213 */ /* 0x000fe20000000000 */
[----:B-1----:R-:W-:Y:S01]  /*30a0*/  IMAD.HI.U32 R18, R3, R2, RZ ;  /* 0x0000000203127227 */ /* 0x002fe200078e00ff */
[----:B------:R-:W-:Y:S03]  /*30b0*/  STL [R1+0x140], R21 ;  /* 0x0001401501007387 */ /* 0x000fe60000100800 */
[----:B------:R-:W-:Y:S01]  /*30c0*/  @!P4 IMAD.MOV R20, RZ, RZ, -R20 ;  /* 0x000000ffff14c224 */ /* 0x000fe200078e0a14 */
[C---:B------:R-:W-:Y:S01]  /*30d0*/  ISETP.GT.U32.AND P4, PT, R22.reuse, R7, PT ;  /* 0x000000071600720c */ /* 0x040fe20003f84070 */
[----:B------:R-:W-:Y:S01]  /*30e0*/  IMAD R4, R22, R17, R6 ;  /* 0x0000001116047224 */ /* 0x000fe200078e0206 */
[----:B------:R-:W-:Y:S01]  /*30f0*/  IADD3 R6, R24, 0x148, RZ ;  /* 0x0000014818067810 */ /* 0x000fe20007ffe0ff */
[----:B------:R-:W-:Y:S01]  /*3100*/  IMAD.MOV R18, RZ, RZ, -R18 ;  /* 0x000000ffff127224 */ /* 0x000fe200078e0a12 */
[----:B------:R-:W-:Y:S01]  /*3110*/  STL [R1+0x13c], R20 ;  /* 0x00013c1401007387 */ /* 0x000fe20000100800 */
[----:B------:R-:W-:Y:S01]  /*3120*/  IMAD.MOV.U32 R16, RZ, RZ, R14 ;  /* 0x000000ffff107224 */ /* 0x000fe200078e000e */
[----:B------:R-:W-:Y:S01]  /*3130*/  IABS R14, R6 ;  /* 0x00000006000e7213 */ /* 0x000fe20000000000 */
[----:B------:R-:W-:-:S02]  /*3140*/  IMAD R2, R22, R18, R2 ;  /* 0x0000001216027224 */ /* 0x000fc400078e0202 */
[----:B------:R-:W-:Y:S01]  /*3150*/  @!P1 IMAD.MOV R16, RZ, RZ, -R16 ;  /* 0x000000ffff109224 */ /* 0x000fe200078e0a10 */
[----:B------:R-:W-:Y:S01]  /*3160*/  ISETP.GT.U32.AND P1, PT, R22, R4, PT ;  /* 0x000000041600720c */ /* 0x000fe20003f24070 */
[--C-:B------:R-:W-:Y:S01]  /*3170*/  @!P0 IMAD.IADD R10, R10, 0x1, -R22.reuse ;  /* 0x000000010a0a8824 */ /* 0x100fe200078e0a16 */
[----:B------:R-:W-:Y:S01]  /*3180*/  ISETP.GE.AND P0, PT, R0, RZ, PT ;  /* 0x000000ff0000720c */ /* 0x000fe20003f06270 */
[--C-:B------:R-:W-:Y:S01]  /*3190*/  @!P5 IMAD.IADD R9, R9, 0x1, -R22.reuse ;  /* 0x000000010909d824 */ /* 0x100fe200078e0a16 */
[----:B------:R-:W-:Y:S01]  /*31a0*/  ISETP.GT.U32.AND P5, PT, R22, R2, PT ;  /* 0x000000021600720c */ /* 0x000fe20003fa4070 */
[----:B------:R-:W-:Y:S01]  /*31b0*/  @!P6 IMAD.IADD R8, R8, 0x1, -R22 ;  /* 0x000000010808e824 */ /* 0x000fe200078e0a16 */
[----:B------:R-:W-:Y:S01]  /*31c0*/  ISETP.GE.AND P6, PT, R11, RZ, PT ;  /* 0x000000ff0b00720c */ /* 0x000fe20003fc6270 */
[----:B------:R-:W-:Y:S01]  /*31d0*/  IMAD.MOV.U32 R0, RZ, RZ, R15 ;  /* 0x000000ffff007224 */ /* 0x000fe200078e000f */
[----:B------:R0:W-:Y:S01]  /*31e0*/  STL [R1+0x138], R16 ;  /* 0x0001381001007387 */ /* 0x0001e20000100800 */
[----:B------:R-:W-:-:S04]  /*31f0*/  IMAD.HI.U32 R11, R3, R14, RZ ;  /* 0x0000000e030b7227 */ /* 0x000fc800078e00ff */
[----:B------:R-:W-:Y:S01]  /*3200*/  @!P4 IMAD.IADD R7, R7, 0x1, -R22 ;  /* 0x000000010707c824 */ /* 0x000fe200078e0a16 */
[----:B------:R-:W-:Y:S01]  /*3210*/  ISETP.GE.AND P4, PT, R12, RZ, PT ;  /* 0x000000ff0c00720c */ /* 0x000fe20003f86270 */
[----:B------:R-:W-:-:S04]  /*3220*/  IMAD.HI.U32 R12, R3, R0, RZ ;  /* 0x00000000030c7227 */ /* 0x000fc800078e00ff */
[----:B0-----:R-:W-:Y:S02]  /*3230*/  IMAD.MOV.U32 R16, RZ, RZ, R9 ;  /* 0x000000ffff107224 */ /* 0x001fe400078e0009 */
[----:B------:R-:W-:Y:S02]  /*3240*/  IMAD.MOV R11, RZ, RZ, -R11 ;  /* 0x000000ffff0b7224 */ /* 0x000fe400078e0a0b */
[----:B------:R-:W-:Y:S01]  /*3250*/  @!P2 IMAD.MOV R16, RZ, RZ, -R16 ;  /* 0x000000ffff10a224 */ /* 0x000fe200078e0a10 */
[----:B------:R-:W-:Y:S01]  /*3260*/  ISETP.GE.AND P2, PT, R6, RZ, PT ;  /* 0x000000ff0600720c */ /* 0x000fe20003f46270 */
[----:B------:R-:W-:Y:S02]  /*3270*/  IMAD.MOV.U32 R17, RZ, RZ, R10 ;  /* 0x000000ffff117224 */ /* 0x000fe400078e000a */
[----:B------:R-:W-:Y:S02]  /*3280*/  IMAD.MOV R10, RZ, RZ, -R12 ;  /* 0x000000ffff0a7224 */ /* 0x000fe400078e0a0c */
[----:B------:R-:W-:Y:S01]  /*3290*/  IMAD R6, R22, R11, R14 ;  /* 0x0000000b16067224 */ /* 0x000fe200078e020e */
[----:B------:R-:W-:Y:S01]  /*32a0*/  IADD3 R11, R24, 0x138, RZ ;  /* 0x00000138180b7810 */ /* 0x000fe20007ffe0ff */
[----:B------:R-:W-:Y:S01]  /*32b0*/  @!P1 IMAD.IADD R4, R4, 0x1, -R22 ;  /* 0x0000000104049824 */ /* 0x000fe200078e0a16 */
[----:B------:R-:W-:Y:S01]  /*32c0*/  ISETP.GE.AND P1, PT, R13, RZ, PT ;  /* 0x000000ff0d00720c */ /* 0x000fe20003f26270 */
[----:B------:R-:W-:-:S02]  /*32d0*/  IMAD R0, R22, R10, R0 ;  /* 0x0000000a16007224 */ /* 0x000fc400078e0200 */
[----:B------:R-:W-:Y:S01]  /*32e0*/  IMAD.MOV.U32 R9, RZ, RZ, R7 ;  /* 0x000000ffff097224 */ /* 0x000fe200078e0007 */
[----:B------:R-:W-:Y:S01]  /*32f0*/  IADD3 R7, R24, 0x13c, RZ ;  /* 0x0000013c18077810 */ /* 0x000fe20007ffe0ff */
[----:B------:R-:W-:Y:S01]  /*3300*/  @!P0 IMAD.MOV R8, RZ, RZ, -R8 ;  /* 0x000000ffff088224 */ /* 0x000fe200078e0a08 */
[----:B------:R-:W-:Y:S01]  /*3310*/  ISETP.GT.U32.AND P0, PT, R22, R6, PT ;  /* 0x000000061600720c */ /* 0x000fe20003f04070 */
[--C-:B------:R-:W-:Y:S02]  /*3320*/  @!P5 IMAD.IADD R2, R2, 0x1, -R22.reuse ;  /* 0x000000010202d824 */ /* 0x100fe400078e0a16 */
[----:B------:R-:W-:Y:S01]  /*3330*/  @!P3 IMAD.MOV R17, RZ, RZ, -R17 ;  /* 0x000000ffff11b224 */ /* 0x000fe200078e0a11 */
[C---:B------:R-:W-:Y:S01]  /*3340*/  ISETP.GT.U32.AND P3, PT, R22.reuse, R4, PT ;  /* 0x000000041600720c */ /* 0x040fe20003f64070 */
[----:B------:R-:W-:Y:S01]  /*3350*/  @!P6 IMAD.MOV R9, RZ, RZ, -R9 ;  /* 0x000000ffff09e224 */ /* 0x000fe200078e0a09 */
[C---:B------:R-:W-:Y:S02]  /*3360*/  ISETP.GT.U32.AND P6, PT, R22.reuse, R0, PT ;  /* 0x000000001600720c */ /* 0x040fe40003fc4070 */
[----:B------:R-:W-:Y:S01]  /*3370*/  ISETP.GT.U32.AND P5, PT, R22, R2, PT ;  /* 0x000000021600720c */ /* 0x000fe20003fa4070 */
[----:B------:R-:W-:Y:S04]  /*3380*/  STL [R1+0x134], R17 ;  /* 0x0001341101007387 */ /* 0x000fe80000100800 */
[----:B------:R0:W-:Y:S01]  /*3390*/  STL [R1+0x130], R16 ;  /* 0x0001301001007387 */ /* 0x0001e20000100800 */
[----:B------:R-:W-:Y:S01]  /*33a0*/  @!P0 IMAD.IADD R6, R6, 0x1, -R22 ;  /* 0x0000000106068824 */ /* 0x000fe200078e0a16 */
[----:B------:R-:W-:-:S02]  /*33b0*/  ISETP.GE.AND P0, PT, R7, RZ, PT ;  /* 0x000000ff0700720c */ /* 0x000fc40003f06270 */
[----:B------:R1:W-:Y:S01]  /*33c0*/  STL [R1+0x12c], R8 ;  /* 0x00012c0801007387 */ /* 0x0003e20000100800 */
[--C-:B------:R-:W-:Y:S01]  /*33d0*/  @!P3 IMAD.IADD R4, R4, 0x1, -R22.reuse ;  /* 0x000000010404b824 */ /* 0x100fe200078e0a16 */
[----:B------:R-:W-:Y:S01]  /*33e0*/  ISETP.GE.AND P3, PT, R5, RZ, PT ;  /* 0x000000ff0500720c */ /* 0x000fe20003f66270 */
[--C-:B------:R-:W-:Y:S01]  /*33f0*/  @!P6 IMAD.IADD R0, R0, 0x1, -R22.reuse ;  /* 0x000000010000e824 */ /* 0x100fe200078e0a16 */
[----:B------:R-:W-:Y:S01]  /*3400*/  IABS R5, R7 ;  /* 0x0000000700057213 */ /* 0x000fe20000000000 */
[----:B------:R-:W-:Y:S01]  /*3410*/  @!P5 IMAD.IADD R2, R2, 0x1, -R22 ;  /* 0x000000010202d824 */ /* 0x000fe200078e0a16 */
[----:B------:R-:W-:Y:S01]  /*3420*/  ISETP.GT.U32.AND P6, PT, R22, R6, PT ;  /* 0x000000061600720c */ /* 0x000fe20003fc4070 */
[----:B------:R2:W-:Y:S01]  /*3430*/  STL [R1+0x128], R9 ;  /* 0x0001280901007387 */ /* 0x0005e20000100800 */
[C---:B0-----:R-:W-:Y:S02]  /*3440*/  IADD3 R16, R24.reuse, 0x128, RZ ;  /* 0x0000012818107810 */ /* 0x041fe40007ffe0ff */
[----:B-1----:R-:W-:-:S04]  /*3450*/  IADD3 R8, R24, 0x140, RZ ;  /* 0x0000014018087810 */ /* 0x002fc80007ffe0ff */
[----:B------:R-:W-:Y:S02]  /*3460*/  IABS R10, R8 ;  /* 0x00000008000a7213 */ /* 0x000fe40000000000 */
[----:B------:R-:W-:Y:S01]  /*3470*/  ISETP.GE.AND P5, PT, R8, RZ, PT ;  /* 0x000000ff0800720c */ /* 0x000fe20003fa6270 */
[----:B------:R-:W-:Y:S02]  /*3480*/  IMAD.MOV.U32 R8, RZ, RZ, R2 ;  /* 0x000000ffff087224 */ /* 0x000fe400078e0002 */
[----:B------:R-:W-:-:S04]  /*3490*/  IMAD.HI.U32 R7, R3, R10, RZ ;  /* 0x0000000a03077227 */ /* 0x000fc800078e00ff */
[----:B------:R-:W-:Y:S01]  /*34a0*/  IMAD.MOV R2, RZ, RZ, -R7 ;  /* 0x000000ffff027224 */ /* 0x000fe200078e0a07 */
[----:B------:R-:W-:Y:S01]  /*34b0*/  IADD3 R7, R24, 0x134, RZ ;  /* 0x0000013418077810 */ /* 0x000fe20007ffe0ff */
[----:B--2---:R-:W-:Y:S02]  /*34c0*/  IMAD.MOV.U32 R9, RZ, RZ, R4 ;  /* 0x000000ffff097224 */ /* 0x004fe400078e0004 */
[----:B------:R-:W-:Y:S01]  /*34d0*/  IMAD R10, R22, R2, R10 ;  /* 0x00000002160a7224 */ /* 0x000fe200078e020a */
[----:B------:R-:W-:Y:S01]  /*34e0*/  IADD3 R2, R24, 0x12c, RZ ;  /* 0x0000012c18027810 */ /* 0x000fe20007ffe0ff */
[----:B------:R-:W-:-:S04]  /*34f0*/  IMAD.HI.U32 R4, R3, R5, RZ ;  /* 0x0000000503047227 */ /* 0x000fc800078e00ff */
[----:B------:R-:W-:Y:S01]  /*3500*/  @!P6 IMAD.IADD R6, R6, 0x1, -R22 ;  /* 0x000000010606e824 */ /* 0x000fe200078e0a16 */
[C---:B------:R-:W-:Y:S01]  /*3510*/  ISETP.GT.U32.AND P6, PT, R22.reuse, R10, PT ;  /* 0x0000000a1600720c */ /* 0x040fe20003fc4070 */
[----:B------:R-:W-:Y:S01]  /*3520*/  @!P4 IMAD.MOV R9, RZ, RZ, -R9 ;  /* 0x000000ffff09c224 */ /* 0x000fe200078e0a09 */
[C---:B------:R-:W-:Y:S01]  /*3530*/  ISETP.GT.U32.AND P4, PT, R22.reuse, R0, PT ;  /* 0x000000001600720c */ /* 0x040fe20003f84070 */
[----:B------:R-:W-:Y:S02]  /*3540*/  IMAD.MOV R4, RZ, RZ, -R4 ;  /* 0x000000ffff047224 */ /* 0x000fe400078e0a04 */
[----:B------:R-:W-:Y:S01]  /*3550*/  IMAD.MOV.U32 R12, RZ, RZ, R6 ;  /* 0x000000ffff0c7224 */ /* 0x000fe200078e0006 */
[----:B------:R0:W-:Y:S01]  /*3560*/  STL [R1+0x124], R9 ;  /* 0x0001240901007387 */ /* 0x0001e20000100800 */
[----:B------:R-:W-:Y:S02]  /*3570*/  IMAD R4, R22, R4, R5 ;  /* 0x0000000416047224 */ /* 0x000fe400078e0205 */
[----:B------:R-:W-:-:S02]  /*3580*/  @!P2 IMAD.MOV R12, RZ, RZ, -R12 ;  /* 0x000000ffff0ca224 */ /* 0x000fc400078e0a0c */
[----:B------:R-:W-:Y:S01]  /*3590*/  @!P1 IMAD.MOV R8, RZ, RZ, -R8 ;  /* 0x000000ffff089224 */ /* 0x000fe200078e0a08 */
[----:B------:R-:W-:Y:S01]  /*35a0*/  ISETP.GT.U32.AND P2, PT, R22, R4, PT ;  /* 0x000000041600720c */ /* 0x000fe20003f44070 */
[--C-:B------:R-:W-:Y:S01]  /*35b0*/  @!P6 IMAD.IADD R10, R10, 0x1, -R22.reuse ;  /* 0x000000010a0ae824 */ /* 0x100fe200078e0a16 */
[----:B------:R-:W-:Y:S01]  /*35c0*/  ISETP.GE.AND P1, PT, R11, RZ, PT ;  /* 0x000000ff0b00720c */ /* 0x000fe20003f26270 */
[----:B------:R-:W-:Y:S01]  /*35d0*/  @!P4 IMAD.IADD R0, R0, 0x1, -R22 ;  /* 0x000000010000c824 */ /* 0x000fe200078e0a16 */
[----:B------:R-:W-:Y:S01]  /*35e0*/  IABS R11, R11 ;  /* 0x0000000b000b7213 */ /* 0x000fe20000000000 */
[----:B------:R1:W-:Y:S01]  /*35f0*/  STL [R1+0x120], R8 ;  /* 0x0001200801007387 */ /* 0x0003e20000100800 */
[----:B------:R-:W-:Y:S02]  /*3600*/  ISETP.GT.U32.AND P6, PT, R22, R10, PT ;  /* 0x0000000a1600720c */ /* 0x000fe40003fc4070 */
[----:B0-----:R-:W-:Y:S01]  /*3610*/  IADD3 R9, R24, 0x130, RZ ;  /* 0x0000013018097810 */ /* 0x001fe20007ffe0ff */
[----:B------:R-:W-:Y:S01]  /*3620*/  IMAD.HI.U32 R5, R3, R11, RZ ;  /* 0x0000000b03057227 */ /* 0x000fe200078e00ff */
[----:B------:R-:W-:Y:S01]  /*3630*/  STL [R1+0x11c], R12 ;  /* 0x00011c0c01007387 */ /* 0x000fe20000100800 */
[----:B------:R-:W-:-:S02]  /*3640*/  ISETP.GE.AND P4, PT, R7, RZ, PT ;  /* 0x000000ff0700720c */ /* 0x000fc40003f86270 */
[----:B------:R-:W-:Y:S01]  /*3650*/  IMAD.MOV R5, RZ, RZ, -R5 ;  /* 0x000000ffff057224 */ /* 0x000fe200078e0a05 */
[----:B------:R-:W-:Y:S01]  /*3660*/  IABS R7, R7 ;  /* 0x0000000700077213 */ /* 0x000fe20000000000 */
[----:B-1----:R-:W-:Y:S02]  /*3670*/  IMAD.MOV.U32 R8, RZ, RZ, R0 ;  /* 0x000000ffff087224 */ /* 0x002fe400078e0000 */
[----:B------:R-:W-:Y:S02]  /*3680*/  @!P2 IMAD.IADD R4, R4, 0x1, -R22 ;  /* 0x000000010404a824 */ /* 0x000fe400078e0a16 */
[----:B------:R-:W-:Y:S01]  /*3690*/  @!P3 IMAD.MOV R8, RZ, RZ, -R8 ;  /* 0x000000ffff08b224 */ /* 0x000fe200078e0a08 */
[----:B------:R-:W-:Y:S01]  /*36a0*/  ISETP.GE.AND P3, PT, R9, RZ, PT ;  /* 0x000000ff0900720c */ /* 0x000fe20003f66270 */
[----:B------:R-:W-:Y:S01]  /*36b0*/  IMAD R11, R22, R5, R11 ;  /* 0x00000005160b7224 */ /* 0x000fe200078e020b */
[----:B------:R-:W-:Y:S01]  /*36c0*/  IABS R9, R9 ;  /* 0x0000000900097213 */ /* 0x000fe20000000000 */
[----:B------:R-:W-:Y:S01]  /*36d0*/  @!P6 IMAD.IADD R10, R10, 0x1, -R22 ;  /* 0x000000010a0ae824 */ /* 0x000fe200078e0a16 */
[----:B------:R0:W-:Y:S01]  /*36e0*/  STL [R1+0x118], R8 ;  /* 0x0001180801007387 */ /* 0x0001e20000100800 */
[C---:B------:R-:W-:Y:S01]  /*36f0*/  ISETP.GT.U32.AND P2, PT, R22.reuse, R4, PT ;  /* 0x000000041600720c */ /* 0x040fe20003f44070 */
[----:B------:R-:W-:Y:S01]  /*3700*/  IMAD.HI.U32 R0, R3, R7, RZ ;  /* 0x0000000703007227 */ /* 0x000fe200078e00ff */
[----:B------:R-:W-:-:S03]  /*3710*/  ISETP.GT.U32.AND P6, PT, R22, R11, PT ;  /* 0x0000000b1600720c */ /* 0x000fc60003fc4070 */
[----:B------:R-:W-:Y:S01]  /*3720*/  IMAD.HI.U32 R5, R3, R9, RZ ;  /* 0x0000000903057227 */ /* 0x000fe200078e00ff */
[----:B0-----:R-:W-:-:S03]  /*3730*/  IABS R8, R2 ;  /* 0x0000000200087213 */ /* 0x001fc60000000000 */
[----:B------:R-:W-:Y:S02]  /*3740*/  IMAD.MOV R5, RZ, RZ, -R5 ;  /* 0x000000ffff057224 */ /* 0x000fe400078e0a05 */
[----:B------:R-:W-:Y:S02]  /*3750*/  IMAD.MOV R0, RZ, RZ, -R0 ;  /* 0x000000ffff007224 */ /* 0x000fe400078e0a00 */
[----:B------:R-:W-:-:S04]  /*3760*/  IMAD.HI.U32 R6, R3, R8, RZ ;  /* 0x0000000803067227 */ /* 0x000fc800078e00ff */
[----:B------:R-:W-:Y:S02]  /*3770*/  IMAD.MOV R6, RZ, RZ, -R6 ;  /* 0x000000ffff067224 */ /* 0x000fe400078e0a06 */
[C---:B------:R-:W-:Y:S02]  /*3780*/  IMAD R9, R22.reuse, R5, R9 ;  /* 0x0000000516097224 */ /* 0x040fe400078e0209 */
[C---:B------:R-:W-:Y:S01]  /*3790*/  IMAD R7, R22.reuse, R0, R7 ;  /* 0x0000000016077224 */ /* 0x040fe200078e0207 */
[----:B------:R-:W-:Y:S01]  /*37a0*/  IABS R0, R16 ;  /* 0x0000001000007213 */ /* 0x000fe20000000000 */
[----:B------:R-:W-:Y:S02]  /*37b0*/  IMAD.MOV.U32 R12, RZ, RZ, R10 ;  /* 0x000000ffff0c7224 */ /* 0x000fe400078e000a */
[----:B------:R-:W-:Y:S01]  /*37c0*/  IMAD R8, R22, R6, R8 ;  /* 0x0000000616087224 */ /* 0x000fe200078e0208 */
[----:B------:R-:W-:Y:S01]  /*37d0*/  IADD3 R6, R24, 0x120, RZ ;  /* 0x0000012018067810 */ /* 0x000fe20007ffe0ff */
[----:B------:R-:W-:Y:S01]  /*37e0*/  @!P2 IMAD.IADD R4, R4, 0x1, -R22 ;  /* 0x000000010404a824 */ /* 0x000fe200078e0a16 */
[C---:B------:R-:W-:Y:S01]  /*37f0*/  ISETP.GT.U32.AND P2, PT, R22.reuse, R9, PT ;  /* 0x000000091600720c */ /* 0x040fe20003f44070 */
[----:B------:R-:W-:Y:S01]  /*3800*/  @!P5 IMAD.MOV R12, RZ, RZ, -R12 ;  /* 0x000000ffff0cd224 */ /* 0x000fe200078e0a0c */
[C---:B------:R-:W-:Y:S01]  /*3810*/  ISETP.GT.U32.AND P5, PT, R22.reuse, R7, PT ;  /* 0x000000071600720c */ /* 0x040fe20003fa4070 */
[----:B------:R-:W-:Y:S01]  /*3820*/  @!P6 IMAD.IADD R11, R11, 0x1, -R22 ;  /* 0x000000010b0be824 */ /* 0x000fe200078e0a16 */
[----:B------:R-:W-:Y:S01]  /*3830*/  ISETP.GT.U32.AND P6, PT, R22, R8, PT ;  /* 0x000000081600720c */ /* 0x000fe20003fc4070 */
[----:B------:R-:W-:Y:S01]  /*3840*/  IMAD.MOV.U32 R13, RZ, RZ, R4 ;  /* 0x000000ffff0d7224 */ /* 0x000fe200078e0004 */
[----:B------:R0:W-:Y:S01]  /*3850*/  STL [R1+0x114], R12 ;  /* 0x0001140c01007387 */ /* 0x0001e20000100800 */
[----:B------:R-:W-:Y:S01]  /*3860*/  IMAD.HI.U32 R5, R3, R0, RZ ;  /* 0x0000000003057227 */ /* 0x000fe200078e00ff */
[----:B------:R-:W-:-:S03]  /*3870*/  IABS R15, R6 ;  /* 0x00000006000f7213 */ /* 0x000fc60000000000 */
[----:B------:R-:W-:Y:S02]  /*3880*/  IMAD.MOV R5, RZ, RZ, -R5 ;  /* 0x000000ffff057224 */ /* 0x000fe400078e0a05 */
[--C-:B------:R-:W-:Y:S02]  /*3890*/  @!P2 IMAD.IADD R9, R9, 0x1, -R22.reuse ;  /* 0x000000010909a824 */ /* 0x100fe400078e0a16 */
[--C-:B------:R-:W-:Y:S01]  /*38a0*/  @!P5 IMAD.IADD R7, R7, 0x1, -R22.reuse ;  /* 0x000000010707d824 */ /* 0x100fe200078e0a16 */
[----:B0-----:R-:W-:Y:S01]  /*38b0*/  IADD3 R12, R24, 0x124, RZ ;  /* 0x00000124180c7810 */ /* 0x001fe20007ffe0ff */
[----:B------:R-:W-:Y:S01]  /*38c0*/  @!P6 IMAD.IADD R8, R8, 0x1, -R22 ;  /* 0x000000010808e824 */ /* 0x000fe200078e0a16 */
[C---:B------:R-:W-:Y:S01]  /*38d0*/  ISETP.GT.U32.AND P5, PT, R22.reuse, R11, PT ;  /* 0x0000000b1600720c */ /* 0x040fe20003fa4070 */
[----:B------:R-:W-:Y:S01]  /*38e0*/  @!P0 IMAD.MOV R13, RZ, RZ, -R13 ;  /* 0x000000ffff0d8224 */ /* 0x000fe200078e0a0d */
[----:B------:R-:W-:Y:S01]  /*38f0*/  IABS R10, R12 ;  /* 0x0000000c000a7213 */ /* 0x000fe20000000000 */
[C---:B------:R-:W-:Y:S01]  /*3900*/  IMAD R0, R22.reuse, R5, R0 ;  /* 0x0000000516007224 */ /* 0x040fe200078e0200 */
[----:B------:R-:W-:-:S02]  /*3910*/  ISETP.GT.U32.AND P6, PT, R22, R9, PT ;  /* 0x000000091600720c */ /* 0x000fc40003fc4070 */
[C---:B------:R-:W-:Y:S01]  /*3920*/  ISETP.GT.U32.AND P0, PT, R22.reuse, R8, PT ;  /* 0x000000081600720c */ /* 0x040fe20003f04070 */
[----:B------:R-:W-:Y:S01]  /*3930*/  IMAD.HI.U32 R4, R3, R10, RZ ;  /* 0x0000000a03047227 */ /* 0x000fe200078e00ff */
[----:B------:R-:W-:Y:S01]  /*3940*/  ISETP.GT.U32.AND P2, PT, R22, R7, PT ;  /* 0x000000071600720c */ /* 0x000fe20003f44070 */
[----:B------:R0:W-:Y:S01]  /*3950*/  STL [R1+0x110], R13 ;  /* 0x0001100d01007387 */ /* 0x0001e20000100800 */
[----:B------:R-:W-:Y:S01]  /*3960*/  IADD3 R5, R24, 0x11c, RZ ;  /* 0x0000011c18057810 */ /* 0x000fe20007ffe0ff */
[----:B------:R-:W-:Y:S02]  /*3970*/  IMAD.MOV R4, RZ, RZ, -R4 ;  /* 0x000000ffff047224 */ /* 0x000fe400078e0a04 */
[----:B------:R-:W-:Y:S01]  /*3980*/  @!P5 IMAD.IADD R11, R11, 0x1, -R22 ;  /* 0x000000010b0bd824 */ /* 0x000fe200078e0a16 */
[C---:B------:R-:W-:Y:S01]  /*3990*/  ISETP.GT.U32.AND P5, PT, R22.reuse, R0, PT ;  /* 0x000000001600720c */ /* 0x040fe20003fa4070 */
[----:B------:R-:W-:Y:S01]  /*39a0*/  IMAD R10, R22, R4, R10 ;  /* 0x00000004160a7224 */ /* 0x000fe200078e020a */
[----:B------:R-:W-:Y:S01]  /*39b0*/  IADD3 R4, R24, 0x118, RZ ;  /* 0x0000011818047810 */ /* 0x000fe20007ffe0ff */
[--C-:B------:R-:W-:Y:S01]  /*39c0*/  @!P6 IMAD.IADD R9, R9, 0x1, -R22.reuse ;  /* 0x000000010909e824 */ /* 0x100fe200078e0a16 */
[----:B------:R-:W-:Y:S01]  /*39d0*/  IABS R14, R5 ;  /* 0x00000005000e7213 */ /* 0x000fe20000000000 */
[--C-:B------:R-:W-:Y:S01]  /*39e0*/  @!P0 IMAD.IADD R8, R8, 0x1, -R22.reuse ;  /* 0x0000000108088824 */ /* 0x100fe200078e0a16 */
[----:B------:R-:W-:Y:S01]  /*39f0*/  ISETP.GT.U32.AND P6, PT, R22, R10, PT ;  /* 0x0000000a1600720c */ /* 0x000fe20003fc4070 */
[----:B------:R-:W-:Y:S01]  /*3a00*/  @!P2 IMAD.IADD R7, R7, 0x1, -R22 ;  /* 0x000000010707a824 */ /* 0x000fe200078e0a16 */
[----:B------:R-:W-:Y:S01]  /*3a10*/  ISETP.GE.AND P0, PT, R16, RZ, PT ;  /* 0x000000ff1000720c */ /* 0x000fe20003f06270 */
[----:B------:R-:W-:Y:S01]  /*3a20*/  IMAD.MOV.U32 R18, RZ, RZ, R11 ;  /* 0x000000ffff127224 */ /* 0x000fe200078e000b */
[----:B------:R-:W-:Y:S01]  /*3a30*/  IABS R16, R4 ;  /* 0x0000000400107213 */ /* 0x000fe20000000000 */
[----:B------:R-:W-:Y:S01]  /*3a40*/  IMAD.MOV.U32 R17, RZ, RZ, R7 ;  /* 0x000000ffff117224 */ /* 0x000fe200078e0007 */
[----:B------:R-:W-:Y:S01]  /*3a50*/  ISETP.GE.AND P2, PT, R2, RZ, PT ;  /* 0x000000ff0200720c */ /* 0x000fe20003f46270 */
[----:B------:R-:W-:-:S04]  /*3a60*/  IMAD.HI.U32 R2, R3, R14, RZ ;  /* 0x0000000e03027227 */ /* 0x000fc800078e00ff */
[--C-:B------:R-:W-:Y:S01]  /*3a70*/  @!P5 IMAD.IADD R0, R0, 0x1, -R22.reuse ;  /* 0x000000010000d824 */ /* 0x100fe200078e0a16 */
[----:B------:R-:W-:Y:S01]  /*3a80*/  ISETP.GE.AND P5, PT, R12, RZ, PT ;  /* 0x000000ff0c00720c */ /* 0x000fe20003fa6270 */
[----:B------:R-:W-:Y:S02]  /*3a90*/  @!P6 IMAD.IADD R10, R10, 0x1, -R22 ;  /* 0x000000010a0ae824 */ /* 0x000fe400078e0a16 */
[----:B------:R-:W-:Y:S02]  /*3aa0*/  IMAD.MOV.U32 R12, RZ, RZ, R16 ;  /* 0x000000ffff0c7224 */ /* 0x000fe400078e0010 */
[----:B------:R-:W-:Y:S01]  /*3ab0*/  IMAD.MOV R2, RZ, RZ, -R2 ;  /* 0x000000ffff027224 */ /* 0x000fe200078e0a02 */
[----:B------:R-:W-:Y:S01]  /*3ac0*/  ISETP.GT.U32.AND P6, PT, R22, R10, PT ;  /* 0x0000000a1600720c */ /* 0x000fe20003fc4070 */
[----:B------:R-:W-:-:S04]  /*3ad0*/  IMAD.HI.U32 R11, R3, R12, RZ ;  /* 0x0000000c030b7227 */ /* 0x000fc800078e00ff */
[----:B------:R-:W-:Y:S01]  /*3ae0*/  IMAD R14, R22, R2, R14 ;  /* 0x00000002160e7224 */ /* 0x000fe200078e020e */
[----:B------:R-:W-:Y:S01]  /*3af0*/  IADD3 R2, R24, 0x114, RZ ;  /* 0x0000011418027810 */ /* 0x000fe20007ffe0ff */
[----:B------:R-:W-:Y:S01]  /*3b00*/  @!P1 IMAD.MOV R18, RZ, RZ, -R18 ;  /* 0x000000ffff129224 */ /* 0x000fe200078e0a12 */
[C---:B------:R-:W-:Y:S01]  /*3b10*/  ISETP.GT.U32.AND P1, PT, R22.reuse, R0, PT ;  /* 0x000000001600720c */ /* 0x040fe20003f24070 */
[----:B------:R-:W-:Y:S02]  /*3b20*/  IMAD.MOV R7, RZ, RZ, -R11 ;  /* 0x000000ffff077224 */ /* 0x000fe400078e0a0b */
[----:B0-----:R-:W-:Y:S01]  /*3b30*/  IMAD.HI.U32 R13, R3, R15, RZ ;  /* 0x0000000f030d7227 */ /* 0x001fe200078e00ff */
[----:B------:R0:W-:Y:S03]  /*3b40*/  STL [R1+0x10c], R18 ;  /* 0x00010c1201007387 */ /* 0x0001e60000100800 */
[----:B------:R-:W-:Y:S01]  /*3b50*/  @!P2 IMAD.MOV R8, RZ, RZ, -R8 ;  /* 0x000000ffff08a224 */ /* 0x000fe200078e0a08 */
[C---:B------:R-:W-:Y:S01]  /*3b60*/  ISETP.GT.U32.AND P2, PT, R22.reuse, R14, PT ;  /* 0x0000000e1600720c */ /* 0x040fe20003f44070 */
[----:B------:R-:W-:Y:S01]  /*3b70*/  IMAD R12, R22, R7, R12 ;  /* 0x00000007160c7224 */ /* 0x000fe200078e020c */
[----:B------:R-:W-:Y:S01]  /*3b80*/  IADD3 R7, R24, 0x10c, RZ ;  /* 0x0000010c18077810 */ /* 0x000fe20007ffe0ff */
[----:B------:R-:W-:-:S02]  /*3b90*/  IMAD.MOV R13, RZ, RZ, -R13 ;  /* 0x000000ffff0d7224 */ /* 0x000fc400078e0a0d */
[--C-:B------:R-:W-:Y:S01]  /*3ba0*/  @!P6 IMAD.IADD R10, R10, 0x1, -R22.reuse ;  /* 0x000000010a0ae824 */ /* 0x100fe200078e0a16 */
[C---:B------:R-:W-:Y:S01]  /*3bb0*/  ISETP.GT.U32.AND P6, PT, R22.reuse, R12, PT ;  /* 0x0000000c1600720c */ /* 0x040fe20003fc4070 */
[C---:B------:R-:W-:Y:S01]  /*3bc0*/  IMAD R15, R22.reuse, R13, R15 ;  /* 0x0000000d160f7224 */ /* 0x040fe200078e020f */
[----:B------:R-:W-:Y:S01]  /*3bd0*/  IABS R13, R7 ;  /* 0x00000007000d7213 */ /* 0x000fe20000000000 */
[----:B------:R-:W-:Y:S02]  /*3be0*/  @!P4 IMAD.MOV R17, RZ, RZ, -R17 ;  /* 0x000000ffff11c224 */ /* 0x000fe400078e0a11 */
[----:B------:R-:W-:Y:S01]  /*3bf0*/  @!P3 IMAD.MOV R9, RZ, RZ, -R9 ;  /* 0x000000ffff09b224 */ /* 0x000fe200078e0a09 */
[----:B------:R-:W-:Y:S01]  /*3c00*/  ISETP.GT.U32.AND P4, PT, R22, R15, PT ;  /* 0x0000000f1600720c */ /* 0x000fe20003f84070 */
[--C-:B------:R-:W-:Y:S01]  /*3c10*/  @!P1 IMAD.IADD R0, R0, 0x1, -R22.reuse ;  /* 0x0000000100009824 */ /* 0x100fe200078e0a16 */
[----:B------:R-:W-:Y:S01]  /*3c20*/  STL [R1+0x108], R17 ;  /* 0x0001081101007387 */ /* 0x000fe20000100800 */
[----:B------:R-:W-:Y:S01]  /*3c30*/  @!P2 IMAD.IADD R14, R14, 0x1, -R22 ;  /* 0x000000010e0ea824 */ /* 0x000fe200078e0a16 */
[----:B------:R-:W-:Y:S01]  /*3c40*/  ISETP.GE.AND P1, PT, R5, RZ, PT ;  /* 0x000000ff0500720c */ /* 0x000fe20003f26270 */
[----:B0-----:R-:W-:Y:S01]  /*3c50*/  IMAD.MOV.U32 R18, RZ, RZ, R10 ;  /* 0x000000ffff127224 */ /* 0x001fe200078e000a */
[----:B------:R0:W-:Y:S01]  /*3c60*/  STL [R1+0x104], R9 ;  /* 0x0001040901007387 */ /* 0x0001e20000100800 */
[----:B------:R-:W-:Y:S01]  /*3c70*/  IADD3 R5, R24, 0x110, RZ ;  /* 0x0000011018057810 */ /* 0x000fe20007ffe0ff */
[----:B------:R-:W-:Y:S01]  /*3c80*/  @!P6 IMAD.IADD R12, R12, 0x1, -R22 ;  /* 0x000000010c0ce824 */ /* 0x000fe200078e0a16 */
[----:B------:R-:W-:Y:S01]  /*3c90*/  ISETP.GT.U32.AND P2, PT, R22, R14, PT ;  /* 0x0000000e1600720c */ /* 0x000fe20003f44070 */
[----:B------:R1:W-:Y:S01]  /*3ca0*/  STL [R1+0x100], R8 ;  /* 0x0001000801007387 */ /* 0x0003e20000100800 */
[----:B------:R-:W-:Y:S01]  /*3cb0*/  ISETP.GE.AND P3, PT, R6, RZ, PT ;  /* 0x000000ff0600720c */ /* 0x000fe20003f66270 */
[----:B------:R-:W-:Y:S01]  /*3cc0*/  IMAD.HI.U32 R16, R3, R13, RZ ;  /* 0x0000000d03107227 */ /* 0x000fe200078e00ff */
[----:B------:R-:W-:-:S02]  /*3cd0*/  IABS R6, R5 ;  /* 0x0000000500067213 */ /* 0x000fc40000000000 */
[----:B------:R-:W-:Y:S01]  /*3ce0*/  ISETP.GT.U32.AND P6, PT, R22, R12, PT ;  /* 0x0000000c1600720c */ /* 0x000fe20003fc4070 */
[----:B------:R-:W-:Y:S01]  /*3cf0*/  @!P4 IMAD.IADD R15, R15, 0x1, -R22 ;  /* 0x000000010f0fc824 */ /* 0x000fe200078e0a16 */
[----:B0-----:R-:W-:Y:S01]  /*3d00*/  IABS R9, R2 ;  /* 0x0000000200097213 */ /* 0x001fe20000000000 */
[----:B------:R-:W-:Y:S01]  /*3d10*/  @!P5 IMAD.MOV R18, RZ, RZ, -R18 ;  /* 0x000000ffff12d224 */ /* 0x000fe200078e0a12 */
[----:B------:R-:W-:Y:S01]  /*3d20*/  ISETP.GE.AND P4, PT, R4, RZ, PT ;  /* 0x000000ff0400720c */ /* 0x000fe20003f86270 */
[----:B-1----:R-:W-:Y:S01]  /*3d30*/  IMAD.MOV.U32 R8, RZ, RZ, R0 ;  /* 0x000000ffff087224 */ /* 0x002fe200078e0000 */
[----:B------:R-:W-:Y:S01]  /*3d40*/  IADD3 R0, R24, 0x108, RZ ;  /* 0x0000010818007810 */ /* 0x000fe20007ffe0ff */
[----:B------:R-:W-:-:S04]  /*3d50*/  IMAD.HI.U32 R4, R3, R9, RZ ;  /* 0x0000000903047227 */ /* 0x000fc800078e00ff */
[----:B------:R-:W-:Y:S01]  /*3d60*/  @!P0 IMAD.MOV R8, RZ, RZ, -R8 ;  /* 0x000000ffff088224 */ /* 0x000fe200078e0a08 */
[----:B------:R-:W-:Y:S01]  /*3d70*/  ISETP.GT.U32.AND P0, PT, R22, R15, PT ;  /* 0x0000000f1600720c */ /* 0x000fe20003f04070 */
[----:B------:R-:W-:Y:S01]  /*3d80*/  @!P2 IMAD.IADD R14, R14, 0x1, -R22 ;  /* 0x000000010e0ea824 */ /* 0x000fe200078e0a16 */
[----:B------:R-:W-:Y:S01]  /*3d90*/  ISETP.GE.AND P2, PT, R2, RZ, PT ;  /* 0x000000ff0200720c */ /* 0x000fe20003f46270 */
[----:B------:R-:W-:Y:S01]  /*3da0*/  IMAD.MOV R4, RZ, RZ, -R4 ;  /* 0x000000ffff047224 */ /* 0x000fe200078e0a04 */
[----:B------:R0:W-:Y:S01]  /*3db0*/  STL [R1+0xfc], R8 ;  /* 0x0000fc0801007387 */ /* 0x0001e20000100800 */
[----:B------:R-:W-:Y:S02]  /*3dc0*/  @!P6 IMAD.IADD R12, R12, 0x1, -R22 ;  /* 0x000000010c0ce824 */ /* 0x000fe400078e0a16 */
[C---:B------:R-:W-:Y:S01]  /*3dd0*/  IMAD R9, R22.reuse, R4, R9 ;  /* 0x0000000416097224 */ /* 0x040fe200078e0209 */
[----:B------:R-:W-:Y:S01]  /*3de0*/  IABS R4, R0 ;  /* 0x0000000000047213 */ /* 0x000fe20000000000 */
[----:B------:R-:W-:Y:S01]  /*3df0*/  IMAD.MOV R16, RZ, RZ, -R16 ;  /* 0x000000ffff107224 */ /* 0x000fe200078e0a10 */
[----:B------:R-:W-:Y:S01]  /*3e00*/  STL [R1+0xf8], R18 ;  /* 0x0000f81201007387 */ /* 0x000fe20000100800 */
[----:B------:R-:W-:Y:S01]  /*3e10*/  @!P1 IMAD.MOV R14, RZ, RZ, -R14 ;  /* 0x000000ffff0e9224 */ /* 0x000fe200078e0a0e */
[----:B------:R-:W-:Y:S01]  /*3e20*/  ISETP.GE.AND P1, PT, R7, RZ, PT ;  /* 0x000000ff0700720c */ /* 0x000fe20003f26270 */
[----:B------:R-:W-:Y:S01]  /*3e30*/  @!P0 IMAD.IADD R15, R15, 0x1, -R22 ;  /* 0x000000010f0f8824 */ /* 0x000fe200078e0a16 */
[----:B------:R-:W-:Y:S01]  /*3e40*/  ISETP.GT.U32.AND P0, PT, R22, R9, PT ;  /* 0x000000091600720c */ /* 0x000fe20003f04070 */
[----:B0-----:R-:W-:-:S04]  /*3e50*/  IMAD.HI.U32 R8, R3, R6, RZ ;  /* 0x0000000603087227 */ /* 0x001fc800078e00ff */
[----:B------:R-:W-:Y:S02]  /*3e60*/  IMAD.MOV R8, RZ, RZ, -R8 ;  /* 0x000000ffff087224 */ /* 0x000fe400078e0a08 */
[----:B------:R-:W-:Y:S02]  /*3e70*/  IMAD.MOV.U32 R17, RZ, RZ, R15 ;  /* 0x000000ffff117224 */ /* 0x000fe400078e000f */
[----:B------:R-:W-:Y:S01]  /*3e80*/  IMAD R2, R22, R8, R6 ;  /* 0x0000000816027224 */ /* 0x000fe200078e0206 */
[----:B------:R-:W-:Y:S01]  /*3e90*/  IADD3 R8, R24, 0x104, RZ ;  /* 0x0000010418087810 */ /* 0x000fe20007ffe0ff */
[----:B------:R-:W-:Y:S02]  /*3ea0*/  @!P3 IMAD.MOV R17, RZ, RZ, -R17 ;  /* 0x000000ffff11b224 */ /* 0x000fe400078e0a11 */
[----:B------:R-:W-:Y:S01]  /*3eb0*/  @!P0 IMAD.IADD R9, R9, 0x1, -R22 ;  /* 0x0000000109098824 */ /* 0x000fe200078e0a16 */
[----:B------:R-:W-:Y:S01]  /*3ec0*/  ISETP.GT.U32.AND P6, PT, R22, R2, PT ;  /* 0x000000021600720c */ /* 0x000fe20003fc4070 */
[----:B------:R-:W-:Y:S01]  /*3ed0*/  IMAD.HI.U32 R6, R3, R4, RZ ;  /* 0x0000000403067227 */ /* 0x000fe200078e00ff */
[----:B------:R-:W-:Y:S01]  /*3ee0*/  IABS R11, R8 ;  /* 0x00000008000b7213 */ /* 0x000fe20000000000 */
[----:B------:R-:W-:Y:S01]  /*3ef0*/  STL [R1+0xf4], R17 ;  /* 0x0000f41101007387 */ /* 0x000fe20000100800 */
[----:B------:R-:W-:Y:S01]  /*3f00*/  ISETP.GE.AND P0, PT, R5, RZ, PT ;  /* 0x000000ff0500720c */ /* 0x000fe20003f06270 */
[----:B------:R-:W-:Y:S01]  /*3f10*/  @!P4 IMAD.MOV R12, RZ, RZ, -R12 ;  /* 0x000000ffff0cc224 */ /* 0x000fe200078e0a0c */
[----:B------:R-:W-:Y:S01]  /*3f20*/  IADD3 R5, R24, 0x100, RZ ;  /* 0x0000010018057810 */ /* 0x000fe20007ffe0ff */
[----:B------:R-:W-:Y:S01]  /*3f30*/  IMAD.HI.U32 R10, R3, R11, RZ ;  /* 0x0000000b030a7227 */ /* 0x000fe200078e00ff */
[----:B------:R-:W-:Y:S03]  /*3f40*/  STL [R1+0xf0], R14 ;  /* 0x0000f00e01007387 */ /* 0x000fe60000100800 */
[----:B------:R-:W-:Y:S01]  /*3f50*/  IMAD.MOV R10, RZ, RZ, -R10 ;  /* 0x000000ffff0a7224 */ /* 0x000fe200078e0a0a */
[----:B------:R0:W-:Y:S01]  /*3f60*/  STL [R1+0xec], R12 ;  /* 0x0000ec0c01007387 */ /* 0x0001e20000100800 */
[----:B------:R-:W-:Y:S01]  /*3f70*/  @!P6 IMAD.IADD R2, R2, 0x1, -R22 ;  /* 0x000000010202e824 */ /* 0x000fe200078e0a16 */
[C---:B------:R-:W-:Y:S01]  /*3f80*/  ISETP.GT.U32.AND P6, PT, R22.reuse, R9, PT ;  /* 0x000000091600720c */ /* 0x040fe20003fc4070 */
[----:B------:R-:W-:-:S02]  /*3f90*/  IMAD R11, R22, R10, R11 ;  /* 0x0000000a160b7224 */ /* 0x000fc400078e020b */
[----:B------:R-:W-:Y:S01]  /*3fa0*/  IMAD.MOV R6, RZ, RZ, -R6 ;  /* 0x000000ffff067224 */ /* 0x000fe200078e0a06 */
[C---:B------:R-:W-:Y:S01]  /*3fb0*/  ISETP.GT.U32.AND P3, PT, R22.reuse, R2, PT ;  /* 0x000000021600720c */ /* 0x040fe20003f64070 */
[C---:B------:R-:W-:Y:S02]  /*3fc0*/  IMAD R13, R22.reuse, R16, R13 ;  /* 0x00000010160d7224 */ /* 0x040fe400078e020d */
[C---:B------:R-:W-:Y:S01]  /*3fd0*/  IMAD R4, R22.reuse, R6, R4 ;  /* 0x0000000616047224 */ /* 0x040fe200078e0204 */
[----:B------:R-:W-:Y:S02]  /*3fe0*/  IABS R6, R5 ;  /* 0x0000000500067213 */ /* 0x000fe40000000000 */
[C---:B------:R-:W-:Y:S02]  /*3ff0*/  ISETP.GT.U32.AND P5, PT, R22.reuse, R13, PT ;  /* 0x0000000d1600720c */ /* 0x040fe40003fa4070 */
[----:B------:R-:W-:Y:S01]  /*4000*/  ISETP.GT.U32.AND P4, PT, R22, R4, PT ;  /* 0x000000041600720c */ /* 0x000fe20003f84070 */
[----:B------:R-:W-:Y:S01]  /*4010*/  @!P6 IMAD.IADD R9, R9, 0x1, -R22 ;  /* 0x000000010909e824 */ /* 0x000fe200078e0a16 */
[----:B------:R-:W-:Y:S01]  /*4020*/  ISETP.GE.AND P6, PT, R0, RZ, PT ;  /* 0x000000ff0000720c */ /* 0x000fe20003fc6270 */
[----:B------:R-:W-:Y:S01]  /*4030*/  IMAD.HI.U32 R7, R3, R6, RZ ;  /* 0x0000000603077227 */ /* 0x000fe200078e00ff */
[----:B------:R-:W-:-:S03]  /*4040*/  IADD3 R0, R24, 0xfc, RZ ;  /* 0x000000fc18007810 */ /* 0x000fc60007ffe0ff */
[--C-:B------:R-:W-:Y:S01]  /*4050*/  @!P3 IMAD.IADD R2, R2, 0x1, -R22.reuse ;  /* 0x000000010202b824 */ /* 0x100fe200078e0a16 */
[----:B------:R-:W-:Y:S01]  /*4060*/  ISETP.GT.U32.AND P3, PT, R22, R11, PT ;  /* 0x0000000b1600720c */ /* 0x000fe20003f64070 */
[----:B0-----:R-:W-:Y:S01]  /*4070*/  IMAD.MOV.U32 R12, RZ, RZ, R9 ;  /* 0x000000ffff0c7224 */ /* 0x001fe200078e0009 */
[----:B------:R-:W-:Y:S01]  /*4080*/  IABS R10, R0 ;  /* 0x00000000000a7213 */ /* 0x000fe20000000000 */
[----:B------:R-:W-:Y:S01]  /*4090*/  @!P5 IMAD.IADD R13, R13, 0x1, -R22 ;  /* 0x000000010d0dd824 */ /* 0x000fe200078e0a16 */
[----:B------:R-:W-:Y:S01]  /*40a0*/  ISETP.GE.AND P5, PT, R8, RZ, PT ;  /* 0x000000ff0800720c */ /* 0x000fe20003fa6270 */
[----:B------:R-:W-:Y:S01]  /*40b0*/  @!P2 IMAD.MOV R12, RZ, RZ, -R12 ;  /* 0x000000ffff0ca224 */ /* 0x000fe200078e0a0c */
[----:B------:R-:W-:Y:S01]  /*40c0*/  IADD3 R8, R24, 0xf8, RZ ;  /* 0x000000f818087810 */ /* 0x000fe20007ffe0ff */
[----:B------:R-:W-:Y:S01]  /*40d0*/  @!P4 IMAD.IADD R4, R4, 0x1, -R22 ;  /* 0x000000010404c824 */ /* 0x000fe200078e0a16 */
[----:B------:R-:W-:Y:S01]  /*40e0*/  ISETP.GT.U32.AND P4, PT, R22, R13, PT ;  /* 0x0000000d1600720c */ /* 0x000fe20003f84070 */
[----:B------:R-:W-:Y:S01]  /*40f0*/  IMAD.MOV R7, RZ, RZ, -R7 ;  /* 0x000000ffff077224 */ /* 0x000fe200078e0a07 */
[----:B------:R0:W-:Y:S01]  /*4100*/  STL [R1+0xe8], R12 ;  /* 0x0000e80c01007387 */ /* 0x0001e20000100800 */
[----:B------:R-:W-:-:S02]  /*4110*/  IABS R9, R8 ;  /* 0x0000000800097213 */ /* 0x000fc40000000000 */
[----:B------:R-:W-:Y:S01]  /*4120*/  @!P3 IMAD.IADD R11, R11, 0x1, -R22 ;  /* 0x000000010b0bb824 */ /* 0x000fe200078e0a16 */
[C---:B------:R-:W-:Y:S01]  /*4130*/  ISETP.GT.U32.AND P2, PT, R22.reuse, R4, PT ;  /* 0x000000041600720c */ /* 0x040fe20003f44070 */
[----:B------:R-:W-:Y:S01]  /*4140*/  IMAD R6, R22, R7, R6 ;  /* 0x0000000716067224 */ /* 0x000fe200078e0206 */
[----:B------:R-:W-:Y:S02]  /*4150*/  IADD3 R7, R24, 0xf0, RZ ;  /* 0x000000f018077810 */ /* 0x000fe40007ffe0ff */
[----:B------:R-:W-:Y:S01]  /*4160*/  ISETP.GT.U32.AND P3, PT, R22, R11, PT ;  /* 0x0000000b1600720c */ /* 0x000fe20003f64070 */
[----:B0-----:R-:W-:Y:S02]  /*4170*/  IMAD.MOV.U32 R12, RZ, RZ, R2 ;  /* 0x000000ffff0c7224 */ /* 0x001fe400078e0002 */
[----:B------:R-:W-:-:S04]  /*4180*/  IMAD.HI.U32 R2, R3, R10, RZ ;  /* 0x0000000a03027227 */ /* 0x000fc800078e00ff */
[----:B------:R-:W-:Y:S02]  /*4190*/  IMAD.MOV R2, RZ, RZ, -R2 ;  /* 0x000000ffff027224 */ /* 0x000fe400078e0a02 */
[----:B------:R-:W-:Y:S01]  /*41a0*/  @!P0 IMAD.MOV R12, RZ, RZ, -R12 ;  /* 0x000000ffff0c8224 */ /* 0x000fe200078e0a0c */
[----:B------:R-:W-:Y:S01]  /*41b0*/  ISETP.GE.AND P0, PT, R5, RZ, PT ;  /* 0x000000ff0500720c */ /* 0x000fe20003f06270 */
[----:B------:R-:W-:Y:S01]  /*41c0*/  IMAD R10, R22, R2, R10 ;  /* 0x00000002160a7224 */ /* 0x000fe200078e020a */
[----:B------:R-:W-:Y:S01]  /*41d0*/  IADD3 R5, R24, 0xf4, RZ ;  /* 0x000000f418057810 */ /* 0x000fe20007ffe0ff */
[--C-:B------:R-:W-:Y:S01]  /*41e0*/  @!P3 IMAD.IADD R11, R11, 0x1, -R22.reuse ;  /* 0x000000010b0bb824 */ /* 0x100fe200078e0a16 */
[----:B------:R0:W-:Y:S01]  /*41f0*/  STL [R1+0xdc], R12 ;  /* 0x0000dc0c01007387 */ /* 0x0001e20000100800 */
[--C-:B------:R-:W-:Y:S01]  /*4200*/  @!P4 IMAD.IADD R13, R13, 0x1, -R22.reuse ;  /* 0x000000010d0dc824 */ /* 0x100fe200078e0a16 */
[----:B------:R-:W-:Y:S01]  /*4210*/  ISETP.GT.U32.AND P3, PT, R22, R10, PT ;  /* 0x0000000a1600720c */ /* 0x000fe20003f64070 */
[----:B------:R-:W-:Y:S01]  /*4220*/  @!P2 IMAD.IADD R4, R4, 0x1, -R22 ;  /* 0x000000010404a824 */ /* 0x000fe200078e0a16 */
[----:B------:R-:W-:Y:S01]  /*4230*/  ISETP.GT.U32.AND P4, PT, R22, R6, PT ;  /* 0x000000061600720c */ /* 0x000fe20003f84070 */
[----:B------:R-:W-:Y:S01]  /*4240*/  IMAD.MOV.U32 R14, RZ, RZ, R13 ;  /* 0x000000ffff0e7224 */ /* 0x000fe200078e000d */
[----:B------:R-:W-:Y:S01]  /*4250*/  ISETP.GE.AND P2, PT, R0, RZ, PT ;  /* 0x000000ff0000720c */ /* 0x000fe20003f46270 */
[----:B------:R-:W-:Y:S01]  /*4260*/  @!P5 IMAD.MOV R11, RZ, RZ, -R11 ;  /* 0x000000ffff0bd224 */ /* 0x000fe200078e0a0b */
[----:B------:R-:W-:Y:S01]  /*4270*/  IABS R0, R5 ;  /* 0x0000000500007213 */ /* 0x000fe20000000000 */
[----:B------:R-:W-:Y:S01]  /*4280*/  @!P1 IMAD.MOV R14, RZ, RZ, -R14 ;  /* 0x000000ffff0e9224 */ /* 0x000fe200078e0a0e */
[----:B------:R-:W-:Y:S01]  /*4290*/  ISETP.GE.AND P1, PT, R8, RZ, PT ;  /* 0x000000ff0800720c */ /* 0x000fe20003f26270 */
[----:B0-----:R-:W-:Y:S01]  /*42a0*/  IMAD.HI.U32 R12, R3, R9, RZ ;  /* 0x00000009030c7227 */ /* 0x001fe200078e00ff */
[----:B------:R-:W-:-:S02]  /*42b0*/  ISETP.GE.AND P5, PT, R5, RZ, PT ;  /* 0x000000ff0500720c */ /* 0x000fc40003fa6270 */
[----:B------:R-:W-:Y:S01]  /*42c0*/  IABS R2, R7 ;  /* 0x0000000700027213 */ /* 0x000fe20000000000 */
[----:B------:R-:W-:Y:S01]  /*42d0*/  @!P3 IMAD.IADD R10, R10, 0x1, -R22 ;  /* 0x000000010a0ab824 */ /* 0x000fe200078e0a16 */
[----:B------:R-:W-:Y:S01]  /*42e0*/  STL [R1+0xd4], R14 ;  /* 0x0000d40e01007387 */ /* 0x000fe20000100800 */
[----:B------:R-:W-:-:S03]  /*42f0*/  IMAD.HI.U32 R8, R3, R0, RZ ;  /* 0x0000000003087227 */ /* 0x000fc600078e00ff */
[----:B------:R-:W-:Y:S01]  /*4300*/  ISETP.GT.U32.AND P3, PT, R22, R10, PT ;  /* 0x0000000a1600720c */ /* 0x000fe20003f64070 */
[----:B------:R-:W-:Y:S02]  /*4310*/  IMAD.MOV R12, RZ, RZ, -R12 ;  /* 0x000000ffff0c7224 */ /* 0x000fe400078e0a0c */
[----:B------:R-:W-:Y:S02]  /*4320*/  @!P4 IMAD.IADD R6, R6, 0x1, -R22 ;  /* 0x000000010606c824 */ /* 0x000fe400078e0a16 */
[----:B------:R-:W-:Y:S02]  /*4330*/  IMAD.MOV R5, RZ, RZ, -R8 ;  /* 0x000000ffff057224 */ /* 0x000fe400078e0a08 */
[C---:B------:R-:W-:Y:S01]  /*4340*/  IMAD R9, R22.reuse, R12, R9 ;  /* 0x0000000c16097224 */ /* 0x040fe200078e0209 */
[C---:B------:R-:W-:Y:S01]  /*4350*/  ISETP.GT.U32.AND P4, PT, R22.reuse, R6, PT ;  /* 0x000000061600720c */ /* 0x040fe20003f84070 */
[----:B------:R-:W-:Y:S02]  /*4360*/  IMAD.MOV.U32 R13, RZ, RZ, R4 ;  /* 0x000000ffff0d7224 */ /* 0x000fe400078e0004 */
[----:B------:R-:W-:Y:S01]  /*4370*/  IMAD R0, R22, R5, R0 ;  /* 0x0000000516007224 */ /* 0x000fe200078e0200 */
[----:B------:R-:W-:Y:S01]  /*4380*/  IADD3 R5, R24, 0xe8, RZ ;  /* 0x000000e818057810 */ /* 0x000fe20007ffe0ff */
[----:B------:R-:W-:Y:S01]  /*4390*/  @!P6 IMAD.MOV R13, RZ, RZ, -R13 ;  /* 0x000000ffff0de224 */ /* 0x000fe200078e0a0d */
[----:B------:R-:W-:Y:S01]  /*43a0*/  ISETP.GT.U32.AND P6, PT, R22, R9, PT ;  /* 0x000000091600720c */ /* 0x000fe20003fc4070 */
[----:B------:R-:W-:Y:S01]  /*43b0*/  @!P3 IMAD.IADD R10, R10, 0x1, -R22 ;  /* 0x000000010a0ab824 */ /* 0x000fe200078e0a16 */
[----:B------:R-:W-:Y:S01]  /*43c0*/  ISETP.GT.U32.AND P3, PT, R22, R0, PT ;  /* 0x000000001600720c */ /* 0x000fe20003f64070 */
[----:B------:R-:W-:Y:S01]  /*43d0*/  IMAD.HI.U32 R4, R3, R2, RZ ;  /* 0x0000000203047227 */ /* 0x000fe200078e00ff */
[----:B------:R0:W-:Y:S01]  /*43e0*/  STL [R1+0xcc], R13 ;  /* 0x0000cc0d01007387 */ /* 0x0001e20000100800 */
[----:B------:R-:W-:-:S02]  /*43f0*/  IABS R8, R5 ;  /* 0x0000000500087213 */ /* 0x000fc40000000000 */
[----:B------:R-:W-:Y:S01]  /*4400*/  @!P4 IMAD.IADD R6, R6, 0x1, -R22 ;  /* 0x000000010606c824 */ /* 0x000fe200078e0a16 */
[----:B------:R-:W-:Y:S01]  /*4410*/  ISETP.GE.AND P4, PT, R7, RZ, PT ;  /* 0x000000ff0700720c */ /* 0x000fe20003f86270 */
[----:B------:R-:W-:Y:S01]  /*4420*/  IMAD.MOV R4, RZ, RZ, -R4 ;  /* 0x000000ffff047224 */ /* 0x000fe200078e0a04 */
[----:B------:R-:W-:Y:S01]  /*4430*/  IADD3 R7, R24, 0xec, RZ ;  /* 0x000000ec18077810 */ /* 0x000fe20007ffe0ff */
[----:B------:R-:W-:Y:S01]  /*4440*/  IMAD.MOV.U32 R12, RZ, RZ, R6 ;  /* 0x000000ffff0c7224 */ /* 0x000fe200078e0006 */
[----:B------:R1:W-:Y:S01]  /*4450*/  STL [R1+0xc8], R11 ;  /* 0x0000c80b01007387 */ /* 0x0003e20000100800 */
[----:B------:R-:W-:Y:S01]  /*4460*/  @!P6 IMAD.IADD R9, R9, 0x1, -R22 ;  /* 0x000000010909e824 */ /* 0x000fe200078e0a16 */
[----:B0-----:R-:W-:Y:S01]  /*4470*/  IABS R13, R7 ;  /* 0x00000007000d7213 */ /* 0x001fe20000000000 */
[----:B------:R-:W-:Y:S01]  /*4480*/  IMAD R2, R22, R4, R2 ;  /* 0x0000000416027224 */ /* 0x000fe200078e0202 */
[----:B------:R-:W-:Y:S01]  /*4490*/  IADD3 R4, R24, 0xe4, RZ ;  /* 0x000000e418047810 */ /* 0x000fe20007ffe0ff */
[----:B------:R-:W-:Y:S01]  /*44a0*/  @!P3 IMAD.IADD R0, R0, 0x1, -R22 ;  /* 0x000000010000b824 */ /* 0x000fe200078e0a16 */
[C---:B------:R-:W-:Y:S01]  /*44b0*/  ISETP.GT.U32.AND P6, PT, R22.reuse, R9, PT ;  /* 0x000000091600720c */ /* 0x040fe20003fc4070 */
[----:B------:R-:W-:Y:S01]  /*44c0*/  @!P0 IMAD.MOV R12, RZ, RZ, -R12 ;  /* 0x000000ffff0c8224 */ /* 0x000fe200078e0a0c */
[C---:B------:R-:W-:Y:S01]  /*44d0*/  ISETP.GT.U32.AND P0, PT, R22.reuse, R2, PT ;  /* 0x000000021600720c */ /* 0x040fe20003f04070 */
[----:B-1----:R-:W-:Y:S01]  /*44e0*/  IMAD.MOV.U32 R11, RZ, RZ, R10 ;  /* 0x000000ffff0b7224 */ /* 0x002fe200078e000a */
[----:B------:R-:W-:Y:S01]  /*44f0*/  ISETP.GT.U32.AND P3, PT, R22, R0, PT ;  /* 0x000000001600720c */ /* 0x000fe20003f64070 */
[----:B------:R-:W-:Y:S01]  /*4500*/  IMAD.HI.U32 R10, R3, R13, RZ ;  /* 0x0000000d030a7227 */ /* 0x000fe200078e00ff */
[----:B------:R0:W-:Y:S01]  /*4510*/  STL [R1+0xc4], R12 ;  /* 0x0000c40c01007387 */ /* 0x0001e20000100800 */
[----:B------:R-:W-:-:S02]  /*4520*/  IABS R6, R4 ;  /* 0x0000000400067213 */ /* 0x000fc40000000000 */
[----:B------:R-:W-:Y:S02]  /*4530*/  IMAD.MOV R10, RZ, RZ, -R10 ;  /* 0x000000ffff0a7224 */ /* 0x000fe400078e0a0a */
[----:B------:R-:W-:Y:S01]  /*4540*/  @!P2 IMAD.MOV R11, RZ, RZ, -R11 ;  /* 0x000000ffff0ba224 */ /* 0x000fe200078e0a0b */
[----:B------:R-:W-:Y:S01]  /*4550*/  ISETP.GE.AND P2, PT, R7, RZ, PT ;  /* 0x000000ff0700720c */ /* 0x000fe20003f46270 */
[----:B------:R-:W-:Y:S02]  /*4560*/  IMAD R13, R22, R10, R13 ;  /* 0x0000000a160d7224 */ /* 0x000fe400078e020d */
[--C-:B------:R-:W-:Y:S01]  /*4570*/  @!P6 IMAD.IADD R9, R9, 0x1, -R22.reuse ;  /* 0x000000010909e824 */ /* 0x100fe200078e0a16 */
[----:B------:R-:W-:Y:S01]  /*4580*/  ISETP.GE.AND P6, PT, R5, RZ, PT ;  /* 0x000000ff0500720c */ /* 0x000fe20003fc6270 */
[--C-:B------:R-:W-:Y:S01]  /*4590*/  @!P0 IMAD.IADD R2, R2, 0x1, -R22.reuse ;  /* 0x0000000102028824 */ /* 0x100fe200078e0a16 */
[----:B------:R1:W-:Y:S01]  /*45a0*/  STL [R1+0xc0], R11 ;  /* 0x0000c00b01007387 */ /* 0x0003e20000100800 */
[----:B------:R-:W-:Y:S01]  /*45b0*/  @!P3 IMAD.IADD R0, R0, 0x1, -R22 ;  /* 0x000000010000b824 */ /* 0x000fe200078e0a16 */
[C---:B------:R-:W-:Y:S01]  /*45c0*/  ISETP.GT.U32.AND P3, PT, R22.reuse, R13, PT ;  /* 0x0000000d1600720c */ /* 0x040fe20003f64070 */
[----:B------:R-:W-:Y:S01]  /*45d0*/  IMAD.HI.U32 R5, R3, R8, RZ ;  /* 0x0000000803057227 */ /* 0x000fe200078e00ff */
[----:B------:R-:W-:-:S02]  /*45e0*/  ISETP.GT.U32.AND P0, PT, R22, R2, PT ;  /* 0x000000021600720c */ /* 0x000fc40003f04070 */
[----:B0-----:R-:W-:Y:S01]  /*45f0*/  IADD3 R12, R24, 0xe0, RZ ;  /* 0x000000e0180c7810 */ /* 0x001fe20007ffe0ff */
[----:B------:R-:W-:Y:S02]  /*4600*/  IMAD.MOV R5, RZ, RZ, -R5 ;  /* 0x000000ffff057224 */ /* 0x000fe400078e0a05 */
[----:B------:R-:W-:-:S04]  /*4610*/  IMAD.HI.U32 R7, R3, R6, RZ ;  /* 0x0000000603077227 */ /* 0x000fc800078e00ff */
[----:B-1----:R-:W-:Y:S02]  /*4620*/  IMAD.MOV.U32 R11, RZ, RZ, R9 ;  /* 0x000000ffff0b7224 */ /* 0x002fe400078e0009 */
[----:B------:R-:W-:Y:S02]  /*4630*/  IMAD R8, R22, R5, R8 ;  /* 0x0000000516087224 */ /* 0x000fe400078e0208 */
[----:B------:R-:W-:Y:S01]  /*4640*/  IMAD.MOV.U32 R9, RZ, RZ, R0 ;  /* 0x000000ffff097224 */ /* 0x000fe200078e0000 */
[----:B------:R-:W-:Y:S01]  /*4650*/  IADD3 R0, R24, 0xdc, RZ ;  /* 0x000000dc18007810 */ /* 0x000fe20007ffe0ff */
[--C-:B------:R-:W-:Y:S02]  /*4660*/  @!P3 IMAD.IADD R13, R13, 0x1, -R22.reuse ;  /* 0x000000010d0db824 */ /* 0x100fe400078e0a16 */
[----:B------:R-:W-:Y:S01]  /*4670*/  @!P5 IMAD.MOV R9, RZ, RZ, -R9 ;  /* 0x000000ffff09d224 */ /* 0x000fe200078e0a09 */
[C---:B------:R-:W-:Y:S01]  /*4680*/  ISETP.GT.U32.AND P5, PT, R22.reuse, R8, PT ;  /* 0x000000081600720c */ /* 0x040fe20003fa4070 */
[----:B------:R-:W-:Y:S01]  /*4690*/  @!P1 IMAD.MOV R11, RZ, RZ, -R11 ;  /* 0x000000ffff0b9224 */ /* 0x000fe200078e0a0b */
[----:B------:R-:W-:Y:S01]  /*46a0*/  ISETP.GT.U32.AND P3, PT, R22, R13, PT ;  /* 0x0000000d1600720c */ /* 0x000fe20003f64070 */
[----:B------:R-:W-:Y:S01]  /*46b0*/  IMAD.MOV R7, RZ, RZ, -R7 ;  /* 0x000000ffff077224 */ /* 0x000fe200078e0a07 */
[----:B------:R-:W-:Y:S01]  /*46c0*/  ISETP.GE.AND P1, PT, R4, RZ, PT ;  /* 0x000000ff0400720c */ /* 0x000fe20003f26270 */
[----:B------:R-:W-:Y:S01]  /*46d0*/  @!P0 IMAD.IADD R2, R2, 0x1, -R22 ;  /* 0x0000000102028824 */ /* 0x000fe200078e0a16 */
[----:B------:R0:W-:Y:S01]  /*46e0*/  STL [R1+0xbc], R11 ;  /* 0x0000bc0b01007387 */ /* 0x0001e20000100800 */
[----:B------:R-:W-:Y:S01]  /*46f0*/  IMAD R6, R22, R7, R6 ;  /* 0x0000000716067224 */ /* 0x000fe200078e0206 */
[----:B------:R-:W-:Y:S01]  /*4700*/  ISETP.GE.AND P0, PT, R12, RZ, PT ;  /* 0x000000ff0c00720c */ /* 0x000fe20003f06270 */
[----:B------:R-:W-:Y:S01]  /*4710*/  IMAD.MOV.U32 R14, RZ, RZ, R2 ;  /* 0x000000ffff0e7224 */ /* 0x000fe200078e0002 */
[----:B------:R-:W-:Y:S01]  /*4720*/  IABS R12, R12 ;  /* 0x0000000c000c7213 */ /* 0x000fe20000000000 */
[----:B------:R1:W-:Y:S01]  /*4730*/  STL [R1+0xb8], R9 ;  /* 0x0000b80901007387 */ /* 0x0003e20000100800 */
[----:B------:R-:W-:Y:S01]  /*4740*/  IADD3 R4, R24, 0xd8, RZ ;  /* 0x000000d818047810 */ /* 0x000fe20007ffe0ff */
[----:B------:R-:W-:Y:S01]  /*4750*/  @!P4 IMAD.MOV R14, RZ, RZ, -R14 ;  /* 0x000000ffff0ec224 */ /* 0x000fe200078e0a0e */
[----:B------:R-:W-:Y:S01]  /*4760*/  ISETP.GT.U32.AND P4, PT, R22, R6, PT ;  /* 0x000000061600720c */ /* 0x000fe20003f84070 */
[--C-:B------:R-:W-:Y:S01]  /*4770*/  @!P5 IMAD.IADD R8, R8, 0x1, -R22.reuse ;  /* 0x000000010808d824 */ /* 0x100fe200078e0a16 */
[----:B0-----:R-:W-:Y:S01]  /*4780*/  IABS R11, R0 ;  /* 0x00000000000b7213 */ /* 0x001fe20000000000 */
[----:B------:R-:W-:Y:S01]  /*4790*/  @!P3 IMAD.IADD R13, R13, 0x1, -R22 ;  /* 0x000000010d0db824 */ /* 0x000fe200078e0a16 */
[----:B------:R-:W-:Y:S01]  /*47a0*/  IABS R7, R4 ;  /* 0x0000000400077213 */ /* 0x000fe20000000000 */
[C---:B------:R-:W-:Y:S01]  /*47b0*/  IMAD.HI.U32 R10, R3.reuse, R12, RZ ;  /* 0x0000000c030a7227 */ /* 0x040fe200078e00ff */
[----:B------:R-:W-:Y:S01]  /*47c0*/  ISETP.GT.U32.AND P5, PT, R22, R8, PT ;  /* 0x000000081600720c */ /* 0x000fe20003fa4070 */
[----:B------:R0:W-:Y:S01]  /*47d0*/  STL [R1+0xb4], R14 ;  /* 0x0000b40e01007387 */ /* 0x0001e20000100800 */
[----:B-1----:R-:W-:Y:S01]  /*47e0*/  IADD3 R9, R24, 0xd4, RZ ;  /* 0x000000d418097810 */ /* 0x002fe20007ffe0ff */
[----:B------:R-:W-:Y:S01]  /*47f0*/  IMAD.HI.U32 R2, R3, R11, RZ ;  /* 0x0000000b03027227 */ /* 0x000fe200078e00ff */
[----:B------:R-:W-:-:S02]  /*4800*/  ISETP.GE.AND P3, PT, R0, RZ, PT ;  /* 0x000000ff0000720c */ /* 0x000fc40003f66270 */
[----:B------:R-:W-:Y:S01]  /*4810*/  IABS R5, R9 ;  /* 0x0000000900057213 */ /* 0x000fe20000000000 */
[----:B------:R-:W-:Y:S02]  /*4820*/  IMAD.MOV R2, RZ, RZ, -R2 ;  /* 0x000000ffff027224 */ /* 0x000fe400078e0a02 */
[----:B------:R-:W-:Y:S02]  /*4830*/  IMAD.MOV.U32 R15, RZ, RZ, R13 ;  /* 0x000000ffff0f7224 */ /* 0x000fe400078e000d */
[----:B------:R-:W-:Y:S02]  /*4840*/  IMAD R11, R22, R2, R11 ;  /* 0x00000002160b7224 */ /* 0x000fe400078e020b */
[----:B------:R-:W-:Y:S02]  /*4850*/  @!P4 IMAD.IADD R6, R6, 0x1, -R22 ;  /* 0x000000010606c824 */ /* 0x000fe400078e0a16 */
[----:B------:R-:W-:Y:S01]  /*4860*/  @!P2 IMAD.MOV R15, RZ, RZ, -R15 ;  /* 0x000000ffff0fa224 */ /* 0x000fe200078e0a0f */
[C---:B------:R-:W-:Y:S01]  /*4870*/  ISETP.GT.U32.AND P2, PT, R22.reuse, R11, PT ;  /* 0x0000000b1600720c */ /* 0x040fe20003f44070 */
[----:B------:R-:W-:Y:S01]  /*4880*/  IMAD.MOV R10, RZ, RZ, -R10 ;  /* 0x000000ffff0a7224 */ /* 0x000fe200078e0a0a */
[----:B------:R-:W-:Y:S01]  /*4890*/  ISETP.GT.U32.AND P4, PT, R22, R6, PT ;  /* 0x000000061600720c */ /* 0x000fe20003f84070 */
[----:B------:R-:W-:Y:S01]  /*48a0*/  @!P5 IMAD.IADD R8, R8, 0x1, -R22 ;  /* 0x000000010808d824 */ /* 0x000fe200078e0a16 */
[----:B------:R-:W-:Y:S01]  /*48b0*/  STL [R1+0xb0], R15 ;  /* 0x0000b00f01007387 */ /* 0x000fe20000100800 */
[----:B------:R-:W-:Y:S01]  /*48c0*/  IMAD R12, R22, R10, R12 ;  /* 0x0000000a160c7224 */ /* 0x000fe200078e020c */
[----:B------:R-:W-:Y:S01]  /*48d0*/  IADD3 R10, R24, 0xd0, RZ ;  /* 0x000000d0180a7810 */ /* 0x000fe20007ffe0ff */
[----:B------:R-:W-:-:S02]  /*48e0*/  IMAD.MOV.U32 R0, RZ, RZ, R5 ;  /* 0x000000ffff007224 */ /* 0x000fc400078e0005 */
[----:B------:R-:W-:Y:S01]  /*48f0*/  IMAD.HI.U32 R5, R3, R7, RZ ;  /* 0x0000000703057227 */ /* 0x000fe200078e00ff */
[----:B------:R-:W-:-:S03]  /*4900*/  ISETP.GT.U32.AND P5, PT, R22, R12, PT ;  /* 0x0000000c1600720c */ /* 0x000fc60003fa4070 */
[----:B0-----:R-:W-:Y:S02]  /*4910*/  IMAD.MOV.U32 R14, RZ, RZ, R8 ;  /* 0x000000ffff0e7224 */ /* 0x001fe400078e0008 */
[----:B------:R-:W-:Y:S02]  /*4920*/  IMAD.MOV R5, RZ, RZ, -R5 ;  /* 0x000000ffff057224 */ /* 0x000fe400078e0a05 */
[----:B------:R-:W-:Y:S01]  /*4930*/  @!P6 IMAD.MOV R14, RZ, RZ, -R14 ;  /* 0x000000ffff0ee224 */ /* 0x000fe200078e0a0e */
[----:B------:R-:W-:Y:S01]  /*4940*/  ISETP.GE.AND P6, PT, R4, RZ, PT ;  /* 0x000000ff0400720c */ /* 0x000fe20003fc6270 */
[----:B------:R-:W-:Y:S01]  /*4950*/  IMAD.HI.U32 R2, R3, R0, RZ ;  /* 0x0000000003027227 */ /* 0x000fe200078e00ff */
[----:B------:R-:W-:Y:S02]  /*4960*/  IABS R4, R10 ;  /* 0x0000000a00047213 */ /* 0x000fe40000000000 */
[----:B------:R0:W-:Y:S01]  /*4970*/  STL [R1+0xac], R14 ;  /* 0x0000ac0e01007387 */ /* 0x0001e20000100800 */
[----:B------:R-:W-:-:S02]  /*4980*/  @!P2 IMAD.IADD R11, R11, 0x1, -R22 ;  /* 0x000000010b0ba824 */ /* 0x000fc400078e0a16 */
[----:B------:R-:W-:Y:S01]  /*4990*/  IMAD R7, R22, R5, R7 ;  /* 0x0000000516077224 */ /* 0x000fe200078e0207 */
[----:B------:R-:W-:Y:S01]  /*49a0*/  IADD3 R5, R24, 0xc8, RZ ;  /* 0x000000c818057810 */ /* 0x000fe20007ffe0ff */
[----:B------:R-:W-:Y:S01]  /*49b0*/  IMAD.MOV R2, RZ, RZ, -R2 ;  /* 0x000000ffff027224 */ /* 0x000fe200078e0a02 */
[----:B------:R-:W-:Y:S01]  /*49c0*/  ISETP.GT.U32.AND P2, PT, R22, R11, PT ;  /* 0x0000000b1600720c */ /* 0x000fe20003f44070 */
[----:B------:R-:W-:Y:S01]  /*49d0*/  @!P4 IMAD.IADD R6, R6, 0x1, -R22 ;  /* 0x000000010606c824 */ /* 0x000fe200078e0a16 */
[----:B------:R-:W-:Y:S01]  /*49e0*/  ISETP.GT.U32.AND P4, PT, R22, R7, PT ;  /* 0x000000071600720c */ /* 0x000fe20003f84070 */
[----:B------:R-:W-:-:S04]  /*49f0*/  IMAD.HI.U32 R13, R3, R4, RZ ;  /* 0x00000004030d7227 */ /* 0x000fc800078e00ff */
[----:B------:R-:W-:Y:S01]  /*4a00*/  IMAD R0, R22, R2, R0 ;  /* 0x0000000216007224 */ /* 0x000fe200078e0200 */
[----:B------:R-:W-:Y:S01]  /*4a10*/  IADD3 R2, R24, 0xcc, RZ ;  /* 0x000000cc18027810 */ /* 0x000fe20007ffe0ff */
[----:B0-----:R-:W-:Y:S01]  /*4a20*/  IMAD.MOV.U32 R14, RZ, RZ, R6 ;  /* 0x000000ffff0e7224 */ /* 0x001fe200078e0006 */
[----:B------:R-:W-:Y:S01]  /*4a30*/  IABS R6, R5 ;  /* 0x0000000500067213 */ /* 0x000fe20000000000 */
[----:B------:R-:W-:Y:S01]  /*4a40*/  @!P5 IMAD.IADD R12, R12, 0x1, -R22 ;  /* 0x000000010c0cd824 */ /* 0x000fe200078e0a16 */
[----:B------:R-:W-:Y:S01]  /*4a50*/  IABS R8, R2 ;  /* 0x0000000200087213 */ /* 0x000fe20000000000 */
[----:B------:R-:W-:Y:S02]  /*4a60*/  IMAD.MOV R13, RZ, RZ, -R13 ;  /* 0x000000ffff0d7224 */ /* 0x000fe400078e0a0d */
[----:B------:R-:W-:Y:S01]  /*4a70*/  @!P1 IMAD.MOV R14, RZ, RZ, -R14 ;  /* 0x000000ffff0e9224 */ /* 0x000fe200078e0a0e */
[C---:B------:R-:W-:Y:S01]  /*4a80*/  ISETP.GT.U32.AND P1, PT, R22.reuse, R0, PT ;  /* 0x000000001600720c */ /* 0x040fe20003f24070 */
[C---:B------:R-:W-:Y:S01]  /*4a90*/  IMAD R4, R22.reuse, R13, R4 ;  /* 0x0000000d16047224 */ /* 0x040fe200078e0204 */
[C---:B------:R-:W-:Y:S01]  /*4aa0*/  ISETP.GT.U32.AND P5, PT, R22.reuse, R12, PT ;  /* 0x0000000c1600720c */ /* 0x040fe20003fa4070 */
[--C-:B------:R-:W-:Y:S01]  /*4ab0*/  @!P2 IMAD.IADD R11, R11, 0x1, -R22.reuse ;  /* 0x000000010b0ba824 */ /* 0x100fe200078e0a16 */
[----:B------:R0:W-:Y:S01]  /*4ac0*/  STL [R1+0xa8], R14 ;  /* 0x0000a80e01007387 */ /* 0x0001e20000100800 */
[----:B------:R-:W-:Y:S01]  /*4ad0*/  @!P4 IMAD.IADD R7, R7, 0x1, -R22 ;  /* 0x000000010707c824 */ /* 0x000fe200078e0a16 */
[----:B------:R-:W-:Y:S01]  /*4ae0*/  ISETP.GT.U32.AND P2, PT, R22, R4, PT ;  /* 0x000000041600720c */ /* 0x000fe20003f44070 */
[----:B------:R-:W-:Y:S01]  /*4af0*/  @!P3 IMAD.MOV R11, RZ, RZ, -R11 ;  /* 0x000000ffff0bb224 */ /* 0x000fe200078e0a0b */
[----:B------:R-:W-:-:S02]  /*4b00*/  ISETP.GE.AND P3, PT, R2, RZ, PT ;  /* 0x000000ff0200720c */ /* 0x000fc40003f66270 */
[----:B------:R-:W-:-:S03]  /*4b10*/  ISETP.GT.U32.AND P4, PT, R22, R7, PT ;  /* 0x000000071600720c */ /* 0x000fc60003f84070 */
[--C-:B------:R-:W-:Y:S02]  /*4b20*/  @!P1 IMAD.IADD R0, R0, 0x1, -R22.reuse ;  /* 0x0000000100009824 */ /* 0x100fe400078e0a16 */
[----:B------:R-:W-:Y:S01]  /*4b30*/  @!P5 IMAD.IADD R12, R12, 0x1, -R22 ;  /* 0x000000010c0cd824 */ /* 0x000fe200078e0a16 */
[----:B------:R-:W-:Y:S01]  /*4b40*/  ISETP.GE.AND P5, PT, R9, RZ, PT ;  /* 0x000000ff0900720c */ /* 0x000fe20003fa6270 */
[----:B------:R-:W-:Y:S01]  /*4b50*/  IMAD.HI.U32 R9, R3, R8, RZ ;  /* 0x0000000803097227 */ /* 0x000fe200078e00ff */
[----:B------:R-:W-:-:S03]  /*4b60*/  ISETP.GT.U32.AND P1, PT, R22, R0, PT ;  /* 0x000000001600720c */ /* 0x000fc60003f24070 */
[----:B0-----:R-:W-:Y:S02]  /*4b70*/  IMAD.MOV.U32 R14, RZ, RZ, R12 ;  /* 0x000000ffff0e7224 */ /* 0x001fe400078e000c */
[----:B------:R-:W-:Y:S02]  /*4b80*/  @!P2 IMAD.IADD R4, R4, 0x1, -R22 ;  /* 0x000000010404a824 */ /* 0x000fe400078e0a16 */
[----:B------:R-:W-:Y:S01]  /*4b90*/  @!P0 IMAD.MOV R14, RZ, RZ, -R14 ;  /* 0x000000ffff0e8224 */ /* 0x000fe200078e0a0e */
[----:B------:R-:W-:Y:S01]  /*4ba0*/  ISETP.GE.AND P0, PT, R10, RZ, PT ;  /* 0x000000ff0a00720c */ /* 0x000fe20003f06270 */
[----:B------:R-:W-:Y:S01]  /*4bb0*/  IMAD.MOV R9, RZ, RZ, -R9 ;  /* 0x000000ffff097224 */ /* 0x000fe200078e0a09 */
[C---:B------:R-:W-:Y:S01]  /*4bc0*/  ISETP.GT.U32.AND P2, PT, R22.reuse, R4, PT ;  /* 0x000000041600720c */ /* 0x040fe20003f44070 */
[----:B------:R-:W-:Y:S01]  /*4bd0*/  @!P4 IMAD.IADD R7, R7, 0x1, -R22 ;  /* 0x000000010707c824 */ /* 0x000fe200078e0a16 */
[----:B------:R0:W-:Y:S01]  /*4be0*/  STL [R1+0xa4], R14 ;  /* 0x0000a40e01007387 */ /* 0x0001e20000100800 */
[----:B------:R-:W-:Y:S01]  /*4bf0*/  IMAD R2, R22, R9, R8 ;  /* 0x0000000916027224 */ /* 0x000fe200078e0208 */
[----:B------:R-:W-:Y:S01]  /*4c00*/  IADD3 R8, R24, 0xc4, RZ ;  /* 0x000000c418087810 */ /* 0x000fe20007ffe0ff */
[----:B------:R-:W-:Y:S01]  /*4c10*/  @!P1 IMAD.IADD R0, R0, 0x1, -R22 ;  /* 0x0000000100009824 */ /* 0x000fe200078e0a16 */
[----:B------:R1:W-:Y:S01]  /*4c20*/  STL [R1+0xa0], R11 ;  /* 0x0000a00b01007387 */ /* 0x0003e20000100800 */
[----:B------:R-:W-:Y:S01]  /*4c30*/  IMAD.HI.U32 R10, R3, R6, RZ ;  /* 0x00000006030a7227 */ /* 0x000fe200078e00ff */
[----:B------:R-:W-:-:S02]  /*4c40*/  ISETP.GT.U32.AND P1, PT, R22, R2, PT ;  /* 0x000000021600720c */ /* 0x000fc40003f24070 */
[----:B------:R-:W-:Y:S01]  /*4c50*/  ISETP.GE.AND P4, PT, R5, RZ, PT ;  /* 0x000000ff0500720c */ /* 0x000fe20003f86270 */
[----:B------:R-:W-:Y:S01]  /*4c60*/  IMAD.MOV R10, RZ, RZ, -R10 ;  /* 0x000000ffff0a7224 */ /* 0x000fe200078e0a0a */
[----:B------:R-:W-:Y:S01]  /*4c70*/  IADD3 R5, R24, 0xc0, RZ ;  /* 0x000000c018057810 */ /* 0x000fe20007ffe0ff */
[----:B------:R-:W-:Y:S01]  /*4c80*/  @!P2 IMAD.IADD R4, R4, 0x1, -R22 ;  /* 0x000000010404a824 */ /* 0x000fe200078e0a16 */
[----:B0-----:R-:W-:Y:S01]  /*4c90*/  IADD3 R14, R24, 0xbc, RZ ;  /* 0x000000bc180e7810 */ /* 0x001fe20007ffe0ff */
[----:B------:R-:W-:Y:S02]  /*4ca0*/  IMAD R6, R22, R10, R6 ;  /* 0x0000000a16067224 */ /* 0x000fe400078e0206 */
[----:B-1----:R-:W-:Y:S01]  /*4cb0*/  IMAD.MOV.U32 R11, RZ, RZ, R7 ;  /* 0x000000ffff0b7224 */ /* 0x002fe200078e0007 */
[----:B------:R-:W-:Y:S01]  /*4cc0*/  ISETP.GE.AND P2, PT, R14, RZ, PT ;  /* 0x000000ff0e00720c */ /* 0x000fe20003f46270 */
[----:B------:R-:W-:Y:S01]  /*4cd0*/  IMAD.MOV.U32 R12, RZ, RZ, R0 ;  /* 0x000000ffff0c7224 */ /* 0x000fe200078e0000 */
[----:B------:R-:W-:Y:S01]  /*4ce0*/  IADD3 R0, R24, 0xb8, RZ ;  /* 0x000000b818007810 */ /* 0x000fe20007ffe0ff */
[----:B------:R-:W-:Y:S01]  /*4cf0*/  @!P6 IMAD.MOV R11, RZ, RZ, -R11 ;  /* 0x000000ffff0be224 */ /* 0x000fe200078e0a0b */
[----:B------:R-:W-:Y:S01]  /*4d00*/  ISETP.GE.AND P6, PT, R8, RZ, PT ;  /* 0x000000ff0800720c */ /* 0x000fe20003fc6270 */
[----:B------:R-:W-:Y:S01]  /*4d10*/  @!P1 IMAD.IADD R2, R2, 0x1, -R22 ;  /* 0x0000000102029824 */ /* 0x000fe200078e0a16 */
[----:B------:R-:W-:Y:S01]  /*4d20*/  IABS R14, R14 ;  /* 0x0000000e000e7213 */ /* 0x000fe20000000000 */
[----:B------:R-:W-:Y:S01]  /*4d30*/  @!P5 IMAD.MOV R12, RZ, RZ, -R12 ;  /* 0x000000ffff0cd224 */ /* 0x000fe200078e0a0c */
[----:B------:R0:W-:Y:S01]  /*4d40*/  STL [R1+0x9c], R11 ;  /* 0x00009c0b01007387 */ /* 0x0001e20000100800 */
[----:B------:R-:W-:-:S02]  /*4d50*/  ISETP.GE.AND P5, PT, R5, RZ, PT ;  /* 0x000000ff0500720c */ /* 0x000fc40003fa6270 */
[----:B------:R-:W-:Y:S01]  /*4d60*/  ISETP.GT.U32.AND P1, PT, R22, R2, PT ;  /* 0x000000021600720c */ /* 0x000fe20003f24070 */
[C---:B------:R-:W-:Y:S01]  /*4d70*/  IMAD.HI.U32 R9, R3.reuse, R14, RZ ;  /* 0x0000000e03097227 */ /* 0x040fe200078e00ff */
[----:B------:R-:W-:Y:S01]  /*4d80*/  IABS R5, R5 ;  /* 0x0000000500057213 */ /* 0x000fe20000000000 */
[----:B------:R1:W-:Y:S01]  /*4d90*/  STL [R1+0x94], R12 ;  /* 0x0000940c01007387 */ /* 0x0003e20000100800 */
[----:B------:R-:W-:Y:S01]  /*4da0*/  IABS R13, R0 ;  /* 0x00000000000d7213 */ /* 0x000fe20000000000 */
[----:B------:R-:W-:Y:S01]  /*4db0*/  IMAD.MOV R9, RZ, RZ, -R9 ;  /* 0x000000ffff097224 */ /* 0x000fe200078e0a09 */
[----:B0-----:R-:W-:Y:S01]  /*4dc0*/  IABS R11, R8 ;  /* 0x00000008000b7213 */ /* 0x001fe20000000000 */
[----:B------:R-:W-:Y:S01]  /*4dd0*/  IMAD.MOV.U32 R8, RZ, RZ, R4 ;  /* 0x000000ffff087224 */ /* 0x000fe200078e0004 */
[----:B------:R-:W-:Y:S01]  /*4de0*/  IADD3 R4, R24, 0xb4, RZ ;  /* 0x000000b418047810 */ /* 0x000fe20007ffe0ff */
[----:B------:R-:W-:-:S03]  /*4df0*/  IMAD.HI.U32 R10, R3, R13, RZ ;  /* 0x0000000d030a7227 */ /* 0x000fc600078e00ff */
[----:B-1----:R-:W-:Y:S01]  /*4e00*/  IABS R12, R4 ;  /* 0x00000004000c7213 */ /* 0x002fe20000000000 */
[----:B------:R-:W-:Y:S01]  /*4e10*/  @!P0 IMAD.MOV R8, RZ, RZ, -R8 ;  /* 0x000000ffff088224 */ /* 0x000fe200078e0a08 */
[----:B------:R-:W-:Y:S01]  /*4e20*/  ISETP.GT.U32.AND P0, PT, R22, R6, PT ;  /* 0x000000061600720c */ /* 0x000fe20003f04070 */
[----:B------:R-:W-:-:S03]  /*4e30*/  IMAD.HI.U32 R7, R3, R11, RZ ;  /* 0x0000000b03077227 */ /* 0x000fc600078e00ff */
[----:B------:R0:W-:Y:S01]  /*4e40*/  STL [R1+0x90], R8 ;  /* 0x0000900801007387 */ /* 0x0001e20000100800 */
[----:B------:R-:W-:Y:S02]  /*4e50*/  IMAD.MOV R7, RZ, RZ, -R7 ;  /* 0x000000ffff077224 */ /* 0x000fe400078e0a07 */
[----:B------:R-:W-:Y:S02]  /*4e60*/  @!P1 IMAD.IADD R2, R2, 0x1, -R22 ;  /* 0x0000000102029824 */ /* 0x000fe400078e0a16 */
[----:B------:R-:W-:Y:S02]  /*4e70*/  IMAD R11, R22, R7, R11 ;  /* 0x00000007160b7224 */ /* 0x000fe400078e020b */
[----:B------:R-:W-:-:S03]  /*4e80*/  IMAD.HI.U32 R7, R3, R5, RZ ;  /* 0x0000000503077227 */ /* 0x000fc600078e00ff */
[----:B------:R-:W-:Y:S01]  /*4e90*/  ISETP.GT.U32.AND P1, PT, R22, R11, PT ;  /* 0x0000000b1600720c */ /* 0x000fe20003f24070 */
[----:B------:R-:W-:Y:S01]  /*4ea0*/  @!P0 IMAD.IADD R6, R6, 0x1, -R22 ;  /* 0x0000000106068824 */ /* 0x000fe200078e0a16 */
[----:B0-----:R-:W-:Y:S01]  /*4eb0*/  IADD3 R8, R24, 0xb0, RZ ;  /* 0x000000b018087810 */ /* 0x001fe20007ffe0ff */
[----:B------:R-:W-:Y:S02]  /*4ec0*/  IMAD.MOV R7, RZ, RZ, -R7 ;  /* 0x000000ffff077224 */ /* 0x000fe400078e0a07 */
[----:B------:R-:W-:Y:S01]  /*4ed0*/  IMAD.MOV R10, RZ, RZ, -R10 ;  /* 0x000000ffff0a7224 */ /* 0x000fe200078e0a0a */
[C---:B------:R-:W-:Y:S01]  /*4ee0*/  ISETP.GT.U32.AND P0, PT, R22.reuse, R6, PT ;  /* 0x000000061600720c */ /* 0x040fe20003f04070 */
[C---:B------:R-:W-:Y:S02]  /*4ef0*/  IMAD R5, R22.reuse, R7, R5 ;  /* 0x0000000716057224 */ /* 0x040fe400078e0205 */
[----:B------:R-:W-:Y:S01]  /*4f00*/  IMAD R14, R22, R9, R14 ;  /* 0x00000009160e7224 */ /* 0x000fe200078e020e */
[----:B------:R-:W-:Y:S01]  /*4f10*/  IABS R9, R8 ;  /* 0x0000000800097213 */ /* 0x000fe20000000000 */
[----:B------:R-:W-:-:S02]  /*4f20*/  IMAD.MOV.U32 R16, RZ, RZ, R2 ;  /* 0x000000ffff107224 */ /* 0x000fc400078e0002 */
[----:B------:R-:W-:Y:S02]  /*4f30*/  @!P1 IMAD.IADD R11, R11, 0x1, -R22 ;  /* 0x000000010b0b9824 */ /* 0x000fe400078e0a16 */
[----:B------:R-:W-:Y:S01]  /*4f40*/  IMAD R13, R22, R10, R13 ;  /* 0x0000000a160d7224 */ /* 0x000fe200078e020d */
[----:B------:R-:W-:Y:S01]  /*4f50*/  IADD3 R10, R24, 0xa4, RZ ;  /* 0x000000a4180a7810 */ /* 0x000fe20007ffe0ff */
[----:B------:R-:W-:Y:S01]  /*4f60*/  @!P3 IMAD.MOV R16, RZ, RZ, -R16 ;  /* 0x000000ffff10b224 */ /* 0x000fe200078e0a10 */
[----:B------:R-:W-:Y:S01]  /*4f70*/  ISETP.GT.U32.AND P1, PT, R22, R11, PT ;  /* 0x0000000b1600720c */ /* 0x000fe20003f24070 */
[----:B------:R-:W-:Y:S01]  /*4f80*/  @!P0 IMAD.IADD R6, R6, 0x1, -R22 ;  /* 0x0000000106068824 */ /* 0x000fe200078e0a16 */
[C---:B------:R-:W-:Y:S01]  /*4f90*/  ISETP.GT.U32.AND P0, PT, R22.reuse, R5, PT ;  /* 0x000000051600720c */ /* 0x040fe20003f04070 */
[----:B------:R-:W-:Y:S01]  /*4fa0*/  IMAD.HI.U32 R7, R3, R12, RZ ;  /* 0x0000000c03077227 */ /* 0x000fe200078e00ff */
[----:B------:R-:W-:Y:S01]  /*4fb0*/  ISETP.GT.U32.AND P3, PT, R22, R14, PT ;  /* 0x0000000e1600720c */ /* 0x000fe20003f64070 */
[----:B------:R0:W-:Y:S02]  /*4fc0*/  STL [R1+0x8c], R16 ;  /* 0x00008c1001007387 */ /* 0x0001e40000100800 */
[----:B------:R-:W-:-:S02]  /*4fd0*/  IMAD.MOV.U32 R15, RZ, RZ, R6 ;  /* 0x000000ffff0f7224 */ /* 0x000fc400078e0006 */
[----:B------:R-:W-:Y:S02]  /*4fe0*/  IMAD.MOV R7, RZ, RZ, -R7 ;  /* 0x000000ffff077224 */ /* 0x000fe400078e0a07 */
[----:B------:R-:W-:Y:S01]  /*4ff0*/  @!P4 IMAD.MOV R15, RZ, RZ, -R15 ;  /* 0x000000ffff0fc224 */ /* 0x000fe200078e0a0f */
[C---:B------:R-:W-:Y:S01]  /*5000*/  ISETP.GT.U32.AND P4, PT, R22.reuse, R13, PT ;  /* 0x0000000d1600720c */ /* 0x040fe20003f84070 */
[----:B------:R-:W-:Y:S01]  /*5010*/  IMAD R12, R22, R7, R12 ;  /* 0x00000007160c7224 */ /* 0x000fe200078e020c */
[----:B------:R-:W-:Y:S01]  /*5020*/  IADD3 R7, R24, 0xac, RZ ;  /* 0x000000ac18077810 */ /* 0x000fe20007ffe0ff */
[--C-:B------:R-:W-:Y:S01]  /*5030*/  @!P0 IMAD.IADD R5, R5, 0x1, -R22.reuse ;  /* 0x0000000105058824 */ /* 0x100fe200078e0a16 */
[----:B------:R1:W-:Y:S01]  /*5040*/  STL [R1+0x88], R15 ;  /* 0x0000880f01007387 */ /* 0x0003e20000100800 */
[--C-:B------:R-:W-:Y:S01]  /*5050*/  @!P1 IMAD.IADD R11, R11, 0x1, -R22.reuse ;  /* 0x000000010b0b9824 */ /* 0x100fe200078e0a16 */
[----:B------:R-:W-:Y:S01]  /*5060*/  ISETP.GE.AND P1, PT, R0, RZ, PT ;  /* 0x000000ff0000720c */ /* 0x000fe20003f26270 */
[----:B------:R-:W-:Y:S01]  /*5070*/  @!P3 IMAD.IADD R14, R14, 0x1, -R22 ;  /* 0x000000010e0eb824 */ /* 0x000fe200078e0a16 */
[----:B------:R-:W-:Y:S01]  /*5080*/  ISETP.GT.U32.AND P3, PT, R22, R5, PT ;  /* 0x000000051600720c */ /* 0x000fe20003f64070 */
[----:B------:R-:W-:Y:S01]  /*5090*/  IMAD.HI.U32 R2, R3, R9, RZ ;  /* 0x0000000903027227 */ /* 0x000fe200078e00ff */
[----:B------:R-:W-:-:S02]  /*50a0*/  IABS R0, R7 ;  /* 0x0000000700007213 */ /* 0x000fc40000000000 */
[C---:B------:R-:W-:Y:S01]  /*50b0*/  ISETP.GT.U32.AND P0, PT, R22.reuse, R12, PT ;  /* 0x0000000c1600720c */ /* 0x040fe20003f04070 */
[----:B------:R-:W-:Y:S01]  /*50c0*/  @!P4 IMAD.IADD R13, R13, 0x1, -R22 ;  /* 0x000000010d0dc824 */ /* 0x000fe200078e0a16 */
[C---:B------:R-:W-:Y:S01]  /*50d0*/  ISETP.GT.U32.AND P4, PT, R22.reuse, R14, PT ;  /* 0x0000000e1600720c */ /* 0x040fe20003f84070 */
[----:B0-----:R-:W-:Y:S01]  /*50e0*/  IMAD.MOV.U32 R16, RZ, RZ, R11 ;  /* 0x000000ffff107224 */ /* 0x001fe200078e000b */
[----:B------:R-:W-:Y:S01]  /*50f0*/  IABS R11, R10 ;  /* 0x0000000a000b7213 */ /* 0x000fe20000000000 */
[----:B------:R-:W-:Y:S02]  /*5100*/  IMAD.MOV R2, RZ, RZ, -R2 ;  /* 0x000000ffff027224 */ /* 0x000fe400078e0a02 */
[----:B------:R-:W-:Y:S01]  /*5110*/  @!P6 IMAD.MOV R16, RZ, RZ, -R16 ;  /* 0x000000ffff10e224 */ /* 0x000fe200078e0a10 */
[----:B------:R-:W-:Y:S01]  /*5120*/  ISETP.GT.U32.AND P6, PT, R22, R13, PT ;  /* 0x0000000d1600720c */ /* 0x000fe20003fc4070 */
[----:B-1----:R-:W-:-:S03]  /*5130*/  IMAD.HI.U32 R15, R3, R0, RZ ;  /* 0x00000000030f7227 */ /* 0x002fc600078e00ff */
[----:B------:R0:W-:Y:S01]  /*5140*/  STL [R1+0x84], R16 ;  /* 0x0000841001007387 */ /* 0x0001e20000100800 */
[----:B------:R-:W-:Y:S01]  /*5150*/  IMAD R9, R22, R2, R9 ;  /* 0x0000000216097224 */ /* 0x000fe200078e0209 */
[----:B------:R-:W-:Y:S01]  /*5160*/  IADD3 R2, R24, 0xa8, RZ ;  /* 0x000000a818027810 */ /* 0x000fe20007ffe0ff */
[----:B------:R-:W-:Y:S02]  /*5170*/  IMAD.MOV R15, RZ, RZ, -R15 ;  /* 0x000000ffff0f7224 */ /* 0x000fe400078e0a0f */
[----:B------:R-:W-:Y:S01]  /*5180*/  @!P3 IMAD.IADD R5, R5, 0x1, -R22 ;  /* 0x000000010505b824 */ /* 0x000fe200078e0a16 */
[C---:B------:R-:W-:Y:S01]  /*5190*/  ISETP.GT.U32.AND P3, PT, R22.reuse, R9, PT ;  /* 0x000000091600720c */ /* 0x040fe20003f64070 */
[----:B------:R-:W-:Y:S01]  /*51a0*/  IMAD R0, R22, R15, R0 ;  /* 0x0000000f16007224 */ /* 0x000fe200078e0200 */
[----:B------:R-:W-:Y:S01]  /*51b0*/  IABS R6, R2 ;  /* 0x0000000200067213 */ /* 0x000fe20000000000 */
[--C-:B------:R-:W-:Y:S02]  /*51c0*/  @!P0 IMAD.IADD R12, R12, 0x1, -R22.reuse ;  /* 0x000000010c0c8824 */ /* 0x100fe400078e0a16 */
[----:B------:R-:W-:Y:S01]  /*51d0*/  @!P6 IMAD.IADD R13, R13, 0x1, -R22 ;  /* 0x000000010d0de824 */ /* 0x000fe200078e0a16 */
[C---:B------:R-:W-:Y:S01]  /*51e0*/  ISETP.GT.U32.AND P6, PT, R22.reuse, R0, PT ;  /* 0x000000001600720c */ /* 0x040fe20003fc4070 */
[----:B------:R-:W-:Y:S01]  /*51f0*/  IMAD.HI.U32 R15, R3, R6, RZ ;  /* 0x00000006030f7227 */ /* 0x000fe200078e00ff */
[----:B------:R-:W-:-:S03]  /*5200*/  ISETP.GT.U32.AND P0, PT, R22, R12, PT ;  /* 0x0000000c1600720c */ /* 0x000fc60003f04070 */
[----:B------:R-:W-:Y:S02]  /*5210*/  IMAD.MOV R15, RZ, RZ, -R15 ;  /* 0x000000ffff0f7224 */ /* 0x000fe400078e0a0f */
[--C-:B------:R-:W-:Y:S01]  /*5220*/  @!P3 IMAD.IADD R9, R9, 0x1, -R22.reuse ;  /* 0x000000010909b824 */ /* 0x100fe200078e0a16 */
[----:B------:R-:W-:Y:S01]  /*5230*/  ISETP.GE.AND P3, PT, R7, RZ, PT ;  /* 0x000000ff0700720c */ /* 0x000fe20003f66270 */
[----:B------:R-:W-:Y:S01]  /*5240*/  IMAD.MOV.U32 R17, RZ, RZ, R5 ;  /* 0x000000ffff117224 */ /* 0x000fe200078e0005 */
[----:B------:R-:W-:Y:S01]  /*5250*/  IADD3 R7, R24, 0x9c, RZ ;  /* 0x0000009c18077810 */ /* 0x000fe20007ffe0ff */
[----:B------:R-:W-:Y:S01]  /*5260*/  @!P4 IMAD.IADD R14, R14, 0x1, -R22 ;  /* 0x000000010e0ec824 */ /* 0x000fe200078e0a16 */
[----:B------:R-:W-:Y:S01]  /*5270*/  ISETP.GE.AND P4, PT, R4, RZ, PT ;  /* 0x000000ff0400720c */ /* 0x000fe20003f86270 */
[C---:B------:R-:W-:Y:S01]  /*5280*/  IMAD R6, R22.reuse, R15, R6 ;  /* 0x0000000f16067224 */ /* 0x040fe200078e0206 */
[----:B------:R-:W-:Y:S01]  /*5290*/  IABS R5, R7 ;  /* 0x0000000700057213 */ /* 0x000fe20000000000 */
[----:B------:R-:W-:Y:S01]  /*52a0*/  @!P5 IMAD.MOV R17, RZ, RZ, -R17 ;  /* 0x000000ffff11d224 */ /* 0x000fe200078e0a11 */
[----:B------:R-:W-:Y:S01]  /*52b0*/  ISETP.GT.U32.AND P5, PT, R22, R9, PT ;  /* 0x000000091600720c */ /* 0x000fe20003fa4070 */
[----:B------:R-:W-:-:S03]  /*52c0*/  IMAD.HI.U32 R4, R3, R11, RZ ;  /* 0x0000000b03047227 */ /* 0x000fc600078e00ff */
[----:B------:R-:W-:Y:S01]  /*52d0*/  STL [R1+0x80], R17 ;  /* 0x0000801101007387 */ /* 0x000fe20000100800 */
[----:B------:R-:W-:Y:S01]  /*52e0*/  @!P6 IMAD.IADD R0, R0, 0x1, -R22 ;  /* 0x000000010000e824 */ /* 0x000fe200078e0a16 */
[----:B------:R-:W-:Y:S01]  /*52f0*/  ISETP.GT.U32.AND P6, PT, R22, R6, PT ;  /* 0x000000061600720c */ /* 0x000fe20003fc4070 */
[----:B0-----:R-:W-:Y:S02]  /*5300*/  IMAD.MOV.U32 R16, RZ, RZ, R14 ;  /* 0x000000ffff107224 */ /* 0x001fe400078e000e */
[----:B------:R-:W-:Y:S01]  /*5310*/  @!P0 IMAD.IADD R12, R12, 0x1, -R22 ;  /* 0x000000010c0c8824 */ /* 0x000fe200078e0a16 */
[----:B------:R-:W-:Y:S01]  /*5320*/  ISETP.GE.AND P0, PT, R8, RZ, PT ;  /* 0x000000ff0800720c */ /* 0x000fe20003f06270 */
[----:B------:R-:W-:Y:S01]  /*5330*/  IMAD.MOV R4, RZ, RZ, -R4 ;  /* 0x000000ffff047224 */ /* 0x000fe200078e0a04 */
[----:B------:R-:W-:Y:S01]  /*5340*/  IADD3 R8, R24, 0xa0, RZ ;  /* 0x000000a018087810 */ /* 0x000fe20007ffe0ff */
[----:B------:R-:W-:Y:S01]  /*5350*/  @!P2 IMAD.MOV R16, RZ, RZ, -R16 ;  /* 0x000000ffff10a224 */ /* 0x000fe200078e0a10 */
[C---:B------:R-:W-:Y:S01]  /*5360*/  ISETP.GT.U32.AND P2, PT, R22.reuse, R0, PT ;  /* 0x000000001600720c */ /* 0x040fe20003f44070 */
[----:B------:R-:W-:Y:S01]  /*5370*/  IMAD R11, R22, R4, R11 ;  /* 0x00000004160b7224 */ /* 0x000fe200078e020b */
[----:B------:R-:W-:Y:S01]  /*5380*/  IABS R4, R8 ;  /* 0x0000000800047213 */ /* 0x000fe20000000000 */
[----:B------:R-:W-:Y:S01]  /*5390*/  @!P1 IMAD.MOV R13, RZ, RZ, -R13 ;  /* 0x000000ffff0d9224 */ /* 0x000fe200078e0a0d */
[----:B------:R-:W-:Y:S01]  /*53a0*/  ISETP.GE.AND P1, PT, R2, RZ, PT ;  /* 0x000000ff0200720c */ /* 0x000fe20003f26270 */
[----:B------:R-:W-:Y:S01]  /*53b0*/  IMAD.MOV.U32 R2, RZ, RZ, R5 ;  /* 0x000000ffff027224 */ /* 0x000fe200078e0005 */
[----:B------:R-:W-:Y:S01]  /*53c0*/  STL [R1+0x7c], R16 ;  /* 0x00007c1001007387 */ /* 0x000fe20000100800 */
[----:B------:R-:W-:Y:S01]  /*53d0*/  @!P4 IMAD.MOV R12, RZ, RZ, -R12 ;  /* 0x000000ffff0cc224 */ /* 0x000fe200078e0a0c */
[----:B------:R-:W-:Y:S01]  /*53e0*/  ISETP.GT.U32.AND P4, PT, R22, R11, PT ;  /* 0x0000000b1600720c */ /* 0x000fe20003f84070 */
[--C-:B------:R-:W-:Y:S01]  /*53f0*/  @!P5 IMAD.IADD R9, R9, 0x1, -R22.reuse ;  /* 0x000000010909d824 */ /* 0x100fe200078e0a16 */
[----:B------:R-:W-:Y:S01]  /*5400*/  ISETP.GE.AND P5, PT, R10, RZ, PT ;  /* 0x000000ff0a00720c */ /* 0x000fe20003fa6270 */
[C---:B------:R-:W-:Y:S01]  /*5410*/  IMAD.HI.U32 R10, R3.reuse, R2, RZ ;  /* 0x00000002030a7227 */ /* 0x040fe200078e00ff */
[----:B------:R-:W-:Y:S03]  /*5420*/  STL [R1+0x78], R13 ;  /* 0x0000780d01007387 */ /* 0x000fe60000100800 */
[----:B------:R-:W-:Y:S01]  /*5430*/  IMAD.HI.U32 R5, R3, R4, RZ ;  /* 0x0000000403057227 */ /* 0x000fe200078e00ff */
[----:B------:R0:W-:Y:S03]  /*5440*/  STL [R1+0x74], R12 ;  /* 0x0000740c01007387 */ /* 0x0001e60000100800 */
[----:B------:R-:W-:-:S02]  /*5450*/  @!P6 IMAD.IADD R6, R6, 0x1, -R22 ;  /* 0x000000010606e824 */ /* 0x000fc400078e0a16 */
[----:B------:R-:W-:Y:S01]  /*5460*/  @!P2 IMAD.IADD R0, R0, 0x1, -R22 ;  /* 0x000000010000a824 */ /* 0x000fe200078e0a16 */
[----:B------:R-:W-:Y:S01]  /*5470*/  ISETP.GE.AND P2, PT, R8, RZ, PT ;  /* 0x000000ff0800720c */ /* 0x000fe20003f46270 */
[----:B------:R-:W-:Y:S01]  /*5480*/  IMAD.MOV R10, RZ, RZ, -R10 ;  /* 0x000000ffff0a7224 */ /* 0x000fe200078e0a0a */
[----:B------:R-:W-:Y:S01]  /*5490*/  IADD3 R8, R24, 0x98, RZ ;  /* 0x0000009818087810 */ /* 0x000fe20007ffe0ff */
[----:B------:R-:W-:Y:S01]  /*54a0*/  IMAD.MOV R5, RZ, RZ, -R5 ;  /* 0x000000ffff057224 */ /* 0x000fe200078e0a05 */
[C---:B------:R-:W-:Y:S01]  /*54b0*/  ISETP.GT.U32.AND P6, PT, R22.reuse, R6, PT ;  /* 0x000000061600720c */ /* 0x040fe20003fc4070 */
[----:B------:R-:W-:Y:S02]  /*54c0*/  IMAD R2, R22, R10, R2 ;  /* 0x0000000a16027224 */ /* 0x000fe400078e0202 */
[----:B0-----:R-:W-:Y:S01]  /*54d0*/  IMAD.MOV.U32 R12, RZ, RZ, R0 ;  /* 0x000000ffff0c7224 */ /* 0x001fe200078e0000 */
[----:B------:R-:W-:Y:S01]  /*54e0*/  IADD3 R0, R24, 0x94, RZ ;  /* 0x0000009418007810 */ /* 0x000fe20007ffe0ff */
[----:B------:R-:W-:Y:S01]  /*54f0*/  IMAD R4, R22, R5, R4 ;  /* 0x0000000516047224 */ /* 0x000fe200078e0204 */
[----:B------:R-:W-:Y:S01]  /*5500*/  IABS R5, R8 ;  /* 0x0000000800057213 */ /* 0x000fe20000000000 */
[----:B------:R-:W-:-:S02]  /*5510*/  @!P4 IMAD.IADD R11, R11, 0x1, -R22 ;  /* 0x000000010b0bc824 */ /* 0x000fc400078e0a16 */
[----:B------:R-:W-:Y:S01]  /*5520*/  @!P3 IMAD.MOV R12, RZ, RZ, -R12 ;  /* 0x000000ffff0cb224 */ /* 0x000fe200078e0a0c */
[C---:B------:R-:W-:Y:S01]  /*5530*/  ISETP.GT.U32.AND P3, PT, R22.reuse, R2, PT ;  /* 0x000000021600720c */ /* 0x040fe20003f64070 */
[----:B------:R-:W-:Y:S01]  /*5540*/  IMAD.MOV.U32 R13, RZ, RZ, R9 ;  /* 0x000000ffff0d7224 */ /* 0x000fe200078e0009 */
[----:B------:R-:W-:Y:S01]  /*5550*/  ISETP.GT.U32.AND P4, PT, R22, R11, PT ;  /* 0x0000000b1600720c */ /* 0x000fe20003f84070 */
[----:B------:R-:W-:Y:S01]  /*5560*/  IMAD.HI.U32 R10, R3, R5, RZ ;  /* 0x00000005030a7227 */ /* 0x000fe200078e00ff */
[----:B------:R-:W-:-:S03]  /*5570*/  IADD3 R9, R24, 0x90, RZ ;  /* 0x0000009018097810 */ /* 0x000fc60007ffe0ff */
[----:B------:R-:W-:Y:S01]  /*5580*/  @!P0 IMAD.MOV R13, RZ, RZ, -R13 ;  /* 0x000000ffff0d8224 */ /* 0x000fe200078e0a0d */
[----:B------:R-:W-:Y:S01]  /*5590*/  ISETP.GT.U32.AND P0, PT, R22, R4, PT ;  /* 0x000000041600720c */ /* 0x000fe20003f04070 */
[----:B------:R-:W-:Y:S01]  /*55a0*/  @!P6 IMAD.IADD R6, R6, 0x1, -R22 ;  /* 0x000000010606e824 */ /* 0x000fe200078e0a16 */
[----:B------:R-:W-:Y:S01]  /*55b0*/  ISETP.GE.AND P6, PT, R7, RZ, PT ;  /* 0x000000ff0700720c */ /* 0x000fe20003fc6270 */
[----:B------:R-:W-:Y:S01]  /*55c0*/  IMAD.MOV R10, RZ, RZ, -R10 ;  /* 0x000000ffff0a7224 */ /* 0x000fe200078e0a0a */
[----:B------:R0:W-:Y:S01]  /*55d0*/  STL [R1+0x60], R13 ;  /* 0x0000600d01007387 */ /* 0x0001e20000100800 */
[--C-:B------:R-:W-:Y:S01]  /*55e0*/  @!P3 IMAD.IADD R2, R2, 0x1, -R22.reuse ;  /* 0x000000010202b824 */ /* 0x100fe200078e0a16 */
[----:B------:R-:W-:Y:S01]  /*55f0*/  IABS R7, R0 ;  /* 0x0000000000077213 */ /* 0x000fe20000000000 */
[C---:B------:R-:W-:Y:S01]  /*5600*/  IMAD R5, R22.reuse, R10, R5 ;  /* 0x0000000a16057224 */ /* 0x040fe200078e0205 */
[----:B------:R1:W-:Y:S01]  /*5610*/  STL [R1+0x5c], R12 ;  /* 0x00005c0c01007387 */ /* 0x0003e20000100800 */
[----:B------:R-:W-:Y:S01]  /*5620*/  @!P4 IMAD.IADD R11, R11, 0x1, -R22 ;  /* 0x000000010b0bc824 */ /* 0x000fe200078e0a16 */
[----:B------:R-:W-:Y:S01]  /*5630*/  ISETP.GT.U32.AND P3, PT, R22, R2, PT ;  /* 0x000000021600720c */ /* 0x000fe20003f64070 */
[----:B------:R-:W-:Y:S01]  /*5640*/  IMAD.HI.U32 R10, R3, R7, RZ ;  /* 0x00000007030a7227 */ /* 0x000fe200078e00ff */
[----:B------:R-:W-:-:S02]  /*5650*/  ISETP.GE.AND P4, PT, R8, RZ, PT ;  /* 0x000000ff0800720c */ /* 0x000fc40003f86270 */
[----:B------:R-:W-:Y:S01]  /*5660*/  IABS R8, R9 ;  /* 0x0000000900087213 */ /* 0x000fe20000000000 */
[----:B0-----:R-:W-:Y:S02]  /*5670*/  IMAD.MOV.U32 R13, RZ, RZ, R6 ;  /* 0x000000ffff0d7224 */ /* 0x001fe400078e0006 */
[----:B------:R-:W-:Y:S02]  /*5680*/  @!P0 IMAD.IADD R4, R4, 0x1, -R22 ;  /* 0x0000000104048824 */ /* 0x000fe400078e0a16 */
[----:B------:R-:W-:Y:S01]  /*5690*/  @!P1 IMAD.MOV R13, RZ, RZ, -R13 ;  /* 0x000000ffff0d9224 */ /* 0x000fe200078e0a0d */
[C---:B------:R-:W-:Y:S01]  /*56a0*/  ISETP.GT.U32.AND P1, PT, R22.reuse, R5, PT ;  /* 0x000000051600720c */ /* 0x040fe20003f24070 */
[----:B-1----:R-:W-:Y:S01]  /*56b0*/  IMAD.MOV.U32 R12, RZ, RZ, R11 ;  /* 0x000000ffff0c7224 */ /* 0x002fe200078e000b */
[----:B------:R-:W-:Y:S01]  /*56c0*/  ISETP.GT.U32.AND P0, PT, R22, R4, PT ;  /* 0x000000041600720c */ /* 0x000fe20003f04070 */
[----:B------:R-:W-:Y:S01]  /*56d0*/  IMAD.MOV R10, RZ, RZ, -R10 ;  /* 0x000000ffff0a7224 */ /* 0x000fe200078e0a0a */
[----:B------:R-:W-:Y:S01]  /*56e0*/  STL [R1+0x58], R13 ;  /* 0x0000580d01007387 */ /* 0x000fe20000100800 */
[----:B------:R-:W-:Y:S01]  /*56f0*/  @!P5 IMAD.MOV R12, RZ, RZ, -R12 ;  /* 0x000000ffff0cd224 */ /* 0x000fe200078e0a0c */
[----:B------:R-:W-:Y:S01]  /*5700*/  ISETP.GE.AND P5, PT, R0, RZ, PT ;  /* 0x000000ff0000720c */ /* 0x000fe20003fa6270 */
[----:B------:R-:W-:Y:S01]  /*5710*/  IMAD R0, R22, R10, R7 ;  /* 0x0000000a16007224 */ /* 0x000fe200078e0207 */
[----:B------:R-:W-:Y:S01]  /*5720*/  IADD3 R7, R24, 0x8c, RZ ;  /* 0x0000008c18077810 */ /* 0x000fe20007ffe0ff */
[----:B------:R-:W-:Y:S01]  /*5730*/  @!P3 IMAD.IADD R2, R2, 0x1, -R22 ;  /* 0x000000010202b824 */ /* 0x000fe200078e0a16 */
[----:B------:R-:W-:Y:S01]  /*5740*/  STL [R1+0x54], R12 ;  /* 0x0000540c01007387 */ /* 0x000fe20000100800 */
[----:B------:R-:W-:Y:S01]  /*5750*/  IMAD.HI.U32 R6, R3, R8, RZ ;  /* 0x0000000803067227 */ /* 0x000fe200078e00ff */
[----:B------:R-:W-:-:S03]  /*5760*/  ISETP.GT.U32.AND P3, PT, R22, R0, PT ;  /* 0x000000001600720c */ /* 0x000fc60003f64070 */
[--C-:B------:R-:W-:Y:S02]  /*5770*/  @!P1 IMAD.IADD R5, R5, 0x1, -R22.reuse ;  /* 0x0000000105059824 */ /* 0x100fe400078e0a16 */
[----:B------:R-:W-:Y:S01]  /*5780*/  @!P0 IMAD.IADD R4, R4, 0x1, -R22 ;  /* 0x0000000104048824 */ /* 0x000fe200078e0a16 */
[----:B------:R-:W-:Y:S01]  /*5790*/  ISETP.GE.AND P0, PT, R9, RZ, PT ;  /* 0x000000ff0900720c */ /* 0x000fe20003f06270 */
[----:B------:R-:W-:Y:S01]  /*57a0*/  IMAD.MOV R6, RZ, RZ, -R6 ;  /* 0x000000ffff067224 */ /* 0x000fe200078e0a06 */
[C---:B------:R-:W-:Y:S01]  /*57b0*/  ISETP.GT.U32.AND P1, PT, R22.reuse, R5, PT ;  /* 0x000000051600720c */ /* 0x040fe20003f24070 */
[----:B------:R-:W-:Y:S02]  /*57c0*/  IMAD.MOV.U32 R11, RZ, RZ, R4 ;  /* 0x000000ffff0b7224 */ /* 0x000fe400078e0004 */
[----:B------:R-:W-:Y:S01]  /*57d0*/  IMAD R8, R22, R6, R8 ;  /* 0x0000000616087224 */ /* 0x000fe200078e0208 */
[----:B------:R-:W-:Y:S01]  /*57e0*/  IADD3 R6, R24, 0x88, RZ ;  /* 0x0000008818067810 */ /* 0x000fe20007ffe0ff */
[----:B------:R-:W-:Y:S01]  /*57f0*/  @!P2 IMAD.MOV R11, RZ, RZ, -R11 ;  /* 0x000000ffff0ba224 */ /* 0x000fe200078e0a0b */
[----:B------:R-:W-:Y:S01]  /*5800*/  ISETP.GE.AND P2, PT, R7, RZ, PT ;  /* 0x000000ff0700720c */ /* 0x000fe20003f46270 */
[----:B------:R-:W-:Y:S01]  /*5810*/  @!P3 IMAD.IADD R0, R0, 0x1, -R22 ;  /* 0x000000010000b824 */ /* 0x000fe200078e0a16 */
[----:B------:R-:W-:Y:S01]  /*5820*/  IABS R7, R7 ;  /* 0x0000000700077213 */ /* 0x000fe20000000000 */
[----:B------:R-:W-:Y:S01]  /*5830*/  IMAD.MOV.U32 R4, RZ, RZ, R2 ;  /* 0x000000ffff047224 */ /* 0x000fe200078e0002 */
[----:B------:R-:W-:Y:S01]  /*5840*/  IADD3 R2, R24, 0x84, RZ ;  /* 0x0000008418027810 */ /* 0x000fe20007ffe0ff */
[----:B------:R0:W-:Y:S01]  /*5850*/  STL [R1+0x50], R11 ;  /* 0x0000500b01007387 */ /* 0x0001e20000100800 */
[C---:B------:R-:W-:Y:S01]  /*5860*/  ISETP.GT.U32.AND P3, PT, R22.reuse, R0, PT ;  /* 0x000000001600720c */ /* 0x040fe20003f64070 */
[----:B------:R-:W-:Y:S01]  /*5870*/  @!P1 IMAD.IADD R5, R5, 0x1, -R22 ;  /* 0x0000000105059824 */ /* 0x000fe200078e0a16 */
[----:B------:R-:W-:Y:S01]  /*5880*/  ISETP.GT.U32.AND P1, PT, R22, R8, PT ;  /* 0x000000081600720c */ /* 0x000fe20003f24070 */
[----:B------:R-:W-:-:S04]  /*5890*/  IMAD.HI.U32 R10, R3, R7, RZ ;  /* 0x00000007030a7227 */ /* 0x000fc800078e00ff */
[----:B------:R-:W-:Y:S01]  /*58a0*/  @!P6 IMAD.MOV R4, RZ, RZ, -R4 ;  /* 0x000000ffff04e224 */ /* 0x000fe200078e0a04 */
[----:B------:R-:W-:Y:S01]  /*58b0*/  ISETP.GE.AND P6, PT, R6, RZ, PT ;  /* 0x000000ff0600720c */ /* 0x000fe20003fc6270 */
[----:B------:R-:W-:Y:S01]  /*58c0*/  IMAD.MOV R10, RZ, RZ, -R10 ;  /* 0x000000ffff0a7224 */ /* 0x000fe200078e0a0a */
[----:B------:R-:W-:Y:S01]  /*58d0*/  IABS R6, R6 ;  /* 0x0000000600067213 */ /* 0x000fe20000000000 */
[----:B0-----:R-:W-:Y:S01]  /*58e0*/  IMAD.MOV.U32 R11, RZ, RZ, R5 ;  /* 0x000000ffff0b7224 */ /* 0x001fe200078e0005 */
[----:B------:R0:W-:Y:S01]  /*58f0*/  STL [R1+0x4c], R4 ;  /* 0x00004c0401007387 */ /* 0x0001e20000100800 */
[----:B------:R-:W-:Y:S02]  /*5900*/  IMAD R7, R22, R10, R7 ;  /* 0x0000000a16077224 */ /* 0x000fe400078e0207 */
[--C-:B------:R-:W-:Y:S02]  /*5910*/  @!P1 IMAD.IADD R8, R8, 0x1, -R22.reuse ;  /* 0x0000000108089824 */ /* 0x100fe400078e0a16 */
[----:B------:R-:W-:Y:S01]  /*5920*/  @!P3 IMAD.IADD R0, R0, 0x1, -R22 ;  /* 0x000000010000b824 */ /* 0x000fe200078e0a16 */
[C---:B------:R-:W-:Y:S01]  /*5930*/  ISETP.GT.U32.AND P3, PT, R22.reuse, R7, PT ;  /* 0x000000071600720c */ /* 0x040fe20003f64070 */
[----:B------:R-:W-:Y:S01]  /*5940*/  IMAD.HI.U32 R5, R3, R6, RZ ;  /* 0x0000000603057227 */ /* 0x000fe200078e00ff */
[----:B------:R-:W-:-:S02]  /*5950*/  ISETP.GT.U32.AND P1, PT, R22, R8, PT ;  /* 0x000000081600720c */ /* 0x000fc40003f24070 */
[----:B0-----:R-:W-:Y:S01]  /*5960*/  IABS R4, R2 ;  /* 0x0000000200047213 */ /* 0x001fe20000000000 */
[----:B------:R-:W-:Y:S01]  /*5970*/  @!P4 IMAD.MOV R11, RZ, RZ, -R11 ;  /* 0x000000ffff0bc224 */ /* 0x000fe200078e0a0b */
[----:B------:R-:W-:Y:S01]  /*5980*/  ISETP.GE.AND P4, PT, R2, RZ, PT ;  /* 0x000000ff0200720c */ /* 0x000fe20003f86270 */
[----:B------:R-:W-:Y:S02]  /*5990*/  IMAD.MOV R5, RZ, RZ, -R5 ;  /* 0x000000ffff057224 */ /* 0x000fe400078e0a05 */
[----:B------:R-:W-:Y:S01]  /*59a0*/  IMAD.HI.U32 R9, R3, R4, RZ ;  /* 0x0000000403097227 */ /* 0x000fe200078e00ff */
[----:B------:R0:W-:Y:S03]  /*59b0*/  STL [R1+0x3c], R11 ;  /* 0x00003c0b01007387 */ /* 0x0001e60000100800 */
[----:B------:R-:W-:Y:S01]  /*59c0*/  IMAD.MOV R2, RZ, RZ, -R9 ;  /* 0x000000ffff027224 */ /* 0x000fe200078e0a09 */
[----:B------:R-:W-:Y:S01]  /*59d0*/  IADD3 R9, R24, 0x80, RZ ;  /* 0x0000008018097810 */ /* 0x000fe20007ffe0ff */
[----:B------:R-:W-:Y:S01]  /*59e0*/  IMAD R6, R22, R5, R6 ;  /* 0x0000000516067224 */ /* 0x000fe200078e0206 */
[----:B------:R-:W-:Y:S01]  /*59f0*/  IADD3 R5, R24, 0x78, RZ ;  /* 0x0000007818057810 */ /* 0x000fe20007ffe0ff */
[----:B------:R-:W-:Y:S01]  /*5a00*/  IMAD R4, R22, R2, R4 ;  /* 0x0000000216047224 */ /* 0x000fe200078e0204 */
[----:B------:R-:W-:Y:S01]  /*5a10*/  IABS R14, R9 ;  /* 0x00000009000e7213 */ /* 0x000fe20000000000 */
[----:B------:R-:W-:Y:S01]  /*5a20*/  IMAD.MOV.U32 R10, RZ, RZ, R0 ;  /* 0x000000ffff0a7224 */ /* 0x000fe200078e0000 */
[----:B------:R-:W-:Y:S01]  /*5a30*/  IADD3 R2, R24, 0x7c, RZ ;  /* 0x0000007c18027810 */ /* 0x000fe20007ffe0ff */
[----:B------:R-:W-:Y:S01]  /*5a40*/  @!P3 IMAD.IADD R7, R7, 0x1, -R22 ;  /* 0x000000010707b824 */ /* 0x000fe200078e0a16 */
[----:B------:R-:W-:Y:S01]  /*5a50*/  IABS R12, R5 ;  /* 0x00000005000c7213 */ /* 0x000fe20000000000 */
[----:B------:R-:W-:Y:S01]  /*5a60*/  @!P5 IMAD.MOV R10, RZ, RZ, -R10 ;  /* 0x000000ffff0ad224 */ /* 0x000fe200078e0a0a */
[----:B------:R-:W-:Y:S01]  /*5a70*/  ISETP.GT.U32.AND P5, PT, R22, R6, PT ;  /* 0x000000061600720c */ /* 0x000fe20003fa4070 */
[----:B------:R-:W-:Y:S01]  /*5a80*/  @!P1 IMAD.IADD R8, R8, 0x1, -R22 ;  /* 0x0000000108089824 */ /* 0x000fe200078e0a16 */
[C---:B------:R-:W-:Y:S01]  /*5a90*/  ISETP.GT.U32.AND P1, PT, R22.reuse, R4, PT ;  /* 0x000000041600720c */ /* 0x040fe20003f24070 */
[----:B0-----:R-:W-:Y:S01]  /*5aa0*/  IMAD.HI.U32 R11, R3, R14, RZ ;  /* 0x0000000e030b7227 */ /* 0x001fe200078e00ff */
[----:B------:R-:W-:Y:S01]  /*5ab0*/  ISETP.GT.U32.AND P3, PT, R22, R7, PT ;  /* 0x000000071600720c */ /* 0x000fe20003f64070 */
[----:B------:R0:W-:Y:S01]  /*5ac0*/  STL [R1+0x38], R10 ;  /* 0x0000380a01007387 */ /* 0x0001e20000100800 */
[----:B------:R-:W-:Y:S01]  /*5ad0*/  IABS R13, R2 ;  /* 0x00000002000d7213 */ /* 0x000fe20000000000 */
[----:B------:R-:W-:Y:S01]  /*5ae0*/  IMAD.MOV R11, RZ, RZ, -R11 ;  /* 0x000000ffff0b7224 */ /* 0x000fe200078e0a0b */
[----:B------:R-:W-:Y:S01]  /*5af0*/  IADD3 R0, R24, 0x74, RZ ;  /* 0x0000007418007810 */ /* 0x000fe20007ffe0ff */
[----:B------:R-:W-:-:S02]  /*5b00*/  IMAD.MOV.U32 R15, RZ, RZ, R8 ;  /* 0x000000ffff0f7224 */ /* 0x000fc400078e0008 */
[----:B------:R-:W-:Y:S01]  /*5b10*/  IMAD R14, R22, R11, R14 ;  /* 0x0000000b160e7224 */ /* 0x000fe200078e020e */
[----:B------:R-:W-:Y:S01]  /*5b20*/  IABS R11, R0 ;  /* 0x00000000000b7213 */ /* 0x000fe20000000000 */
[--C-:B------:R-:W-:Y:S02]  /*5b30*/  @!P5 IMAD.IADD R6, R6, 0x1, -R22.reuse ;  /* 0x000000010606d824 */ /* 0x100fe400078e0a16 */
[--C-:B------:R-:W-:Y:S01]  /*5b40*/  @!P1 IMAD.IADD R4, R4, 0x1, -R22.reuse ;  /* 0x0000000104049824 */ /* 0x100fe200078e0a16 */
[----:B------:R-:W-:Y:S01]  /*5b50*/  ISETP.GE.AND P1, PT, R9, RZ, PT ;  /* 0x000000ff0900720c */ /* 0x000fe20003f26270 */
[----:B------:R-:W-:Y:S01]  /*5b60*/  @!P3 IMAD.IADD R7, R7, 0x1, -R22 ;  /* 0x000000010707b824 */ /* 0x000fe200078e0a16 */
[C---:B------:R-:W-:Y:S01]  /*5b70*/  ISETP.GT.U32.AND P3, PT, R22.reuse, R14, PT ;  /* 0x0000000e1600720c */ /* 0x040fe20003f64070 */
[----:B------:R-:W-:Y:S01]  /*5b80*/  @!P0 IMAD.MOV R15, RZ, RZ, -R15 ;  /* 0x000000ffff0f8224 */ /* 0x000fe200078e0a0f */
[C---:B------:R-:W-:Y:S01]  /*5b90*/  ISETP.GT.U32.AND P5, PT, R22.reuse, R6, PT ;  /* 0x000000061600720c */ /* 0x040fe20003fa4070 */
[----:B0-----:R-:W-:Y:S01]  /*5ba0*/  IMAD.HI.U32 R10, R3, R13, RZ ;  /* 0x0000000d030a7227 */ /* 0x001fe200078e00ff */
[----:B------:R-:W-:-:S02]  /*5bb0*/  ISETP.GT.U32.AND P0, PT, R22, R4, PT ;  /* 0x000000041600720c */ /* 0x000fc40003f04070 */
[----:B------:R0:W-:Y:S01]  /*5bc0*/  STL [R1+0x2c], R15 ;  /* 0x00002c0f01007387 */ /* 0x0001e20000100800 */
[----:B------:R-:W-:-:S04]  /*5bd0*/  IMAD.HI.U32 R8, R3, R12, RZ ;  /* 0x0000000c03087227 */ /* 0x000fc800078e00ff */
[----:B------:R-:W-:Y:S02]  /*5be0*/  IMAD.MOV R10, RZ, RZ, -R10 ;  /* 0x000000ffff0a7224 */ /* 0x000fe400078e0a0a */
[----:B------:R-:W-:Y:S02]  /*5bf0*/  IMAD.MOV R8, RZ, RZ, -R8 ;  /* 0x000000ffff087224 */ /* 0x000fe400078e0a08 */
[C---:B------:R-:W-:Y:S02]  /*5c00*/  IMAD R13, R22.reuse, R10, R13 ;  /* 0x0000000a160d7224 */ /* 0x040fe400078e020d */
[----:B------:R-:W-:Y:S01]  /*5c10*/  IMAD R12, R22, R8, R12 ;  /* 0x00000008160c7224 */ /* 0x000fe200078e020c */
[----:B------:R-:W-:Y:S01]  /*5c20*/  IADD3 R8, R24, 0x6c, RZ ;  /* 0x0000006c18087810 */ /* 0x000fe20007ffe0ff */
[--C-:B------:R-:W-:Y:S02]  /*5c30*/  @!P3 IMAD.IADD R14, R14, 0x1, -R22.reuse ;  /* 0x000000010e0eb824 */ /* 0x100fe400078e0a16 */
[--C-:B------:R-:W-:Y:S01]  /*5c40*/  @!P5 IMAD.IADD R6, R6, 0x1, -R22.reuse ;  /* 0x000000010606d824 */ /* 0x100fe200078e0a16 */
[----:B------:R-:W-:Y:S01]  /*5c50*/  ISETP.GT.U32.AND P5, PT, R22, R13, PT ;  /* 0x0000000d1600720c */ /* 0x000fe20003fa4070 */
[----:B------:R-:W-:Y:S01]  /*5c60*/  @!P0 IMAD.IADD R4, R4, 0x1, -R22 ;  /* 0x0000000104048824 */ /* 0x000fe200078e0a16 */
[C---:B------:R-:W-:Y:S01]  /*5c70*/  ISETP.GT.U32.AND P0, PT, R22.reuse, R12, PT ;  /* 0x0000000c1600720c */ /* 0x040fe20003f04070 */
[----:B0-----:R-:W-:Y:S01]  /*5c80*/  IMAD.MOV.U32 R15, RZ, RZ, R7 ;  /* 0x000000ffff0f7224 */ /* 0x001fe200078e0007 */
[----:B------:R-:W-:Y:S01]  /*5c90*/  ISETP.GT.U32.AND P3, PT, R22, R14, PT ;  /* 0x0000000e1600720c */ /* 0x000fe20003f64070 */
[----:B------:R-:W-:-:S04]  /*5ca0*/  IMAD.HI.U32 R7, R3, R11, RZ ;  /* 0x0000000b03077227 */ /* 0x000fc800078e00ff */
[----:B------:R-:W-:Y:S01]  /*5cb0*/  @!P2 IMAD.MOV R15, RZ, RZ, -R15 ;  /* 0x000000ffff0fa224 */ /* 0x000fe200078e0a0f */
[----:B------:R-:W-:Y:S01]  /*5cc0*/  ISETP.GE.AND P2, PT, R2, RZ, PT ;  /* 0x000000ff0200720c */ /* 0x000fe20003f46270 */
[----:B------:R-:W-:Y:S01]  /*5cd0*/  IMAD.MOV R7, RZ, RZ, -R7 ;  /* 0x000000ffff077224 */ /* 0x000fe200078e0a07 */
[----:B------:R-:W-:Y:S01]  /*5ce0*/  IADD3 R2, R24, 0x70, RZ ;  /* 0x0000007018027810 */ /* 0x000fe20007ffe0ff */
[----:B------:R-:W-:Y:S01]  /*5cf0*/  IMAD.MOV.U32 R9, RZ, RZ, R6 ;  /* 0x000000ffff097224 */ /* 0x000fe200078e0006 */
[----:B------:R-:W-:Y:S01]  /*5d00*/  STL [R1+0x28], R15 ;  /* 0x0000280f01007387 */ /* 0x000fe20000100800 */
[----:B------:R-:W-:Y:S01]  /*5d10*/  IMAD R11, R22, R7, R11 ;  /* 0x00000007160b7224 */ /* 0x000fe200078e020b */
[----:B------:R-:W-:Y:S01]  /*5d20*/  IABS R6, R2 ;  /* 0x0000000200067213 */ /* 0x000fe20000000000 */
[----:B------:R-:W-:Y:S02]  /*5d30*/  @!P6 IMAD.MOV R9, RZ, RZ, -R9 ;  /* 0x000000ffff09e224 */ /* 0x000fe400078e0a09 */
[--C-:B------:R-:W-:Y:S01]  /*5d40*/  @!P5 IMAD.IADD R13, R13, 0x1, -R22.reuse ;  /* 0x000000010d0dd824 */ /* 0x100fe200078e0a16 */
[----:B------:R-:W-:Y:S01]  /*5d50*/  ISETP.GE.AND P5, PT, R5, RZ, PT ;  /* 0x000000ff0500720c */ /* 0x000fe20003fa6270 */
[----:B------:R-:W-:Y:S01]  /*5d60*/  @!P0 IMAD.IADD R12, R12, 0x1, -R22 ;  /* 0x000000010c0c8824 */ /* 0x000fe200078e0a16 */
[----:B------:R0:W-:Y:S01]  /*5d70*/  STL [R1+0x24], R9 ;  /* 0x0000240901007387 */ /* 0x0001e20000100800 */
[----:B------:R-:W-:Y:S01]  /*5d80*/  IMAD.MOV.U32 R5, RZ, RZ, R6 ;  /* 0x000000ffff057224 */ /* 0x000fe200078e0006 */
[----:B------:R-:W-:Y:S01]  /*5d90*/  ISETP.GT.U32.AND P6, PT, R22, R13, PT ;  /* 0x0000000d1600720c */ /* 0x000fe20003fc4070 */
[----:B------:R-:W-:Y:S01]  /*5da0*/  @!P3 IMAD.IADD R14, R14, 0x1, -R22 ;  /* 0x000000010e0eb824 */ /* 0x000fe200078e0a16 */
[----:B------:R-:W-:-:S02]  /*5db0*/  ISETP.GT.U32.AND P3, PT, R22, R11, PT ;  /* 0x0000000b1600720c */ /* 0x000fc40003f64070 */
[----:B------:R-:W-:Y:S01]  /*5dc0*/  ISETP.GT.U32.AND P0, PT, R22, R12, PT ;  /* 0x0000000c1600720c */ /* 0x000fe20003f04070 */
[----:B------:R-:W-:Y:S01]  /*5dd0*/  @!P1 IMAD.MOV R14, RZ, RZ, -R14 ;  /* 0x000000ffff0e9224 */ /* 0x000fe200078e0a0e */
[----:B------:R-:W-:Y:S01]  /*5de0*/  IADD3 R6, R24, 0x60, RZ ;  /* 0x0000006018067810 */ /* 0x000fe20007ffe0ff */
[----:B0-----:R-:W-:Y:S02]  /*5df0*/  IMAD.MOV.U32 R9, RZ, RZ, R4 ;  /* 0x000000ffff097224 */ /* 0x001fe400078e0004 */
[----:B------:R-:W-:Y:S01]  /*5e00*/  IMAD.HI.U32 R4, R3, R5, RZ ;  /* 0x0000000503047227 */ /* 0x000fe200078e00ff */
[----:B------:R-:W-:-:S03]  /*5e10*/  IABS R7, R6 ;  /* 0x0000000600077213 */ /* 0x000fc60000000000 */
        /* <DEDUP_REMOVED lines=8> */
[C---:B------:R-:W-:Y:S01]  /*5ea0*/  ISETP.GT.U32.AND P0, PT, R22.reuse, R5, PT ;  /* 0x000000051600720c */ /* 0x040fe20003f04070 */
[----:B------:R-:W-:Y:S01]  /*5eb0*/  @!P6 IMAD.IADD R13, R13, 0x1, -R22 ;  /* 0x000000010d0de824 */ /* 0x000fe200078e0a16 */
[----:B------:R-:W-:Y:S01]  /*5ec0*/  ISETP.GT.U32.AND P3, PT, R22, R11, PT ;  /* 0x0000000b1600720c */ /* 0x000fe20003f64070 */
[C---:B------:R-:W-:Y:S01]  /*5ed0*/  IMAD.HI.U32 R10, R3.reuse, R7, RZ ;  /* 0x00000007030a7227 */ /* 0x040fe200078e00ff */
[----:B------:R-:W-:Y:S01]  /*5ee0*/  ISETP.GE.AND P6, PT, R2, RZ, PT ;  /* 0x000000ff0200720c */ /* 0x000fe20003fc6270 */
[----:B------:R-:W-:Y:S01]  /*5ef0*/  STL [R1+0x18], R14 ;  /* 0x0000180e01007387 */ /* 0x000fe20000100800 */
[----:B------:R-:W-:Y:S01]  /*5f00*/  IADD3 R2, R24, 0x68, RZ ;  /* 0x0000006818027810 */ /* 0x000fe20007ffe0ff */
[----:B------:R-:W-:Y:S01]  /*5f10*/  IMAD.MOV R10, RZ, RZ, -R10 ;  /* 0x000000ffff0a7224 */ /* 0x000fe200078e0a0a */
[----:B0-----:R-:W-:Y:S01]  /*5f20*/  IABS R9, R8 ;  /* 0x0000000800097213 */ /* 0x001fe20000000000 */
[----:B------:R-:W-:Y:S01]  /*5f30*/  IMAD.MOV.U32 R17, RZ, RZ, R13 ;  /* 0x000000ffff117224 */ /* 0x000fe200078e000d */
[----:B------:R-:W-:Y:S01]  /*5f40*/  IABS R29, R2 ;  /* 0x00000002001d7213 */ /* 0x000fe20000000000 */
[----:B------:R-:W-:Y:S01]  /*5f50*/  IMAD R7, R22, R10, R7 ;  /* 0x0000000a16077224 */ /* 0x000fe200078e0207 */
[----:B------:R-:W-:Y:S01]  /*5f60*/  IABS R28, R0 ;  /* 0x00000000001c7213 */ /* 0x000fe20000000000 */
[----:B------:R-:W-:-:S04]  /*5f70*/  IMAD.HI.U32 R4, R3, R9, RZ ;  /* 0x0000000903047227 */ /* 0x000fc800078e00ff */
[----:B------:R-:W-:Y:S02]  /*5f80*/  IMAD.MOV R4, RZ, RZ, -R4 ;  /* 0x000000ffff047224 */ /* 0x000fe400078e0a04 */
[--C-:B------:R-:W-:Y:S01]  /*5f90*/  @!P0 IMAD.IADD R5, R5, 0x1, -R22.reuse ;  /* 0x0000000105058824 */ /* 0x100fe200078e0a16 */
[----:B------:R-:W-:Y:S01]  /*5fa0*/  ISETP.GE.AND P0, PT, R8, RZ, PT ;  /* 0x000000ff0800720c */ /* 0x000fe20003f06270 */
[----:B------:R-:W-:Y:S01]  /*5fb0*/  IMAD R9, R22, R4, R9 ;  /* 0x0000000416097224 */ /* 0x000fe200078e0209 */
[----:B------:R-:W-:Y:S01]  /*5fc0*/  IADD3 R4, R24, 0x5c, RZ ;  /* 0x0000005c18047810 */ /* 0x000fe20007ffe0ff */
[----:B------:R-:W-:Y:S01]  /*5fd0*/  @!P3 IMAD.IADD R11, R11, 0x1, -R22 ;  /* 0x000000010b0bb824 */ /* 0x000fe200078e0a16 */
[C---:B------:R-:W-:Y:S01]  /*5fe0*/  ISETP.GT.U32.AND P1, PT, R22.reuse, R5, PT ;  /* 0x000000051600720c */ /* 0x040fe20003f24070 */
[C---:B------:R-:W-:Y:S01]  /*5ff0*/  IMAD.HI.U32 R16, R3.reuse, R29, RZ ;  /* 0x0000001d03107227 */ /* 0x040fe200078e00ff */
[----:B------:R-:W-:Y:S02]  /*6000*/  ISETP.GT.U32.AND P3, PT, R22, R9, PT ;  /* 0x000000091600720c */ /* 0x000fe40003f64070 */
[----:B------:R-:W-:Y:S01]  /*6010*/  IABS R8, R4 ;  /* 0x0000000400087213 */ /* 0x000fe20000000000 */
[----:B------:R-:W-:-:S04]  /*6020*/  IMAD.HI.U32 R15, R3, R28, RZ ;  /* 0x0000001c030f7227 */ /* 0x000fc800078e00ff */
[----:B------:R-:W-:Y:S02]  /*6030*/  IMAD.MOV R16, RZ, RZ, -R16 ;  /* 0x000000ffff107224 */ /* 0x000fe400078e0a10 */
[----:B------:R-:W-:Y:S02]  /*6040*/  IMAD.MOV R15, RZ, RZ, -R15 ;  /* 0x000000ffff0f7224 */ /* 0x000fe400078e0a0f */
[C---:B------:R-:W-:Y:S02]  /*6050*/  IMAD R29, R22.reuse, R16, R29 ;  /* 0x00000010161d7224 */ /* 0x040fe400078e021d */
[----:B------:R-:W-:Y:S02]  /*6060*/  @!P3 IMAD.IADD R9, R9, 0x1, -R22 ;  /* 0x000000010909b824 */ /* 0x000fe400078e0a16 */
[----:B------:R-:W-:Y:S02]  /*6070*/  IMAD.MOV.U32 R13, RZ, RZ, R12 ;  /* 0x000000ffff0d7224 */ /* 0x000fe400078e000c */
[C---:B------:R-:W-:Y:S01]  /*6080*/  IMAD R28, R22.reuse, R15, R28 ;  /* 0x0000000f161c7224 */ /* 0x040fe200078e021c */
[----:B------:R-:W-:Y:S01]  /*6090*/  ISETP.GT.U32.AND P3, PT, R22, R9, PT ;  /* 0x000000091600720c */ /* 0x000fe20003f64070 */
[----:B------:R-:W-:-:S02]  /*60a0*/  IMAD.MOV.U32 R12, RZ, RZ, R11 ;  /* 0x000000ffff0c7224 */ /* 0x000fc400078e000b */
[----:B------:R-:W-:Y:S01]  /*60b0*/  @!P1 IMAD.IADD R5, R5, 0x1, -R22 ;  /* 0x0000000105059824 */ /* 0x000fe200078e0a16 */
[C---:B------:R-:W-:Y:S01]  /*60c0*/  ISETP.GT.U32.AND P1, PT, R22.reuse, R7, PT ;  /* 0x000000071600720c */ /* 0x040fe20003f24070 */
[----:B------:R-:W-:Y:S01]  /*60d0*/  @!P2 IMAD.MOV R17, RZ, RZ, -R17 ;  /* 0x000000ffff11a224 */ /* 0x000fe200078e0a11 */
[C---:B------:R-:W-:Y:S01]  /*60e0*/  ISETP.GT.U32.AND P2, PT, R22.reuse, R29, PT ;  /* 0x0000001d1600720c */ /* 0x040fe20003f44070 */
[----:B------:R-:W-:Y:S01]  /*60f0*/  @!P4 IMAD.MOV R12, RZ, RZ, -R12 ;  /* 0x000000ffff0cc224 */ /* 0x000fe200078e0a0c */
[----:B------:R-:W-:Y:S01]  /*6100*/  ISETP.GT.U32.AND P4, PT, R22, R28, PT ;  /* 0x0000001c1600720c */ /* 0x000fe20003f84070 */
[----:B------:R-:W-:Y:S01]  /*6110*/  @!P5 IMAD.MOV R13, RZ, RZ, -R13 ;  /* 0x000000ffff0dd224 */ /* 0x000fe200078e0a0d */
[----:B------:R-:W-:Y:S01]  /*6120*/  ISETP.GE.AND P5, PT, R2, RZ, PT ;  /* 0x000000ff0200720c */ /* 0x000fe20003fa6270 */
[----:B------:R-:W-:Y:S01]  /*6130*/  IMAD.HI.U32 R11, R3, R8, RZ ;  /* 0x00000008030b7227 */ /* 0x000fe200078e00ff */
[----:B------:R-:W-:Y:S01]  /*6140*/  IADD3 R2, R24, 0x58, RZ ;  /* 0x0000005818027810 */ /* 0x000fe20007ffe0ff */
[----:B------:R-:W-:Y:S02]  /*6150*/  STL [R1+0x14], R17 ;  /* 0x0000141101007387 */ /* 0x000fe40000100800 */
[--C-:B------:R-:W-:Y:S01]  /*6160*/  @!P3 IMAD.IADD R9, R9, 0x1, -R22.reuse ;  /* 0x000000010909b824 */ /* 0x100fe200078e0a16 */
[----:B------:R-:W-:Y:S01]  /*6170*/  IABS R10, R2 ;  /* 0x00000002000a7213 */ /* 0x000fe20000000000 */
[--C-:B------:R-:W-:Y:S01]  /*6180*/  @!P1 IMAD.IADD R7, R7, 0x1, -R22.reuse ;  /* 0x0000000107079824 */ /* 0x100fe200078e0a16 */
[----:B------:R-:W-:Y:S01]  /*6190*/  STL [R1+0x10], R13 ;  /* 0x0000100d01007387 */ /* 0x000fe20000100800 */
[--C-:B------:R-:W-:Y:S01]  /*61a0*/  @!P2 IMAD.IADD R29, R29, 0x1, -R22.reuse ;  /* 0x000000011d1da824 */ /* 0x100fe200078e0a16 */
[----:B------:R-:W-:Y:S01]  /*61b0*/  ISETP.GE.AND P3, PT, R0, RZ, PT ;  /* 0x000000ff0000720c */ /* 0x000fe20003f66270 */
[----:B------:R-:W-:Y:S01]  /*61c0*/  IMAD.MOV R11, RZ, RZ, -R11 ;  /* 0x000000ffff0b7224 */ /* 0x000fe200078e0a0b */
[----:B------:R0:W-:Y:S01]  /*61d0*/  STL [R1+0xc], R12 ;  /* 0x00000c0c01007387 */ /* 0x0001e20000100800 */
[----:B------:R-:W-:Y:S01]  /*61e0*/  ISETP.GE.AND P2, PT, R6, RZ, PT ;  /* 0x000000ff0600720c */ /* 0x000fe20003f46270 */
[----:B------:R-:W-:Y:S01]  /*61f0*/  @!P4 IMAD.IADD R28, R28, 0x1, -R22 ;  /* 0x000000011c1cc824 */ /* 0x000fe200078e0a16 */
[----:B------:R-:W-:Y:S01]  /*6200*/  IADD3 R0, R24, 0x54, RZ ;  /* 0x0000005418007810 */ /* 0x000fe20007ffe0ff */
[----:B------:R-:W-:Y:S01]  /*6210*/  IMAD.HI.U32 R6, R3, R10, RZ ;  /* 0x0000000a03067227 */ /* 0x000fe200078e00ff */
[----:B------:R-:W-:-:S02]  /*6220*/  ISETP.GT.U32.AND P1, PT, R22, R7, PT ;  /* 0x000000071600720c */ /* 0x000fc40003f24070 */
[C---:B------:R-:W-:Y:S01]  /*6230*/  ISETP.GT.U32.AND P4, PT, R22.reuse, R29, PT ;  /* 0x0000001d1600720c */ /* 0x040fe20003f84070 */
[----:B------:R-:W-:Y:S01]  /*6240*/  IMAD R8, R22, R11, R8 ;  /* 0x0000000b16087224 */ /* 0x000fe200078e0208 */
[----:B------:R-:W-:Y:S01]  /*6250*/  IABS R11, R0 ;  /* 0x00000000000b7213 */ /* 0x000fe20000000000 */
[----:B0-----:R-:W-:Y:S01]  /*6260*/  IMAD.MOV.U32 R12, RZ, RZ, R5 ;  /* 0x000000ffff0c7224 */ /* 0x001fe200078e0005 */
[----:B------:R-:W-:Y:S01]  /*6270*/  IADD3 R5, R24, 0x50, RZ ;  /* 0x0000005018057810 */ /* 0x000fe20007ffe0ff */
[----:B------:R-:W-:Y:S02]  /*6280*/  IMAD.MOV R6, RZ, RZ, -R6 ;  /* 0x000000ffff067224 */ /* 0x000fe400078e0a06 */
[----:B------:R-:W-:Y:S01]  /*6290*/  @!P6 IMAD.MOV R12, RZ, RZ, -R12 ;  /* 0x000000ffff0ce224 */ /* 0x000fe200078e0a0c */
[C---:B------:R-:W-:Y:S01]  /*62a0*/  ISETP.GT.U32.AND P6, PT, R22.reuse, R28, PT ;  /* 0x0000001c1600720c */ /* 0x040fe20003fc4070 */
[----:B------:R-:W-:Y:S01]  /*62b0*/  @!P0 IMAD.MOV R9, RZ, RZ, -R9 ;  /* 0x000000ffff098224 */ /* 0x000fe200078e0a09 */
[C---:B------:R-:W-:Y:S01]  /*62c0*/  ISETP.GT.U32.AND P0, PT, R22.reuse, R8, PT ;  /* 0x000000081600720c */ /* 0x040fe20003f04070 */
[C---:B------:R-:W-:Y:S01]  /*62d0*/  IMAD R10, R22.reuse, R6, R10 ;  /* 0x00000006160a7224 */ /* 0x040fe200078e020a */
[----:B------:R-:W-:Y:S01]  /*62e0*/  IABS R13, R5 ;  /* 0x00000005000d7213 */ /* 0x000fe20000000000 */
[----:B------:R-:W-:Y:S01]  /*62f0*/  IMAD.HI.U32 R6, R3, R11, RZ ;  /* 0x0000000b03067227 */ /* 0x000fe200078e00ff */
[----:B------:R-:W-:Y:S03]  /*6300*/  STL [R1+0x4], R12 ;  /* 0x0000040c01007387 */ /* 0x000fe60000100800 */
[----:B------:R-:W-:Y:S01]  /*6310*/  @!P1 IMAD.IADD R7, R7, 0x1, -R22 ;  /* 0x0000000107079824 */ /* 0x000fe200078e0a16 */
[----:B------:R-:W-:Y:S01]  /*6320*/  ISETP.GT.U32.AND P1, PT, R22, R10, PT ;  /* 0x0000000a1600720c */ /* 0x000fe20003f24070 */
[----:B------:R-:W-:Y:S01]  /*6330*/  IMAD.MOV R6, RZ, RZ, -R6 ;  /* 0x000000ffff067224 */ /* 0x000fe200078e0a06 */
[----:B------:R-:W-:Y:S01]  /*6340*/  STL [R1], R9 ;  /* 0x0000000901007387 */ /* 0x000fe20000100800 */
[----:B------:R-:W-:Y:S01]  /*6350*/  @!P6 IMAD.IADD R28, R28, 0x1, -R22 ;  /* 0x000000011c1ce824 */ /* 0x000fe200078e0a16 */
[----:B------:R-:W-:Y:S01]  /*6360*/  ISETP.GE.AND P6, PT, R2, RZ, PT ;  /* 0x000000ff0200720c */ /* 0x000fe20003fc6270 */
[----:B------:R-:W-:Y:S01]  /*6370*/  IMAD R11, R22, R6, R11 ;  /* 0x00000006160b7224 */ /* 0x000fe200078e020b */
[----:B------:R-:W-:Y:S01]  /*6380*/  IADD3 R2, R24, 0x48, RZ ;  /* 0x0000004818027810 */ /* 0x000fe20007ffe0ff */
[----:B------:R-:W-:-:S02]  /*6390*/  @!P3 IMAD.MOV R28, RZ, RZ, -R28 ;  /* 0x000000ffff1cb224 */ /* 0x000fc400078e0a1c */
[--C-:B------:R-:W-:Y:S01]  /*63a0*/  @!P4 IMAD.IADD R29, R29, 0x1, -R22.reuse ;  /* 0x000000011d1dc824 */ /* 0x100fe200078e0a16 */
[----:B------:R-:W-:Y:S01]  /*63b0*/  ISETP.GT.U32.AND P3, PT, R22, R11, PT ;  /* 0x0000000b1600720c */ /* 0x000fe20003f64070 */
[--C-:B------:R-:W-:Y:S01]  /*63c0*/  @!P0 IMAD.IADD R8, R8, 0x1, -R22.reuse ;  /* 0x0000000108088824 */ /* 0x100fe200078e0a16 */
[----:B------:R-:W-:Y:S01]  /*63d0*/  ISETP.GE.AND P4, PT, R4, RZ, PT ;  /* 0x000000ff0400720c */ /* 0x000fe20003f86270 */
[----:B------:R-:W-:Y:S01]  /*63e0*/  @!P1 IMAD.IADD R10, R10, 0x1, -R22 ;  /* 0x000000010a0a9824 */ /* 0x000fe200078e0a16 */
[----:B------:R-:W-:Y:S01]  /*63f0*/  ISETP.GE.AND P0, PT, R0, RZ, PT ;  /* 0x000000ff0000720c */ /* 0x000fe20003f06270 */
[C---:B------:R-:W-:Y:S01]  /*6400*/  IMAD.HI.U32 R0, R3.reuse, R13, RZ ;  /* 0x0000000d03007227 */ /* 0x040fe200078e00ff */
[----:B------:R-:W-:Y:S02]  /*6410*/  IADD3 R4, R24, 0x4c, RZ ;  /* 0x0000004c18047810 */ /* 0x000fe40007ffe0ff */
[C---:B------:R-:W-:Y:S01]  /*6420*/  ISETP.GT.U32.AND P1, PT, R22.reuse, R8, PT ;  /* 0x000000081600720c */ /* 0x040fe20003f24070 */
[----:B------:R-:W-:Y:S01]  /*6430*/  IMAD.MOV R0, RZ, RZ, -R0 ;  /* 0x000000ffff007224 */ /* 0x000fe200078e0a00 */
[----:B------:R-:W-:Y:S01]  /*6440*/  IABS R14, R4 ;  /* 0x00000004000e7213 */ /* 0x000fe20000000000 */
[----:B------:R-:W-:Y:S01]  /*6450*/  @!P5 IMAD.MOV R29, RZ, RZ, -R29 ;  /* 0x000000ffff1dd224 */ /* 0x000fe200078e0a1d */
[----:B------:R-:W-:Y:S01]  /*6460*/  IABS R16, R2 ;  /* 0x0000000200107213 */ /* 0x000fe20000000000 */
[C---:B------:R-:W-:Y:S01]  /*6470*/  IMAD R13, R22.reuse, R0, R13 ;  /* 0x00000000160d7224 */ /* 0x040fe200078e020d */
[----:B------:R-:W-:Y:S01]  /*6480*/  ISETP.GT.U32.AND P5, PT, R22, R10, PT ;  /* 0x0000000a1600720c */ /* 0x000fe20003fa4070 */
[----:B------:R-:W-:Y:S01]  /*6490*/  IMAD.HI.U32 R0, R3, R14, RZ ;  /* 0x0000000e03007227 */ /* 0x000fe200078e00ff */
[----:B------:R-:W-:Y:S03]  /*64a0*/  STL [R1+0xa64], R29 ;  /* 0x000a641d01007387 */ /* 0x000fe60000100800 */
[----:B------:R-:W-:Y:S01]  /*64b0*/  @!P3 IMAD.IADD R11, R11, 0x1, -R22 ;  /* 0x000000010b0bb824 */ /* 0x000fe200078e0a16 */
[----:B------:R0:W-:Y:S01]  /*64c0*/  STL [R1+0xa68], R28 ;  /* 0x000a681c01007387 */ /* 0x0001e20000100800 */
[----:B------:R-:W-:-:S02]  /*64d0*/  IMAD.MOV R0, RZ, RZ, -R0 ;  /* 0x000000ffff007224 */ /* 0x000fc400078e0a00 */
[----:B------:R-:W-:Y:S01]  /*64e0*/  @!P2 IMAD.MOV R7, RZ, RZ, -R7 ;  /* 0x000000ffff07a224 */ /* 0x000fe200078e0a07 */
[C---:B------:R-:W-:Y:S01]  /*64f0*/  ISETP.GT.U32.AND P2, PT, R22.reuse, R13, PT ;  /* 0x0000000d1600720c */ /* 0x040fe20003f44070 */
[----:B------:R-:W-:Y:S01]  /*6500*/  IMAD.HI.U32 R6, R3, R16, RZ ;  /* 0x0000001003067227 */ /* 0x000fe200078e00ff */
[----:B------:R-:W-:Y:S02]  /*6510*/  ISETP.GT.U32.AND P3, PT, R22, R11, PT ;  /* 0x0000000b1600720c */ /* 0x000fe40003f64070 */
[----:B------:R1:W-:Y:S01]  /*6520*/  STL [R1+0xa6c], R7 ;  /* 0x000a6c0701007387 */ /* 0x0003e20000100800 */
[----:B------:R-:W-:Y:S01]  /*6530*/  @!P1 IMAD.IADD R8, R8, 0x1, -R22 ;  /* 0x0000000108089824 */ /* 0x000fe200078e0a16 */
[----:B------:R-:W-:Y:S01]  /*6540*/  ISETP.GE.AND P1, PT, R5, RZ, PT ;  /* 0x000000ff0500720c */ /* 0x000fe20003f26270 */
[----:B------:R-:W-:Y:S01]  /*6550*/  IMAD R14, R22, R0, R14 ;  /* 0x00000000160e7224 */ /* 0x000fe200078e020e */
[C---:B------:R-:W-:Y:S01]  /*6560*/  IADD3 R0, R24.reuse, 0x40, RZ ;  /* 0x0000004018007810 */ /* 0x040fe20007ffe0ff */
[----:B------:R-:W-:Y:S01]  /*6570*/  IMAD.MOV R5, RZ, RZ, -R6 ;  /* 0x000000ffff057224 */ /* 0x000fe200078e0a06 */
[----:B0-----:R-:W-:Y:S01]  /*6580*/  IADD3 R28, R24, 0x14, RZ ;  /* 0x00000014181c7810 */ /* 0x001fe20007ffe0ff */
[----:B------:R-:W-:Y:S01]  /*6590*/  @!P4 IMAD.MOV R8, RZ, RZ, -R8 ;  /* 0x000000ffff08c224 */ /* 0x000fe200078e0a08 */
[C---:B------:R-:W-:Y:S01]  /*65a0*/  ISETP.GT.U32.AND P4, PT, R22.reuse, R14, PT ;  /* 0x0000000e1600720c */ /* 0x040fe20003f84070 */
[----:B------:R-:W-:Y:S01]  /*65b0*/  IMAD R16, R22, R5, R16 ;  /* 0x0000000516107224 */ /* 0x000fe200078e0210 */
[----:B------:R-:W-:Y:S01]  /*65c0*/  IABS R19, R0 ;  /* 0x0000000000137213 */ /* 0x000fe20000000000 */
[--C-:B------:R-:W-:Y:S01]  /*65d0*/  @!P5 IMAD.IADD R10, R10, 0x1, -R22.reuse ;  /* 0x000000010a0ad824 */ /* 0x100fe200078e0a16 */
[----:B------:R-:W-:Y:S01]  /*65e0*/  ISETP.GE.AND P5, PT, R4, RZ, PT ;  /* 0x000000ff0400720c */ /* 0x000fe20003fa6270 */
[--C-:B------:R-:W-:Y:S01]  /*65f0*/  @!P2 IMAD.IADD R13, R13, 0x1, -R22.reuse ;  /* 0x000000010d0da824 */ /* 0x100fe200078e0a16 */
[----:B------:R-:W-:Y:S01]  /*6600*/  IADD3 R4, R24, 0x44, RZ ;  /* 0x0000004418047810 */ /* 0x000fe20007ffe0ff */
[----:B------:R-:W-:Y:S01]  /*6610*/  @!P3 IMAD.IADD R11, R11, 0x1, -R22 ;  /* 0x000000010b0bb824 */ /* 0x000fe200078e0a16 */
[C---:B------:R-:W-:Y:S01]  /*6620*/  ISETP.GT.U32.AND P3, PT, R22.reuse, R16, PT ;  /* 0x000000101600720c */ /* 0x040fe20003f64070 */
[----:B------:R-:W-:Y:S01]  /*6630*/  @!P6 IMAD.MOV R10, RZ, RZ, -R10 ;  /* 0x000000ffff0ae224 */ /* 0x000fe200078e0a0a */
[----:B------:R-:W-:Y:S01]  /*6640*/  ISETP.GT.U32.AND P2, PT, R22, R13, PT ;  /* 0x0000000d1600720c */ /* 0x000fe20003f44070 */
[----:B------:R-:W-:Y:S01]  /*6650*/  @!P0 IMAD.MOV R11, RZ, RZ, -R11 ;  /* 0x000000ffff0b8224 */ /* 0x000fe200078e0a0b */
[----:B------:R-:W-:Y:S01]  /*6660*/  IABS R17, R4 ;  /* 0x0000000400117213 */ /* 0x000fe20000000000 */
[--C-:B------:R-:W-:Y:S01]  /*6670*/  @!P4 IMAD.IADD R14, R14, 0x1, -R22.reuse ;  /* 0x000000010e0ec824 */ /* 0x100fe200078e0a16 */
[----:B------:R-:W-:Y:S01]  /*6680*/  ISETP.GE.AND P6, PT, R2, RZ, PT ;  /* 0x000000ff0200720c */ /* 0x000fe20003fc6270 */
[C---:B------:R-:W-:Y:S01]  /*6690*/  IMAD.HI.U32 R2, R3.reuse, R19, RZ ;  /* 0x0000001303027227 */ /* 0x040fe200078e00ff */
[----:B------:R-:W-:Y:S01]  /*66a0*/  IADD3 R5, R24, 0x3c, RZ ;  /* 0x0000003c18057810 */ /* 0x000fe20007ffe0ff */
[----:B------:R-:W-:Y:S01]  /*66b0*/  STL [R1+0xa70], R8 ;  /* 0x000a700801007387 */ /* 0x000fe20000100800 */
[----:B------:R-:W-:Y:S01]  /*66c0*/  ISETP.GT.U32.AND P4, PT, R22, R14, PT ;  /* 0x0000000e1600720c */ /* 0x000fe20003f84070 */
[----:B------:R-:W-:Y:S01]  /*66d0*/  IMAD.HI.U32 R6, R3, R17, RZ ;  /* 0x0000001103067227 */ /* 0x000fe200078e00ff */
[----:B------:R-:W-:Y:S01]  /*66e0*/  IABS R20, R5 ;  /* 0x0000000500147213 */ /* 0x000fe20000000000 */
[----:B------:R0:W-:Y:S01]  /*66f0*/  STL [R1+0xa74], R10 ;  /* 0x000a740a01007387 */ /* 0x0001e20000100800 */
[----:B------:R-:W-:Y:S01]  /*6700*/  IABS R25, R28 ;  /* 0x0000001c00197213 */ /* 0x000fe20000000000 */
[----:B------:R-:W-:Y:S01]  /*6710*/  @!P3 IMAD.IADD R16, R16, 0x1, -R22 ;  /* 0x000000011010b824 */ /* 0x000fe200078e0a16 */
[----:B-1----:R-:W-:Y:S01]  /*6720*/  IADD3 R7, R24, 0x8, RZ ;  /* 0x0000000818077810 */ /* 0x002fe20007ffe0ff */
[----:B------:R-:W-:Y:S01]  /*6730*/  IMAD.MOV R6, RZ, RZ, -R6 ;  /* 0x000000ffff067224 */ /* 0x000fe200078e0a06 */
[----:B------:R1:W-:Y:S01]  /*6740*/  STL [R1+0xa78], R11 ;  /* 0x000a780b01007387 */ /* 0x0003e20000100800 */
[----:B------:R-:W-:Y:S01]  /*6750*/  IMAD.MOV R2, RZ, RZ, -R2 ;  /* 0x000000ffff027224 */ /* 0x000fe200078e0a02 */
[----:B------:R-:W-:Y:S01]  /*6760*/  ISETP.GT.U32.AND P3, PT, R22, R16, PT ;  /* 0x000000101600720c */ /* 0x000fe20003f64070 */
[----:B------:R-:W-:Y:S01]  /*6770*/  @!P2 IMAD.IADD R13, R13, 0x1, -R22 ;  /* 0x000000010d0da824 */ /* 0x000fe200078e0a16 */
[----:B------:R-:W-:Y:S01]  /*6780*/  ISETP.GE.AND P2, PT, R4, RZ, PT ;  /* 0x000000ff0400720c */ /* 0x000fe20003f46270 */
[----:B------:R-:W-:Y:S01]  /*6790*/  IMAD R17, R22, R6, R17 ;  /* 0x0000000616117224 */ /* 0x000fe200078e0211 */
[----:B0-----:R-:W-:Y:S01]  /*67a0*/  IADD3 R10, R24, 0x10, RZ ;  /* 0x00000010180a7810 */ /* 0x001fe20007ffe0ff */
[----:B------:R-:W-:Y:S01]  /*67b0*/  IMAD R19, R22, R2, R19 ;  /* 0x0000000216137224 */ /* 0x000fe200078e0213 */
[----:B------:R-:W-:Y:S01]  /*67c0*/  IADD3 R2, R24, 0x38, RZ ;  /* 0x0000003818027810 */ /* 0x000fe20007ffe0ff */
[----:B------:R-:W-:Y:S01]  /*67d0*/  IMAD.HI.U32 R4, R3, R20, RZ ;  /* 0x0000001403047227 */ /* 0x000fe200078e00ff */
[----:B------:R-:W-:-:S02]  /*67e0*/  ISETP.GT.U32.AND P0, PT, R22, R17, PT ;  /* 0x000000111600720c */ /* 0x000fc40003f04070 */
[----:B------:R-:W-:Y:S01]  /*67f0*/  IABS R6, R2 ;  /* 0x0000000200067213 */ /* 0x000fe20000000000 */
[----:B------:R-:W-:Y:S01]  /*6800*/  IMAD.MOV R4, RZ, RZ, -R4 ;  /* 0x000000ffff047224 */ /* 0x000fe200078e0a04 */
[----:B-1----:R-:W-:Y:S01]  /*6810*/  IADD3 R11, R24, 0x18, RZ ;  /* 0x00000018180b7810 */ /* 0x002fe20007ffe0ff */
[----:B------:R-:W-:Y:S01]  /*6820*/  @!P4 IMAD.IADD R14, R14, 0x1, -R22 ;  /* 0x000000010e0ec824 */ /* 0x000fe200078e0a16 */
[C---:B------:R-:W-:Y:S01]  /*6830*/  ISETP.GT.U32.AND P4, PT, R22.reuse, R19, PT ;  /* 0x000000131600720c */ /* 0x040fe20003f84070 */
[----:B------:R-:W-:Y:S01]  /*6840*/  IMAD R20, R22, R4, R20 ;  /* 0x0000000416147224 */ /* 0x000fe200078e0214 */
[----:B------:R-:W-:Y:S01]  /*6850*/  IADD3 R4, R24, 0x34, RZ ;  /* 0x0000003418047810 */ /* 0x000fe20007ffe0ff */
[----:B------:R-:W-:Y:S01]  /*6860*/  @!P1 IMAD.MOV R13, RZ, RZ, -R13 ;  /* 0x000000ffff0d9224 */ /* 0x000fe200078e0a0d */
[----:B------:R-:W-:Y:S01]  /*6870*/  ISETP.GE.AND P1, PT, R0, RZ, PT ;  /* 0x000000ff0000720c */ /* 0x000fe20003f26270 */
[----:B------:R-:W-:Y:S01]  /*6880*/  @!P3 IMAD.IADD R16, R16, 0x1, -R22 ;  /* 0x000000011010b824 */ /* 0x000fe200078e0a16 */
[----:B------:R-:W-:Y:S01]  /*6890*/  ISETP.GT.U32.AND P3, PT, R22, R20, PT ;  /* 0x000000141600720c */ /* 0x000fe20003f64070 */
[----:B------:R-:W-:Y:S01]  /*68a0*/  IMAD.MOV.U32 R0, RZ, RZ, R6 ;  /* 0x000000ffff007224 */ /* 0x000fe200078e0006 */
[----:B------:R-:W-:Y:S01]  /*68b0*/  IADD3 R6, R24, 0x30, RZ ;  /* 0x0000003018067810 */ /* 0x000fe20007ffe0ff */
[----:B------:R-:W-:Y:S01]  /*68c0*/  @!P0 IMAD.IADD R17, R17, 0x1, -R22 ;  /* 0x0000000111118824 */ /* 0x000fe200078e0a16 */
[----:B------:R-:W-:Y:S01]  /*68d0*/  IABS R12, R4 ;  /* 0x00000004000c7213 */ /* 0x000fe20000000000 */
[----:B------:R-:W-:Y:S01]  /*68e0*/  @!P5 IMAD.MOV R14, RZ, RZ, -R14 ;  /* 0x000000ffff0ed224 */ /* 0x000fe200078e0a0e */
[----:B------:R-:W-:Y:S01]  /*68f0*/  IABS R15, R6 ;  /* 0x00000006000f7213 */ /* 0x000fe20000000000 */
[----:B------:R-:W-:Y:S01]  /*6900*/  @!P4 IMAD.IADD R19, R19, 0x1, -R22 ;  /* 0x000000011313c824 */ /* 0x000fe200078e0a16 */
[C---:B------:R-:W-:Y:S01]  /*6910*/  ISETP.GT.U32.AND P0, PT, R22.reuse, R17, PT ;  /* 0x000000111600720c */ /* 0x040fe20003f04070 */
[----:B------:R-:W-:Y:S01]  /*6920*/  IMAD.HI.U32 R9, R3, R0, RZ ;  /* 0x0000000003097227 */ /* 0x000fe200078e00ff */
[----:B------:R-:W-:Y:S01]  /*6930*/  ISETP.GE.AND P4, PT, R5, RZ, PT ;  /* 0x000000ff0500720c */ /* 0x000fe20003f86270 */
[----:B------:R0:W-:Y:S01]  /*6940*/  STL [R1+0xa7c], R13 ;  /* 0x000a7c0d01007387 */ /* 0x0001e20000100800 */
[----:B------:R-:W-:Y:S01]  /*6950*/  ISETP.GT.U32.AND P5, PT, R22, R19, PT ;  /* 0x000000131600720c */ /* 0x000fe20003fa4070 */
[----:B------:R-:W-:Y:S01]  /*6960*/  IMAD.MOV.U32 R5, RZ, RZ, R15 ;  /* 0x000000ffff057224 */ /* 0x000fe200078e000f */
[----:B------:R-:W-:Y:S01]  /*6970*/  IABS R26, R11 ;  /* 0x0000000b001a7213 */ /* 0x000fe20000000000 */
[----:B------:R-:W-:Y:S01]  /*6980*/  IMAD.HI.U32 R15, R3, R12, RZ ;  /* 0x0000000c030f7227 */ /* 0x000fe200078e00ff */
[----:B------:R1:W-:Y:S01]  /*6990*/  STL [R1+0xa80], R14 ;  /* 0x000a800e01007387 */ /* 0x0003e20000100800 */
[----:B------:R-:W-:-:S02]  /*69a0*/  IABS R27, R10 ;  /* 0x0000000a001b7213 */ /* 0x000fc40000000000 */
[----:B------:R-:W-:Y:S01]  /*69b0*/  @!P3 IMAD.IADD R20, R20, 0x1, -R22 ;  /* 0x000000011414b824 */ /* 0x000fe200078e0a16 */
[C---:B------:R-:W-:Y:S01]  /*69c0*/  IADD3 R8, R24.reuse, 0xc, RZ ;  /* 0x0000000c18087810 */ /* 0x040fe20007ffe0ff */
[----:B------:R-:W-:Y:S01]  /*69d0*/  IMAD.MOV R9, RZ, RZ, -R9 ;  /* 0x000000ffff097224 */ /* 0x000fe200078e0a09 */
[----:B0-----:R-:W-:Y:S01]  /*69e0*/  IADD3 R13, R24, 0x1c, RZ ;  /* 0x0000001c180d7810 */ /* 0x001fe20007ffe0ff */
[----:B------:R-:W-:Y:S01]  /*69f0*/  IMAD.MOV R15, RZ, RZ, -R15 ;  /* 0x000000ffff0f7224 */ /* 0x000fe200078e0a0f */
[----:B------:R-:W-:Y:S01]  /*6a00*/  ISETP.GT.U32.AND P3, PT, R22, R20, PT ;  /* 0x000000141600720c */ /* 0x000fe20003f64070 */
[----:B------:R-:W-:Y:S01]  /*6a10*/  @!P6 IMAD.MOV R16, RZ, RZ, -R16 ;  /* 0x000000ffff10e224 */ /* 0x000fe200078e0a10 */
[----:B------:R-:W-:Y:S01]  /*6a20*/  ISETP.GE.AND P6, PT, R2, RZ, PT ;  /* 0x000000ff0200720c */ /* 0x000fe20003fc6270 */
[----:B------:R-:W-:Y:S01]  /*6a30*/  IMAD R0, R22, R9, R0 ;  /* 0x0000000916007224 */ /* 0x000fe200078e0200 */
[----:B------:R-:W-:Y:S01]  /*6a40*/  IADD3 R29, R24, 0x4, RZ ;  /* 0x00000004181d7810 */ /* 0x000fe20007ffe0ff */
[C---:B------:R-:W-:Y:S01]  /*6a50*/  IMAD R2, R22.reuse, R15, R12 ;  /* 0x0000000f16027224 */ /* 0x040fe200078e020c */
[----:B------:R0:W-:Y:S01]  /*6a60*/  STL [R1+0xa84], R16 ;  /* 0x000a841001007387 */ /* 0x0001e20000100800 */
[--C-:B------:R-:W-:Y:S01]  /*6a70*/  @!P0 IMAD.IADD R17, R17, 0x1, -R22.reuse ;  /* 0x0000000111118824 */ /* 0x100fe200078e0a16 */
[C---:B------:R-:W-:Y:S01]  /*6a80*/  ISETP.GT.U32.AND P0, PT, R22.reuse, R0, PT ;  /* 0x000000001600720c */ /* 0x040fe20003f04070 */
[----:B------:R-:W-:Y:S01]  /*6a90*/  @!P5 IMAD.IADD R19, R19, 0x1, -R22 ;  /* 0x000000011313d824 */ /* 0x000fe200078e0a16 */
[----:B------:R-:W-:Y:S01]  /*6aa0*/  ISETP.GT.U32.AND P5, PT, R22, R2, PT ;  /* 0x000000021600720c */ /* 0x000fe20003fa4070 */
[----:B------:R-:W-:Y:S01]  /*6ab0*/  IMAD.HI.U32 R9, R3, R5, RZ ;  /* 0x0000000503097227 */ /* 0x000fe200078e00ff */
[----:B-1----:R-:W-:-:S03]  /*6ac0*/  IABS R14, R7 ;  /* 0x00000007000e7213 */ /* 0x002fc60000000000 */
[----:B------:R-:W-:Y:S01]  /*6ad0*/  IMAD.MOV R9, RZ, RZ, -R9 ;  /* 0x000000ffff097224 */ /* 0x000fe200078e0a09 */
[----:B0-----:R-:W-:Y:S01]  /*6ae0*/  IADD3 R16, R24, 0x20, RZ ;  /* 0x0000002018107810 */ /* 0x001fe20007ffe0ff */
[--C-:B------:R-:W-:Y:S01]  /*6af0*/  @!P3 IMAD.IADD R20, R20, 0x1, -R22.reuse ;  /* 0x000000011414b824 */ /* 0x100fe200078e0a16 */
[----:B------:R-:W-:Y:S01]  /*6b00*/  ISETP.GE.AND P3, PT, R6, RZ, PT ;  /* 0x000000ff0600720c */ /* 0x000fe20003f66270 */
[----:B------:R-:W-:Y:S01]  /*6b10*/  IMAD R5, R22, R9, R5 ;  /* 0x0000000916057224 */ /* 0x000fe200078e0205 */
[----:B------:R-:W-:Y:S01]  /*6b20*/  IADD3 R6, R24, 0x2c, RZ ;  /* 0x0000002c18067810 */ /* 0x000fe20007ffe0ff */
[--C-:B------:R-:W-:Y:S02]  /*6b30*/  @!P0 IMAD.IADD R0, R0, 0x1, -R22.reuse ;  /* 0x0000000100008824 */ /* 0x100fe400078e0a16 */
[----:B------:R-:W-:Y:S01]  /*6b40*/  @!P5 IMAD.IADD R2, R2, 0x1, -R22 ;  /* 0x000000010202d824 */ /* 0x000fe200078e0a16 */
[----:B------:R-:W-:Y:S01]  /*6b50*/  ISETP.GE.AND P0, PT, R6, RZ, PT ;  /* 0x000000ff0600720c */ /* 0x000fe20003f06270 */
[----:B------:R-:W-:Y:S01]  /*6b60*/  @!P4 IMAD.MOV R20, RZ, RZ, -R20 ;  /* 0x000000ffff14c224 */ /* 0x000fe200078e0a14 */
[----:B------:R-:W-:Y:S01]  /*6b70*/  IABS R6, R6 ;  /* 0x0000000600067213 */ /* 0x000fe20000000000 */
[----:B------:R-:W-:Y:S01]  /*6b80*/  @!P1 IMAD.MOV R19, RZ, RZ, -R19 ;  /* 0x000000ffff139224 */ /* 0x000fe200078e0a13 */
[C---:B------:R-:W-:Y:S01]  /*6b90*/  ISETP.GT.U32.AND P4, PT, R22.reuse, R5, PT ;  /* 0x000000051600720c */ /* 0x040fe20003f84070 */
[----:B------:R-:W-:Y:S01]  /*6ba0*/  @!P2 IMAD.MOV R17, RZ, RZ, -R17 ;  /* 0x000000ffff11a224 */ /* 0x000fe200078e0a11 */
[----:B------:R-:W-:Y:S01]  /*6bb0*/  ISETP.GT.U32.AND P1, PT, R22, R2, PT ;  /* 0x000000021600720c */ /* 0x000fe20003f24070 */
[----:B------:R-:W-:Y:S01]  /*6bc0*/  IMAD.HI.U32 R21, R3, R6, RZ ;  /* 0x0000000603157227 */ /* 0x000fe200078e00ff */
[----:B------:R-:W-:-:S02]  /*6bd0*/  ISETP.GE.AND P2, PT, R4, RZ, PT ;  /* 0x000000ff0400720c */ /* 0x000fc40003f46270 */
[----:B------:R-:W-:Y:S01]  /*6be0*/  IADD3 R4, R24, 0x28, RZ ;  /* 0x0000002818047810 */ /* 0x000fe20007ffe0ff */
[----:B------:R-:W-:Y:S01]  /*6bf0*/  IMAD.MOV R21, RZ, RZ, -R21 ;  /* 0x000000ffff157224 */ /* 0x000fe200078e0a15 */
[----:B------:R0:W-:Y:S01]  /*6c00*/  STL [R1+0xa88], R17 ;  /* 0x000a881101007387 */ /* 0x0001e20000100800 */
[C---:B------:R-:W-:Y:S02]  /*6c10*/  ISETP.GT.U32.AND P5, PT, R22.reuse, R0, PT ;  /* 0x000000001600720c */ /* 0x040fe40003fa4070 */
[----:B------:R-:W-:Y:S01]  /*6c20*/  IMAD R6, R22, R21, R6 ;  /* 0x0000001516067224 */ /* 0x000fe200078e0206 */
[----:B------:R-:W-:Y:S01]  /*6c30*/  IABS R9, R4 ;  /* 0x0000000400097213 */ /* 0x000fe20000000000 */
[--C-:B------:R-:W-:Y:S01]  /*6c40*/  @!P4 IMAD.IADD R5, R5, 0x1, -R22.reuse ;  /* 0x000000010505c824 */ /* 0x100fe200078e0a16 */
[----:B------:R-:W-:Y:S01]  /*6c50*/  IABS R21, R16 ;  /* 0x0000001000157213 */ /* 0x000fe20000000000 */
[----:B------:R-:W-:Y:S01]  /*6c60*/  @!P1 IMAD.IADD R2, R2, 0x1, -R22 ;  /* 0x0000000102029824 */ /* 0x000fe200078e0a16 */
[C---:B------:R-:W-:Y:S01]  /*6c70*/  ISETP.GT.U32.AND P1, PT, R22.reuse, R6, PT ;  /* 0x000000061600720c */ /* 0x040fe20003f24070 */
[----:B------:R-:W-:Y:S01]  /*6c80*/  IMAD.HI.U32 R15, R3, R9, RZ ;  /* 0x00000009030f7227 */ /* 0x000fe200078e00ff */
[----:B------:R-:W-:Y:S01]  /*6c90*/  ISETP.GT.U32.AND P4, PT, R22, R5, PT ;  /* 0x000000051600720c */ /* 0x000fe20003f84070 */
[----:B------:R1:W-:Y:S01]  /*6ca0*/  STL [R1+0xa8c], R19 ;  /* 0x000a8c1301007387 */ /* 0x0003e20000100800 */
[----:B0-----:R-:W-:Y:S01]  /*6cb0*/  IADD3 R17, R24, 0x24, RZ ;  /* 0x0000002418117810 */ /* 0x001fe20007ffe0ff */
[----:B------:R-:W-:-:S02]  /*6cc0*/  IMAD.MOV R15, RZ, RZ, -R15 ;  /* 0x000000ffff0f7224 */ /* 0x000fc400078e0a0f */
[----:B------:R-:W-:Y:S01]  /*6cd0*/  @!P5 IMAD.IADD R0, R0, 0x1, -R22 ;  /* 0x000000010000d824 */ /* 0x000fe200078e0a16 */
[----:B------:R-:W-:Y:S01]  /*6ce0*/  IABS R12, R17 ;  /* 0x00000011000c7213 */ /* 0x000fe20000000000 */
[----:B------:R-:W-:Y:S01]  /*6cf0*/  IMAD R9, R22, R15, R9 ;  /* 0x0000000f16097224 */ /* 0x000fe200078e0209 */
[----:B------:R-:W-:Y:S01]  /*6d00*/  ISETP.GE.AND P5, PT, R4, RZ, PT ;  /* 0x000000ff0400720c */ /* 0x000fe20003fa6270 */
[C---:B------:R-:W-:Y:S01]  /*6d10*/  IMAD.HI.U32 R15, R3.reuse, R21, RZ ;  /* 0x00000015030f7227 */ /* 0x040fe200078e00ff */
[----:B------:R-:W-:Y:S01]  /*6d20*/  STL [R1+0xa90], R20 ;  /* 0x000a901401007387 */ /* 0x000fe20000100800 */
[----:B-1----:R-:W-:Y:S02]  /*6d30*/  IABS R19, R29 ;  /* 0x0000001d00137213 */ /* 0x002fe40000000000 */
[----:B------:R-:W-:-:S04]  /*6d40*/  IMAD.HI.U32 R18, R3, R12, RZ ;  /* 0x0000000c03127227 */ /* 0x000fc800078e00ff */
[--C-:B------:R-:W-:Y:S02]  /*6d50*/  @!P1 IMAD.IADD R6, R6, 0x1, -R22.reuse ;  /* 0x0000000106069824 */ /* 0x100fe400078e0a16 */
[----:B------:R-:W-:Y:S01]  /*6d60*/  @!P4 IMAD.IADD R5, R5, 0x1, -R22 ;  /* 0x000000010505c824 */ /* 0x000fe200078e0a16 */
[C---:B------:R-:W-:Y:S01]  /*6d70*/  ISETP.GT.U32.AND P4, PT, R22.reuse, R9, PT ;  /* 0x000000091600720c */ /* 0x040fe20003f84070 */
[----:B------:R-:W-:Y:S01]  /*6d80*/  IMAD.MOV R18, RZ, RZ, -R18 ;  /* 0x000000ffff127224 */ /* 0x000fe200078e0a12 */
[C---:B------:R-:W-:Y:S01]  /*6d90*/  ISETP.GT.U32.AND P1, PT, R22.reuse, R6, PT ;  /* 0x000000061600720c */ /* 0x040fe20003f24070 */
[----:B------:R-:W-:Y:S02]  /*6da0*/  IMAD.MOV R15, RZ, RZ, -R15 ;  /* 0x000000ffff0f7224 */ /* 0x000fe400078e0a0f */
[C---:B------:R-:W-:Y:S01]  /*6db0*/  IMAD R12, R22.reuse, R18, R12 ;  /* 0x00000012160c7224 */ /* 0x040fe200078e020c */
[----:B------:R-:W-:Y:S01]  /*6dc0*/  IABS R18, R13 ;  /* 0x0000000d00127213 */ /* 0x000fe20000000000 */
[----:B------:R-:W-:-:S02]  /*6dd0*/  IMAD R15, R22, R15, R21 ;  /* 0x0000000f160f7224 */ /* 0x000fc400078e0215 */
[----:B------:R-:W-:-:S04]  /*6de0*/  IMAD.HI.U32 R21, R3, R26, RZ ;  /* 0x0000001a03157227 */ /* 0x000fc800078e00ff */
[----:B------:R-:W-:-:S04]  /*6df0*/  IMAD.HI.U32 R4, R3, R18, RZ ;  /* 0x0000001203047227 */ /* 0x000fc800078e00ff */
[----:B------:R-:W-:Y:S01]  /*6e00*/  @!P4 IMAD.IADD R9, R9, 0x1, -R22 ;  /* 0x000000010909c824 */ /* 0x000fe200078e0a16 */
[----:B------:R-:W-:Y:S01]  /*6e10*/  ISETP.GT.U32.AND P4, PT, R22, R15, PT ;  /* 0x0000000f1600720c */ /* 0x000fe20003f84070 */
[----:B------:R-:W-:Y:S02]  /*6e20*/  IMAD.MOV R4, RZ, RZ, -R4 ;  /* 0x000000ffff047224 */ /* 0x000fe400078e0a04 */
[----:B------:R-:W-:Y:S01]  /*6e30*/  @!P1 IMAD.IADD R6, R6, 0x1, -R22 ;  /* 0x0000000106069824 */ /* 0x000fe200078e0a16 */
[C---:B------:R-:W-:Y:S01]  /*6e40*/  ISETP.GT.U32.AND P1, PT, R22.reuse, R12, PT ;  /* 0x0000000c1600720c */ /* 0x040fe20003f24070 */
[----:B------:R-:W-:Y:S02]  /*6e50*/  IMAD R18, R22, R4, R18 ;  /* 0x0000000416127224 */ /* 0x000fe400078e0212 */
[----:B------:R-:W-:-:S04]  /*6e60*/  IMAD.HI.U32 R4, R3, R25, RZ ;  /* 0x0000001903047227 */ /* 0x000fc800078e00ff */
[----:B------:R-:W-:Y:S02]  /*6e70*/  IMAD.MOV R21, RZ, RZ, -R21 ;  /* 0x000000ffff157224 */ /* 0x000fe400078e0a15 */
[----:B------:R-:W-:Y:S02]  /*6e80*/  IMAD.MOV R4, RZ, RZ, -R4 ;  /* 0x000000ffff047224 */ /* 0x000fe400078e0a04 */
[C---:B------:R-:W-:Y:S01]  /*6e90*/  IMAD R21, R22.reuse, R21, R26 ;  /* 0x0000001516157224 */ /* 0x040fe200078e021a */
[----:B------:R-:W-:Y:S01]  /*6ea0*/  IABS R26, R8 ;  /* 0x00000008001a7213 */ /* 0x000fe20000000000 */
[C---:B------:R-:W-:Y:S02]  /*6eb0*/  IMAD R4, R22.reuse, R4, R25 ;  /* 0x0000000416047224 */ /* 0x040fe400078e0219 */
[----:B------:R-:W-:Y:S01]  /*6ec0*/  @!P4 IMAD.IADD R15, R15, 0x1, -R22 ;  /* 0x000000010f0fc824 */ /* 0x000fe200078e0a16 */
[----:B------:R-:W-:Y:S01]  /*6ed0*/  ISETP.GT.U32.AND P4, PT, R22, R21, PT ;  /* 0x000000151600720c */ /* 0x000fe20003f84070 */
[----:B------:R-:W-:-:S04]  /*6ee0*/  IMAD.HI.U32 R25, R3, R27, RZ ;  /* 0x0000001b03197227 */ /* 0x000fc800078e00ff */
[----:B------:R-:W-:Y:S01]  /*6ef0*/  @!P1 IMAD.IADD R12, R12, 0x1, -R22 ;  /* 0x000000010c0c9824 */ /* 0x000fe200078e0a16 */
[C---:B------:R-:W-:Y:S01]  /*6f00*/  ISETP.GT.U32.AND P1, PT, R22.reuse, R18, PT ;  /* 0x000000121600720c */ /* 0x040fe20003f24070 */
[----:B------:R-:W-:Y:S01]  /*6f10*/  @!P6 IMAD.MOV R0, RZ, RZ, -R0 ;  /* 0x000000ffff00e224 */ /* 0x000fe200078e0a00 */
[C---:B------:R-:W-:Y:S01]  /*6f20*/  ISETP.GT.U32.AND P6, PT, R22.reuse, R9, PT ;  /* 0x000000091600720c */ /* 0x040fe20003fc4070 */
[----:B------:R-:W-:Y:S01]  /*6f30*/  @!P2 IMAD.MOV R2, RZ, RZ, -R2 ;  /* 0x000000ffff02a224 */ /* 0x000fe200078e0a02 */
[----:B------:R-:W-:Y:S01]  /*6f40*/  ISETP.GT.U32.AND P2, PT, R22, R15, PT ;  /* 0x0000000f1600720c */ /* 0x000fe20003f44070 */
[----:B------:R-:W-:Y:S01]  /*6f50*/  IMAD.MOV R24, RZ, RZ, -R25 ;  /* 0x000000ffff187224 */ /* 0x000fe200078e0a19 */
[----:B------:R-:W-:Y:S01]  /*6f60*/  STL [R1+0xa94], R0 ;  /* 0x000a940001007387 */ /* 0x000fe20000100800 */
[----:B------:R-:W-:-:S03]  /*6f70*/  IMAD.HI.U32 R25, R3, R26, RZ ;  /* 0x0000001a03197227 */ /* 0x000fc600078e00ff */
[----:B------:R0:W-:Y:S01]  /*6f80*/  STL [R1+0xa98], R2 ;  /* 0x000a980201007387 */ /* 0x0001e20000100800 */
[----:B------:R-:W-:Y:S02]  /*6f90*/  IMAD R27, R22, R24, R27 ;  /* 0x00000018161b7224 */ /* 0x000fe400078e021b */
[----:B------:R-:W-:Y:S02]  /*6fa0*/  IMAD.MOV R24, RZ, RZ, -R25 ;  /* 0x000000ffff187224 */ /* 0x000fe400078e0a19 */
[----:B------:R-:W-:Y:S01]  /*6fb0*/  @!P1 IMAD.IADD R18, R18, 0x1, -R22 ;  /* 0x0000000112129824 */ /* 0x000fe200078e0a16 */
[C---:B------:R-:W-:Y:S01]  /*6fc0*/  ISETP.GT.U32.AND P1, PT, R22.reuse, R12, PT ;  /* 0x0000000c1600720c */ /* 0x040fe20003f24070 */
[C---:B------:R-:W-:Y:S02]  /*6fd0*/  IMAD R26, R22.reuse, R24, R26 ;  /* 0x00000018161a7224 */ /* 0x040fe400078e021a */
[--C-:B------:R-:W-:Y:S01]  /*6fe0*/  @!P6 IMAD.IADD R9, R9, 0x1, -R22.reuse ;  /* 0x000000010909e824 */ /* 0x100fe200078e0a16 */
[C---:B------:R-:W-:Y:S01]  /*6ff0*/  ISETP.GT.U32.AND P6, PT, R22.reuse, R4, PT ;  /* 0x000000041600720c */ /* 0x040fe20003fc4070 */
[--C-:B------:R-:W-:Y:S01]  /*7000*/  @!P2 IMAD.IADD R15, R15, 0x1, -R22.reuse ;  /* 0x000000010f0fa824 */ /* 0x100fe200078e0a16 */
[C---:B------:R-:W-:Y:S01]  /*7010*/  ISETP.GT.U32.AND P2, PT, R22.reuse, R26, PT ;  /* 0x0000001a1600720c */ /* 0x040fe20003f44070 */
[----:B------:R-:W-:Y:S01]  /*7020*/  @!P3 IMAD.MOV R5, RZ, RZ, -R5 ;  /* 0x000000ffff05b224 */ /* 0x000fe200078e0a05 */
[----:B------:R-:W-:Y:S01]  /*7030*/  ISETP.GT.U32.AND P3, PT, R22, R18, PT ;  /* 0x000000121600720c */ /* 0x000fe20003f64070 */
[----:B------:R-:W-:-:S02]  /*7040*/  @!P4 IMAD.IADD R21, R21, 0x1, -R22 ;  /* 0x000000011515c824 */ /* 0x000fc400078e0a16 */
[----:B------:R-:W-:Y:S01]  /*7050*/  IMAD.HI.U32 R24, R3, R14, RZ ;  /* 0x0000000e03187227 */ /* 0x000fe200078e00ff */
[----:B------:R1:W-:Y:S02]  /*7060*/  STL [R1+0xa9c], R5 ;  /* 0x000a9c0501007387 */ /* 0x0003e40000100800 */
[----:B------:R-:W-:Y:S01]  /*7070*/  ISETP.GT.U32.AND P4, PT, R22, R21, PT ;  /* 0x000000151600720c */ /* 0x000fe20003f84070 */
[--C-:B------:R-:W-:Y:S01]  /*7080*/  @!P1 IMAD.IADD R12, R12, 0x1, -R22.reuse ;  /* 0x000000010c0c9824 */ /* 0x100fe200078e0a16 */
[----:B------:R-:W-:Y:S01]  /*7090*/  ISETP.GT.U32.AND P1, PT, R22, R27, PT ;  /* 0x0000001b1600720c */ /* 0x000fe20003f24070 */
[--C-:B------:R-:W-:Y:S01]  /*70a0*/  @!P6 IMAD.IADD R4, R4, 0x1, -R22.reuse ;  /* 0x000000010404e824 */ /* 0x100fe200078e0a16 */
[----:B------:R-:W-:Y:S01]  /*70b0*/  ISETP.GE.AND P6, PT, R13, RZ, PT ;  /* 0x000000ff0d00720c */ /* 0x000fe20003fc6270 */
[----:B------:R-:W-:Y:S02]  /*70c0*/  @!P2 IMAD.IADD R26, R26, 0x1, -R22 ;  /* 0x000000011a1aa824 */ /* 0x000fe400078e0a16 */
[----:B------:R-:W-:-:S02]  /*70d0*/  @!P5 IMAD.MOV R9, RZ, RZ, -R9 ;  /* 0x000000ffff09d224 */ /* 0x000fc400078e0a09 */
[----:B------:R-:W-:Y:S01]  /*70e0*/  IMAD.MOV R24, RZ, RZ, -R24 ;  /* 0x000000ffff187224 */ /* 0x000fe200078e0a18 */
[----:B------:R-:W-:Y:S01]  /*70f0*/  ISETP.GT.U32.AND P5, PT, R22, R26, PT ;  /* 0x0000001a1600720c */ /* 0x000fe20003fa4070 */
[----:B------:R-:W-:Y:S01]  /*7100*/  @!P3 IMAD.IADD R18, R18, 0x1, -R22 ;  /* 0x000000011212b824 */ /* 0x000fe200078e0a16 */
[----:B------:R-:W-:Y:S01]  /*7110*/  ISETP.GE.AND P3, PT, R17, RZ, PT ;  /* 0x000000ff1100720c */ /* 0x000fe20003f66270 */
[C---:B------:R-:W-:Y:S02]  /*7120*/  IMAD R24, R22.reuse, R24, R14 ;  /* 0x0000001816187224 */ /* 0x040fe400078e020e */
[----:B------:R-:W-:Y:S02]  /*7130*/  @!P1 IMAD.IADD R27, R27, 0x1, -R22 ;  /* 0x000000011b1b9824 */ /* 0x000fe400078e0a16 */
[----:B------:R-:W-:Y:S01]  /*7140*/  @!P6 IMAD.MOV R18, RZ, RZ, -R18 ;  /* 0x000000ffff12e224 */ /* 0x000fe200078e0a12 */
[----:B------:R-:W-:Y:S01]  /*7150*/  ISETP.GT.U32.AND P1, PT, R22, R24, PT ;  /* 0x000000181600720c */ /* 0x000fe20003f24070 */
[--C-:B------:R-:W-:Y:S01]  /*7160*/  @!P4 IMAD.IADD R21, R21, 0x1, -R22.reuse ;  /* 0x000000011515c824 */ /* 0x100fe200078e0a16 */
[----:B------:R-:W-:Y:S01]  /*7170*/  ISETP.GE.AND P6, PT, R28, RZ, PT ;  /* 0x000000ff1c00720c */ /* 0x000fe20003fc6270 */
[----:B------:R-:W-:Y:S01]  /*7180*/  IMAD.MOV.U32 R25, RZ, RZ, R19 ;  /* 0x000000ffff197224 */ /* 0x000fe200078e0013 */
[----:B------:R-:W0:Y:S01]  /*7190*/  S2R R28, SR_TID.X ;  /* 0x00000000001c7919 */ /* 0x000e220000002100 */
[----:B------:R-:W-:Y:S01]  /*71a0*/  @!P5 IMAD.IADD R26, R26, 0x1, -R22 ;  /* 0x000000011a1ad824 */ /* 0x000fe200078e0a16 */
[----:B------:R-:W-:Y:S01]  /*71b0*/  ISETP.GE.AND P4, PT, R16, RZ, PT ;  /* 0x000000ff1000720c */ /* 0x000fe20003f86270 */
[----:B------:R-:W-:Y:S01]  /*71c0*/  IMAD.HI.U32 R3, R3, R25, RZ ;  /* 0x0000001903037227 */ /* 0x000fe200078e00ff */
[----:B------:R-:W-:-:S02]  /*71d0*/  ISETP.GE.AND P5, PT, R7, RZ, PT ;  /* 0x000000ff0700720c */ /* 0x000fc40003fa6270 */
[----:B------:R-:W2:Y:S01]  /*71e0*/  S2R R7, SR_TID.X ;  /* 0x0000000000077919 */ /* 0x000ea20000002100 */
[----:B------:R-:W-:Y:S01]  /*71f0*/  ISETP.GT.U32.AND P2, PT, R22, R27, PT ;  /* 0x0000001b1600720c */ /* 0x000fe20003f44070 */
[----:B------:R-:W-:Y:S02]  /*7200*/  IMAD.MOV R3, RZ, RZ, -R3 ;  /* 0x000000ffff037224 */ /* 0x000fe400078e0a03 */
[----:B------:R-:W-:Y:S01]  /*7210*/  @!P1 IMAD.IADD R24, R24, 0x1, -R22 ;  /* 0x0000000118189824 */ /* 0x000fe200078e0a16 */
[----:B------:R-:W-:Y:S01]  /*7220*/  ISETP.GE.AND P1, PT, R11, RZ, PT ;  /* 0x000000ff0b00720c */ /* 0x000fe20003f26270 */
[C---:B------:R-:W-:Y:S02]  /*7230*/  IMAD R25, R22.reuse, R3, R25 ;  /* 0x0000000316197224 */ /* 0x040fe400078e0219 */
[----:B------:R-:W-:Y:S01]  /*7240*/  @!P0 IMAD.MOV R6, RZ, RZ, -R6 ;  /* 0x000000ffff068224 */ /* 0x000fe200078e0a06 */
[C---:B------:R-:W-:Y:S01]  /*7250*/  ISETP.GT.U32.AND P0, PT, R22.reuse, R4, PT ;  /* 0x000000041600720c */ /* 0x040fe20003f04070 */
[----:B------:R-:W-:Y:S01]  /*7260*/  @!P4 IMAD.MOV R15, RZ, RZ, -R15 ;  /* 0x000000ffff0fc224 */ /* 0x000fe200078e0a0f */
[----:B------:R-:W-:Y:S01]  /*7270*/  ISETP.GT.U32.AND P4, PT, R22, R24, PT ;  /* 0x000000181600720c */ /* 0x000fe20003f84070 */
[----:B------:R-:W-:Y:S01]  /*7280*/  @!P3 IMAD.MOV R12, RZ, RZ, -R12 ;  /* 0x000000ffff0cb224 */ /* 0x000fe200078e0a0c */
[----:B------:R3:W-:Y:S01]  /*7290*/  STL [R1+0xaa0], R6 ;  /* 0x000aa00601007387 */ /* 0x0007e20000100800 */
[----:B------:R-:W-:Y:S01]  /*72a0*/  @!P2 IMAD.IADD R27, R27, 0x1, -R22 ;  /* 0x000000011b1ba824 */ /* 0x000fe200078e0a16 */
[----:B------:R-:W-:-:S02]  /*72b0*/  ISETP.GE.AND P2, PT, R8, RZ, PT ;  /* 0x000000ff0800720c */ /* 0x000fc40003f46270 */
[----:B------:R-:W-:Y:S01]  /*72c0*/  STL [R1+0xaa4], R9 ;  /* 0x000aa40901007387 */ /* 0x000fe20000100800 */
[C---:B0-----:R-:W-:Y:S01]  /*72d0*/  LOP3.LUT R2, R28.reuse, 0x7, RZ, 0xc0, !PT ;  /* 0x000000071c027812 */ /* 0x041fe200078ec0ff */
[----:B-1----:R-:W-:Y:S01]  /*72e0*/  IMAD.SHL.U32 R5, R28, 0x2, RZ ;  /* 0x000000021c057824 */ /* 0x002fe200078e00ff */
[----:B------:R-:W-:Y:S01]  /*72f0*/  ISETP.GT.U32.AND P3, PT, R22, R25, PT ;  /* 0x000000191600720c */ /* 0x000fe20003f64070 */
[----:B------:R-:W-:Y:S01]  /*7300*/  IMAD.SHL.U32 R3, R28, 0x8, RZ ;  /* 0x000000081c037824 */ /* 0x000fe200078e00ff */
[----:B------:R-:W-:Y:S01]  /*7310*/  STL [R1+0xaa8], R12 ;  /* 0x000aa80c01007387 */ /* 0x000fe20000100800 */
[----:B------:R-:W-:Y:S01]  /*7320*/  IMAD R0, R2, 0x90, RZ ;  /* 0x0000009002007824 */ /* 0x000fe200078e02ff */
[C---:B--2---:R-:W-:Y:S01]  /*7330*/  LOP3.LUT R8, R7.reuse, 0x3f, RZ, 0xc0, !PT ;  /* 0x0000003f07087812 */ /* 0x044fe200078ec0ff */
[--C-:B------:R-:W-:Y:S01]  /*7340*/  @!P4 IMAD.IADD R24, R24, 0x1, -R22.reuse ;  /* 0x000000011818c824 */ /* 0x100fe200078e0a16 */
[----:B------:R-:W-:Y:S01]  /*7350*/  LOP3.LUT R7, R7, 0x60, RZ, 0xc0, !PT ;  /* 0x0000006007077812 */ /* 0x000fe200078ec0ff */
[----:B------:R-:W-:Y:S01]  /*7360*/  STL [R1+0xaac], R15 ;  /* 0x000aac0f01007387 */ /* 0x000fe20000100800 */
[----:B------:R-:W-:Y:S01]  /*7370*/  LOP3.LUT P4, RZ, R28, 0x40, RZ, 0xc0, !PT ;  /* 0x000000401cff7812 */ /* 0x000fe2000788c0ff */
[----:B---3--:R-:W-:Y:S01]  /*7380*/  IMAD.SHL.U32 R6, R8, 0x2, RZ ;  /* 0x0000000208067824 */ /* 0x008fe200078e00ff */
[----:B------:R-:W-:Y:S01]  /*7390*/  LOP3.LUT R3, R3, 0x30, R5, 0x48, !PT ;  /* 0x0000003003037812 */ /* 0x000fe200078e4805 */
[----:B------:R-:W-:Y:S01]  /*73a0*/  IMAD R7, R2, 0x4, R7 ;  /* 0x0000000402077824 */ /* 0x000fe200078e0207 */
[----:B------:R-:W-:Y:S01]  /*73b0*/  LOP3.LUT R0, R0, 0x10, R5, 0x78, !PT ;  /* 0x0000001000007812 */ /* 0x000fe200078e7805 */
[----:B------:R-:W-:Y:S01]  /*73c0*/  STL [R1+0xab0], R18 ;  /* 0x000ab01201007387 */ /* 0x000fe20000100800 */
[----:B------:R-:W-:Y:S01]  /*73d0*/  SEL R5, RZ, 0x90, !P4 ;  /* 0x00000090ff057807 */ /* 0x000fe20006000000 */
[----:B------:R-:W-:Y:S01]  /*73e0*/  IMAD.U32 R7, R7, 0x10, R3 ;  /* 0x0000001007077824 */ /* 0x000fe200078e0003 */
[----:B------:R-:W-:Y:S01]  /*73f0*/  ISETP.GE.AND P4, PT, R29, RZ, PT ;  /* 0x000000ff1d00720c */ /* 0x000fe20003f86270 */
[--C-:B------:R-:W-:Y:S01]  /*7400*/  @!P0 IMAD.IADD R4, R4, 0x1, -R22.reuse ;  /* 0x0000000104048824 */ /* 0x100fe200078e0a16 */
[----:B------:R-:W-:Y:S01]  /*7410*/  LOP3.LUT R3, R5, R6, RZ, 0x3c, !PT ;  /* 0x0000000605037212 */ /* 0x000fe200078e3cff */
[----:B------:R-:W-:Y:S01]  /*7420*/  @!P3 IMAD.IADD R25, R25, 0x1, -R22 ;  /* 0x000000011919b824 */ /* 0x000fe200078e0a16 */
[----:B------:R-:W-:Y:S01]  /*7430*/  ISETP.GE.AND P0, PT, R10, RZ, PT ;  /* 0x000000ff0a00720c */ /* 0x000fe20003f06270 */
[----:B------:R-:W-:-:S02]  /*7440*/  @!P1 IMAD.MOV R21, RZ, RZ, -R21 ;  /* 0x000000ffff159224 */ /* 0x000fc400078e0a15 */
[----:B------:R-:W-:Y:S01]  /*7450*/  STL [R1+0x980], R3 ;  /* 0x0009800301007387 */ /* 0x000fe20000100800 */
[----:B------:R-:W-:Y:S01]  /*7460*/  ISETP.GT.U32.AND P3, PT, R22, R25, PT ;  /* 0x000000191600720c */ /* 0x000fe20003f64070 */
[----:B------:R-:W-:Y:S02]  /*7470*/  IMAD.SHL.U32 R2, R28, 0x40, RZ ;  /* 0x000000401c027824 */ /* 0x000fe400078e00ff */
[----:B------:R0:W-:Y:S01]  /*7480*/  STL [R1+0xd0], R7 ;  /* 0x0000d00701007387 */ /* 0x0001e20000100800 */
[----:B------:R-:W-:Y:S02]  /*7490*/  @!P6 IMAD.MOV R4, RZ, RZ, -R4 ;  /* 0x000000ffff04e224 */ /* 0x000fe400078e0a04 */
[----:B------:R-:W-:Y:S01]  /*74a0*/  @!P2 IMAD.MOV R26, RZ, RZ, -R26 ;  /* 0x000000ffff1aa224 */ /* 0x000fe200078e0a1a */
[----:B------:R-:W2:Y:S01]  /*74b0*/  LDL.LU R14, [R1+0x1d0] ;  /* 0x0001d000010e7983 */ /* 0x000ea20000300800 */
[----:B------:R-:W-:Y:S01]  /*74c0*/  @!P5 IMAD.MOV R24, RZ, RZ, -R24 ;  /* 0x000000ffff18d224 */ /* 0x000fe200078e0a18 */
[----:B------:R-:W-:-:S02]  /*74d0*/  LOP3.LUT R0, R0, 0x400, R2, 0xf8, !PT ;  /* 0x0000040000007812 */ /* 0x000fc400078ef802 */
[----:B------:R-:W3:Y:S04]  /*74e0*/  LDL.LU R13, [R1+0x1cc] ;  /* 0x0001cc00010d7983 */ /* 0x000ee80000300800 */
[----:B------:R-:W4:Y:S04]  /*74f0*/  LDL.LU R11, [R1+0x1c8] ;  /* 0x0001c800010b7983 */ /* 0x000f280000300800 */
[----:B------:R-:W4:Y:S04]  /*7500*/  LDL.LU R10, [R1+0x1c4] ;  /* 0x0001c400010a7983 */ /* 0x000f280000300800 */
[----:B------:R-:W4:Y:S04]  /*7510*/  LDL.LU R8, [R1+0x1c0] ;  /* 0x0001c00001087983 */ /* 0x000f280000300800 */
[----:B0-----:R-:W4:Y:S01]  /*7520*/  LDL.LU R7, [R1+0x1bc] ;  /* 0x0001bc0001077983 */ /* 0x001f220000300800 */
[----:B------:R-:W-:Y:S01]  /*7530*/  @!P3 IMAD.IADD R25, R25, 0x1, -R22 ;  /* 0x000000011919b824 */ /* 0x000fe200078e0a16 */
[----:B------:R-:W-:Y:S01]  /*7540*/  ISETP.NE.AND P3, PT, RZ, c[0x0][0x17c], PT ;  /* 0x00005f00ff007a0c */ /* 0x000fe20003f65270 */
[----:B------:R-:W-:Y:S01]  /*7550*/  @!P0 IMAD.MOV R27, RZ, RZ, -R27 ;  /* 0x000000ffff1b8224 */ /* 0x000fe200078e0a1b */
[----:B------:R-:W-:Y:S01]  /*7560*/  LOP3.LUT R22, RZ, c[0x0][0x17c], RZ, 0x33, !PT ;  /* 0x00005f00ff167a12 */ /* 0x000fe200078e33ff */
[----:B------:R-:W4:Y:S01]  /*7570*/  LDL.LU R28, [R1+0x1b8] ;  /* 0x0001b800011c7983 */ /* 0x000f220000300800 */
[----:B------:R-:W-:-:S03]  /*7580*/  @!P4 IMAD.MOV R25, RZ, RZ, -R25 ;  /* 0x000000ffff19c224 */ /* 0x000fc600078e0a19 */
[----:B------:R-:W4:Y:S01]  /*7590*/  LDL.LU R29, [R1+0x1b4] ;  /* 0x0001b400011d7983 */ /* 0x000f220000300800 */
[----:B------:R-:W-:-:S03]  /*75a0*/  SEL R3, R22, R23, !P3 ;  /* 0x0000001716037207 */ /* 0x000fc60005800000 */
[----:B------:R-:W-:Y:S04]  /*75b0*/  STL [R1+0xab4], R21 ;  /* 0x000ab41501007387 */ /* 0x000fe80000100800 */
[----:B------:R-:W-:Y:S04]  /*75c0*/  STL [R1+0xab8], R4 ;  /* 0x000ab80401007387 */ /* 0x000fe80000100800 */
[----:B------:R-:W-:Y:S04]  /*75d0*/  STL [R1+0xabc], R27 ;  /* 0x000abc1b01007387 */ /* 0x000fe80000100800 */
[----:B------:R-:W-:Y:S04]  /*75e0*/  STL [R1+0xac0], R26 ;  /* 0x000ac01a01007387 */ /* 0x000fe80000100800 */
[----:B------:R-:W-:Y:S04]  /*75f0*/  STL [R1+0xac4], R24 ;  /* 0x000ac41801007387 */ /* 0x000fe80000100800 */
[----:B------:R-:W-:Y:S04]  /*7600*/  STL [R1+0xac8], R25 ;  /* 0x000ac81901007387 */ /* 0x000fe80000100800 */
[----:B------:R4:W-:Y:S01]  /*7610*/  STL [R1+0xacc], R3 ;  /* 0x000acc0301007387 */ /* 0x0009e20000100800 */
[----:B--2---:R-:W-:-:S02]  /*7620*/  SEL R2, R22, R14, !P3 ;  /* 0x0000000e16027207 */ /* 0x004fc40005800000 */
[----:B---3--:R-:W-:-:S03]  /*7630*/  SEL R0, R22, R13, !P3 ;  /* 0x0000000d16007207 */ /* 0x008fc60005800000 */
[----:B------:R0:W-:Y:S01]  /*7640*/  STL [R1+0x5a0], R2 ;  /* 0x0005a00201007387 */ /* 0x0001e20000100800 */
[----:B----4-:R-:W-:-:S03]  /*7650*/  SEL R3, R22, R11, !P3 ;  /* 0x0000000b16037207 */ /* 0x010fc60005800000 */
[----:B------:R1:W-:Y:S04]  /*7660*/  STL [R1+0x59c], R0 ;  /* 0x00059c0001007387 */ /* 0x0003e80000100800 */
[----:B------:R2:W-:Y:S01]  /*7670*/  STL [R1+0x598], R3 ;  /* 0x0005980301007387 */ /* 0x0005e20000100800 */
[C---:B0-----:R-:W-:Y:S02]  /*7680*/  SEL R2, R22.reuse, R10, !P3 ;  /* 0x0000000a16027207 */ /* 0x041fe40005800000 */
[----:B-1----:R-:W-:-:S03]  /*7690*/  SEL R0, R22, R8, !P3 ;  /* 0x0000000816007207 */ /* 0x002fc60005800000 */
[----:B------:R-:W-:Y:S01]  /*76a0*/  STL [R1+0x594], R2 ;  /* 0x0005940201007387 */ /* 0x000fe20000100800 */
[----:B--2---:R-:W-:-:S03]  /*76b0*/  SEL R3, R22, R7, !P3 ;  /* 0x0000000716037207 */ /* 0x004fc60005800000 */
[----:B------:R-:W-:Y:S04]  /*76c0*/  STL [R1+0x590], R0 ;  /* 0x0005900001007387 */ /* 0x000fe80000100800 */
[----:B------:R0:W-:Y:S04]  /*76d0*/  STL [R1+0x58c], R3 ;  /* 0x00058c0301007387 */ /* 0x0001e80000100800 */
[----:B0-----:R-:W2:Y:S01]  /*76e0*/  LDL.LU R3, [R1+0x1a4] ;  /* 0x0001a40001037983 */ /* 0x001ea20000300800 */
[C---:B------:R-:W-:Y:S02]  /*76f0*/  SEL R2, R22.reuse, R28, !P3 ;  /* 0x0000001c16027207 */ /* 0x040fe40005800000 */
[----:B------:R-:W-:-:S03]  /*7700*/  SEL R0, R22, R29, !P3 ;  /* 0x0000001d16007207 */ /* 0x000fc60005800000 */
[----:B------:R-:W-:Y:S04]  /*7710*/  STL [R1+0x588], R2 ;  /* 0x0005880201007387 */ /* 0x000fe80000100800 */
[----:B--2---:R0:W-:Y:S04]  /*7720*/  STL [R1+0xae8], R3 ;  /* 0x000ae80301007387 */ /* 0x0041e80000100800 */
[----:B------:R-:W-:Y:S04]  /*7730*/  STL [R1+0x584], R0 ;  /* 0x0005840001007387 */ /* 0x000fe80000100800 */
[----:B0-----:R-:W2:Y:S04]  /*7740*/  LDL.LU R3, [R1+0x1a8] ;  /* 0x0001a80001037983 */ /* 0x001ea80000300800 */
[----:B--2---:R0:W-:Y:S04]  /*7750*/  STL [R1+0xaec], R3 ;  /* 0x000aec0301007387 */ /* 0x0041e80000100800 */
[----:B0-----:R-:W2:Y:S04]  /*7760*/  LDL.LU R3, [R1+0x1ac] ;  /* 0x0001ac0001037983 */ /* 0x001ea80000300800 */
[----:B--2---:R0:W-:Y:S04]  /*7770*/  STL [R1+0xaf0], R3 ;  /* 0x000af00301007387 */ /* 0x0041e80000100800 */
[----:B0-----:R-:W2:Y:S04]  /*7780*/  LDL.LU R3, [R1+0x1b0] ;  /* 0x0001b00001037983 */ /* 0x001ea80000300800 */
[----:B------:R-:W3:Y:S04]  /*7790*/  LDL.LU R23, [R1+0x1a0] ;  /* 0x0001a00001177983 */ /* 0x000ee80000300800 */
[----:B------:R-:W4:Y:S04]  /*77a0*/  LDL.LU R25, [R1+0x19c] ;  /* 0x00019c0001197983 */ /* 0x000f280000300800 */
[----:B------:R-:W3:Y:S04]  /*77b0*/  LDL.LU R24, [R1+0x198] ;  /* 0x0001980001187983 */ /* 0x000ee80000300800 */
        /* <DEDUP_REMOVED lines=23> */
[----:B------:R-:W3:Y:S01]  /*7930*/  LDL.LU R29, [R1+0x138] ;  /* 0x00013800011d7983 */ /* 0x000ee20000300800 */
[----:B--2---:R-:W-:-:S05]  /*7940*/  SEL R3, R22, R3, !P3 ;  /* 0x0000000316037207 */ /* 0x004fca0005800000 */
[----:B------:R0:W-:Y:S04]  /*7950*/  STL [R1+0x580], R3 ;  /* 0x0005800301007387 */ /* 0x0001e80000100800 */
[----:B0-----:R-:W2:Y:S02]  /*7960*/  LDL.LU R3, [R1+0xaf0] ;  /* 0x000af00001037983 */ /* 0x001ea40000300800 */
[----:B--2---:R-:W-:-:S05]  /*7970*/  SEL R3, R22, R3, !P3 ;  /* 0x0000000316037207 */ /* 0x004fca0005800000 */
[----:B------:R0:W-:Y:S04]  /*7980*/  STL [R1+0x57c], R3 ;  /* 0x00057c0301007387 */ /* 0x0001e80000100800 */
[----:B0-----:R-:W2:Y:S02]  /*7990*/  LDL.LU R3, [R1+0xaec] ;  /* 0x000aec0001037983 */ /* 0x001ea40000300800 */
[----:B--2---:R-:W-:-:S05]  /*79a0*/  SEL R3, R22, R3, !P3 ;  /* 0x0000000316037207 */ /* 0x004fca0005800000 */
[----:B------:R0:W-:Y:S04]  /*79b0*/  STL [R1+0x578], R3 ;  /* 0x0005780301007387 */ /* 0x0001e80000100800 */
[----:B0-----:R-:W2:Y:S01]  /*79c0*/  LDL.LU R3, [R1+0xae8] ;  /* 0x000ae80001037983 */ /* 0x001ea20000300800 */
[C---:B---3--:R-:W-:Y:S02]  /*79d0*/  SEL R24, R22.reuse, R24, !P3 ;  /* 0x0000001816187207 */ /* 0x048fe40005800000 */
[C---:B------:R-:W-:Y:S02]  /*79e0*/  SEL R4, R22.reuse, R4, !P3 ;  /* 0x0000000416047207 */ /* 0x040fe40005800000 */
[C---:B------:R-:W-:Y:S02]  /*79f0*/  SEL R18, R22.reuse, R18, !P3 ;  /* 0x0000001216127207 */ /* 0x040fe40005800000 */
[----:B------:R-:W-:-:S02]  /*7a00*/  SEL R9, R22, R9, !P3 ;  /* 0x0000000916097207 */ /* 0x000fc40005800000 */
[C---:B------:R-:W-:Y:S02]  /*7a10*/  SEL R2, R22.reuse, R2, !P3 ;  /* 0x0000000216027207 */ /* 0x040fe40005800000 */
[C---:B------:R-:W-:Y:S02]  /*7a20*/  SEL R0, R22.reuse, R0, !P3 ;  /* 0x0000000016007207 */ /* 0x040fe40005800000 */
[----:B--2---:R-:W-:-:S05]  /*7a30*/  SEL R3, R22, R3, !P3 ;  /* 0x0000000316037207 */ /* 0x004fca0005800000 */
[----:B------:R0:W-:Y:S02]  /*7a40*/  STL [R1+0x574], R3 ;  /* 0x0005740301007387 */ /* 0x0001e40000100800 */
[C---:B0-----:R-:W-:Y:S02]  /*7a50*/  SEL R3, R22.reuse, R23, !P3 ;  /* 0x0000001716037207 */ /* 0x041fe40005800000 */
[----:B----4-:R-:W-:-:S03]  /*7a60*/  SEL R23, R22, R25, !P3 ;  /* 0x0000001916177207 */ /* 0x010fc60005800000 */
[----:B------:R0:W-:Y:S04]  /*7a70*/  STL [R1+0x570], R3 ;  /* 0x0005700301007387 */ /* 0x0001e80000100800 */
[----:B------:R1:W-:Y:S01]  /*7a80*/  STL [R1+0x56c], R23 ;  /* 0x00056c1701007387 */ /* 0x0003e20000100800 */
[----:B0-----:R-:W-:-:S03]  /*7a90*/  SEL R3, R22, R26, !P3 ;  /* 0x0000001a16037207 */ /* 0x001fc60005800000 */
[----:B------:R-:W-:Y:S01]  /*7aa0*/  STL [R1+0x568], R24 ;  /* 0x0005681801007387 */ /* 0x000fe20000100800 */
[----:B-1----:R-:W-:-:S03]  /*7ab0*/  SEL R23, R22, R27, !P3 ;  /* 0x0000001b16177207 */ /* 0x002fc60005800000 */
[----:B------:R0:W-:Y:S04]  /*7ac0*/  STL [R1+0x564], R3 ;  /* 0x0005640301007387 */ /* 0x0001e80000100800 */
[----:B------:R-:W-:Y:S01]  /*7ad0*/  STL [R1+0x560], R23 ;  /* 0x0005601701007387 */ /* 0x000fe20000100800 */
[----:B0-----:R-:W-:-:S03]  /*7ae0*/  SEL R3, R22, R21, !P3 ;  /* 0x0000001516037207 */ /* 0x001fc60005800000 */
[----:B------:R0:W-:Y:S04]  /*7af0*/  STL [R1+0x55c], R4 ;  /* 0x00055c0401007387 */ /* 0x0001e80000100800 */
[----:B------:R1:W-:Y:S01]  /*7b00*/  STL [R1+0x558], R3 ;  /* 0x0005580301007387 */ /* 0x0003e20000100800 */
[----:B0-----:R-:W-:-:S03]  /*7b10*/  SEL R4, R22, R15, !P3 ;  /* 0x0000000f16047207 */ /* 0x001fc60005800000 */
[----:B------:R-:W-:Y:S01]  /*7b20*/  STL [R1+0x554], R18 ;  /* 0x0005541201007387 */ /* 0x000fe20000100800 */
[----:B-1----:R-:W-:-:S03]  /*7b30*/  SEL R3, R22, R12, !P3 ;  /* 0x0000000c16037207 */ /* 0x002fc60005800000 */
[----:B------:R0:W-:Y:S04]  /*7b40*/  STL [R1+0x550], R4 ;  /* 0x0005500401007387 */ /* 0x0001e80000100800 */
[----:B------:R1:W-:Y:S01]  /*7b50*/  STL [R1+0x54c], R3 ;  /* 0x00054c0301007387 */ /* 0x0003e20000100800 */
[----:B0-----:R-:W-:-:S03]  /*7b60*/  SEL R4, R22, R6, !P3 ;  /* 0x0000000616047207 */ /* 0x001fc60005800000 */
[----:B------:R-:W-:Y:S01]  /*7b70*/  STL [R1+0x548], R9 ;  /* 0x0005480901007387 */ /* 0x000fe20000100800 */
[----:B-1----:R-:W-:-:S03]  /*7b80*/  SEL R3, R22, R5, !P3 ;  /* 0x0000000516037207 */ /* 0x002fc60005800000 */
[----:B------:R-:W-:Y:S04]  /*7b90*/  STL [R1+0x544], R4 ;  /* 0x0005440401007387 */ /* 0x000fe80000100800 */
[----:B------:R0:W-:Y:S04]  /*7ba0*/  STL [R1+0x540], R3 ;  /* 0x0005400301007387 */ /* 0x0001e80000100800 */
[----:B------:R1:W-:Y:S01]  /*7bb0*/  STL [R1+0x53c], R2 ;  /* 0x00053c0201007387 */ /* 0x0003e20000100800 */
[----:B0-----:R-:W-:-:S03]  /*7bc0*/  SEL R3, R22, R20, !P3 ;  /* 0x0000001416037207 */ /* 0x001fc60005800000 */
[----:B------:R0:W-:Y:S01]  /*7bd0*/  STL [R1+0x538], R0 ;  /* 0x0005380001007387 */ /* 0x0001e20000100800 */
[----:B-1----:R-:W-:-:S03]  /*7be0*/  SEL R2, R22, R19, !P3 ;  /* 0x0000001316027207 */ /* 0x002fc60005800000 */
[----:B------:R1:W-:Y:S01]  /*7bf0*/  STL [R1+0x534], R3 ;  /* 0x0005340301007387 */ /* 0x0003e20000100800 */
[----:B0-----:R-:W-:-:S03]  /*7c00*/  SEL R0, R22, R17, !P3 ;  /* 0x0000001116007207 */ /* 0x001fc60005800000 */
[----:B------:R0:W-:Y:S01]  /*7c10*/  STL [R1+0x530], R2 ;  /* 0x0005300201007387 */ /* 0x0001e20000100800 */
[----:B-1----:R-:W-:-:S03]  /*7c20*/  SEL R3, R22, R16, !P3 ;  /* 0x0000001016037207 */ /* 0x002fc60005800000 */
[----:B------:R1:W-:Y:S04]  /*7c30*/  STL [R1+0x52c], R0 ;  /* 0x00052c0001007387 */ /* 0x0003e80000100800 */
[----:B------:R2:W-:Y:S01]  /*7c40*/  STL [R1+0x528], R3 ;  /* 0x0005280301007387 */ /* 0x0005e20000100800 */
[C---:B0-----:R-:W-:Y:S02]  /*7c50*/  SEL R2, R22.reuse, R14, !P3 ;  /* 0x0000000e16027207 */ /* 0x041fe40005800000 */
[----:B-1----:R-:W-:-:S03]  /*7c60*/  SEL R0, R22, R13, !P3 ;  /* 0x0000000d16007207 */ /* 0x002fc60005800000 */
[----:B------:R0:W-:Y:S01]  /*7c70*/  STL [R1+0x524], R2 ;  /* 0x0005240201007387 */ /* 0x0001e20000100800 */
[----:B--2---:R-:W-:-:S03]  /*7c80*/  SEL R3, R22, R11, !P3 ;  /* 0x0000000b16037207 */ /* 0x004fc60005800000 */
        /* <DEDUP_REMOVED lines=144> */
[----:B------:R-:W3:Y:S01]  /*8590*/  LDL.LU R23, [R1] ;  /* 0x0000000001177983 */ /* 0x000ee20000300800 */
        /* <DEDUP_REMOVED lines=10> */
[C---:B----4-:R-:W-:Y:S02]  /*8640*/  SEL R24, R22.reuse, R24, !P3 ;  /* 0x0000001816187207 */ /* 0x050fe40005800000 */
[C---:B------:R-:W-:Y:S02]  /*8650*/  SEL R26, R22.reuse, R26, !P3 ;  /* 0x0000001a161a7207 */ /* 0x040fe40005800000 */
[----:B------:R-:W-:-:S02]  /*8660*/  SEL R27, R22, R27, !P3 ;  /* 0x0000001b161b7207 */ /* 0x000fc40005800000 */
[C---:B------:R-:W-:Y:S02]  /*8670*/  SEL R4, R22.reuse, R4, !P3 ;  /* 0x0000000416047207 */ /* 0x040fe40005800000 */
[C---:B------:R-:W-:Y:S02]  /*8680*/  SEL R21, R22.reuse, R21, !P3 ;  /* 0x0000001516157207 */ /* 0x040fe40005800000 */
[C---:B------:R-:W-:Y:S02]  /*8690*/  SEL R18, R22.reuse, R18, !P3 ;  /* 0x0000001216127207 */ /* 0x040fe40005800000 */
[C---:B------:R-:W-:Y:S02]  /*86a0*/  SEL R15, R22.reuse, R15, !P3 ;  /* 0x0000000f160f7207 */ /* 0x040fe40005800000 */
        /* <DEDUP_REMOVED lines=18> */
[----:B--2---:R-:W-:-:S05]  /*87d0*/  SEL R3, R22, R3, !P3 ;  /* 0x0000000316037207 */ /* 0x004fca0005800000 */
[----:B------:R0:W-:Y:S04]  /*87e0*/  STL [R1+0x98], R3 ;  /* 0x0000980301007387 */ /* 0x0001e80000100800 */
[----:B0-----:R-:W2:Y:S04]  /*87f0*/  LDL.LU R3, [R1+0xacc] ;  /* 0x000acc0001037983 */ /* 0x001ea80000300800 */
[----:B------:R0:W-:Y:S04]  /*8800*/  STL [R1+0x94], R25 ;  /* 0x0000941901007387 */ /* 0x0001e80000100800 */
[----:B0-----:R-:W3:Y:S04]  /*8810*/  LDL.LU R25, [R1+0xac8] ;  /* 0x000ac80001197983 */ /* 0x001ee80000300800 */
[----:B------:R0:W-:Y:S04]  /*8820*/  STL [R1+0x90], R24 ;  /* 0x0000901801007387 */ /* 0x0001e80000100800 */
[----:B0-----:R-:W4:Y:S04]  /*8830*/  LDL.LU R24, [R1+0xac4] ;  /* 0x000ac40001187983 */ /* 0x001f280000300800 */
[----:B------:R0:W-:Y:S04]  /*8840*/  STL [R1+0x8c], R26 ;  /* 0x00008c1a01007387 */ /* 0x0001e80000100800 */
[----:B0-----:R-:W2:Y:S04]  /*8850*/  LDL.LU R26, [R1+0xac0] ;  /* 0x000ac000011a7983 */ /* 0x001ea80000300800 */
[----:B------:R0:W-:Y:S04]  /*8860*/  STL [R1+0x88], R27 ;  /* 0x0000881b01007387 */ /* 0x0001e80000100800 */
[----:B0-----:R-:W2:Y:S04]  /*8870*/  LDL.LU R27, [R1+0xabc] ;  /* 0x000abc00011b7983 */ /* 0x001ea80000300800 */
[----:B------:R0:W-:Y:S04]  /*8880*/  STL [R1+0x84], R4 ;  /* 0x0000840401007387 */ /* 0x0001e80000100800 */
[----:B0-----:R-:W2:Y:S04]  /*8890*/  LDL.LU R4, [R1+0xab8] ;  /* 0x000ab80001047983 */ /* 0x001ea80000300800 */
[----:B------:R0:W-:Y:S04]  /*88a0*/  STL [R1+0x80], R21 ;  /* 0x0000801501007387 */ /* 0x0001e80000100800 */
[----:B0-----:R-:W3:Y:S04]  /*88b0*/  LDL.LU R21, [R1+0xab4] ;  /* 0x000ab40001157983 */ /* 0x001ee80000300800 */
        /* <DEDUP_REMOVED lines=39> */
[----:B0-----:R-:W3:Y:S01]  /*8b30*/  LDL.LU R29, [R1+0xa64] ;  /* 0x000a6400011d7983 */ /* 0x001ee20000300800 */
[----:B------:R-:W-:-:S05]  /*8b40*/  SEL R23, R22, R23, !P3 ;  /* 0x0000001716177207 */ /* 0x000fca0005800000 */
[----:B------:R0:W-:Y:S01]  /*8b50*/  STL [R1+0x8], R23 ;  /* 0x0000081701007387 */ /* 0x0001e20000100800 */
[C---:B--2---:R-:W-:Y:S02]  /*8b60*/  SEL R27, R22.reuse, R27, !P3 ;  /* 0x0000001b161b7207 */ /* 0x044fe40005800000 */
[C---:B------:R-:W-:Y:S02]  /*8b70*/  SEL R26, R22.reuse, R26, !P3 ;  /* 0x0000001a161a7207 */ /* 0x040fe40005800000 */
[C---:B----4-:R-:W-:Y:S02]  /*8b80*/  SEL R24, R22.reuse, R24, !P3 ;  /* 0x0000001816187207 */ /* 0x050fe40005800000 */
[C---:B---3--:R-:W-:Y:S02]  /*8b90*/  SEL R21, R22.reuse, R21, !P3 ;  /* 0x0000001516157207 */ /* 0x048fe40005800000 */
        /* <DEDUP_REMOVED lines=12> */
[C---:B0-----:R-:W-:Y:S02]  /*8c60*/  SEL R23, R22.reuse, R28, !P3 ;  /* 0x0000001c16177207 */ /* 0x041fe40005800000 */
[----:B------:R-:W-:-:S05]  /*8c70*/  SEL R29, R22, R29, !P3 ;  /* 0x0000001d161d7207 */ /* 0x000fca0005800000 */
[----:B------:R0:W-:Y:S02]  /*8c80*/  STL [R1+0x4], R29 ;  /* 0x0000041d01007387 */ /* 0x0001e40000100800 */
[----:B0-----:R-:W-:-:S05]  /*8c90*/  SEL R29, R22, R7, !P3 ;  /* 0x00000007161d7207 */ /* 0x001fca0005800000 */
[----:B------:R0:W-:Y:S04]  /*8ca0*/  STL [R1+0x9e8], R29 ;  /* 0x0009e81d01007387 */ /* 0x0001e80000100800 */
[----:B------:R1:W-:Y:S04]  /*8cb0*/  STL [R1], R23 ;  /* 0x0000001701007387 */ /* 0x0003e80000100800 */
[----:B0-----:R-:W2:Y:S01]  /*8cc0*/  LDL R29, [R1+0x930] ;  /* 0x00093000011d7983 */ /* 0x001ea20000100800 */
[C---:B------:R-:W-:Y:S02]  /*8cd0*/  SEL R28, R22.reuse, R8, !P3 ;  /* 0x00000008161c7207 */ /* 0x040fe40005800000 */
[----:B-1----:R-:W-:-:S03]  /*8ce0*/  SEL R23, R22, R10, !P3 ;  /* 0x0000000a16177207 */ /* 0x002fc60005800000 */
[----:B------:R0:W-:Y:S01]  /*8cf0*/  STL [R1+0x9ec], R28 ;  /* 0x0009ec1c01007387 */ /* 0x0001e20000100800 */
[----:B------:R-:W-:-:S03]  /*8d00*/  SEL R10, R22, R0, !P3 ;  /* 0x00000000160a7207 */ /* 0x000fc60005800000 */
[----:B------:R-:W-:Y:S01]  /*8d10*/  STL [R1+0x9f0], R23 ;  /* 0x0009f01701007387 */ /* 0x000fe20000100800 */
[----:B------:R-:W-:-:S03]  /*8d20*/  SEL R8, R22, R2, !P3 ;  /* 0x0000000216087207 */ /* 0x000fc60005800000 */
[----:B------:R-:W-:Y:S01]  /*8d30*/  STL [R1+0x9f4], R11 ;  /* 0x0009f40b01007387 */ /* 0x000fe20000100800 */
        /* <DEDUP_REMOVED lines=8> */
[----:B------:R-:W-:-:S03]  /*8dc0*/  SEL R5, R22, R4, !P3 ;  /* 0x0000000416057207 */ /* 0x000fc60005800000 */
[----:B------:R-:W-:Y:S04]  /*8dd0*/  STL [R1+0xa14], R8 ;  /* 0x000a140801007387 */ /* 0x000fe80000100800 */
[----:B------:R-:W-:Y:S04]  /*8de0*/  STL [R1+0xa18], R7 ;  /* 0x000a180701007387 */ /* 0x000fe80000100800 */
[----:B------:R-:W-:Y:S04]  /*8df0*/  STL [R1+0xa1c], R6 ;  /* 0x000a1c0601007387 */ /* 0x000fe80000100800 */
[----:B------:R-:W-:Y:S01]  /*8e00*/  STL [R1+0xa20], R9 ;  /* 0x000a200901007387 */ /* 0x000fe20000100800 */
[----:B------:R-:W-:-:S03]  /*8e10*/  SEL R22, R22, R25, !P3 ;  /* 0x0000001916167207 */ /* 0x000fc60005800000 */
[----:B------:R-:W-:Y:S04]  /*8e20*/  STL [R1+0xa24], R12 ;  /* 0x000a240c01007387 */ /* 0x000fe80000100800 */
[----:B------:R-:W-:Y:S04]  /*8e30*/  STL [R1+0xa28], R15 ;  /* 0x000a280f01007387 */ /* 0x000fe80000100800 */
[----:B------:R-:W-:Y:S04]  /*8e40*/  STL [R1+0xa2c], R18 ;  /* 0x000a2c1201007387 */ /* 0x000fe80000100800 */
[----:B------:R-:W-:Y:S04]  /*8e50*/  STL [R1+0xa30], R21 ;  /* 0x000a301501007387 */ /* 0x000fe80000100800 */
[----:B------:R3:W-:Y:S04]  /*8e60*/  STL [R1+0xa34], R5 ;  /* 0x000a340501007387 */ /* 0x0007e80000100800 */
[----:B------:R-:W-:Y:S04]  /*8e70*/  STL [R1+0xa38], R27 ;  /* 0x000a381b01007387 */ /* 0x000fe80000100800 */
[----:B------:R-:W-:Y:S04]  /*8e80*/  STL [R1+0xa3c], R26 ;  /* 0x000a3c1a01007387 */ /* 0x000fe80000100800 */
[----:B------:R-:W-:Y:S04]  /*8e90*/  STL [R1+0xa40], R24 ;  /* 0x000a401801007387 */ /* 0x000fe80000100800 */
[----:B------:R-:W-:Y:S04]  /*8ea0*/  STL [R1+0xa44], R22 ;  /* 0x000a441601007387 */ /* 0x000fe80000100800 */
[----:B------:R-:W-:Y:S04]  /*8eb0*/  STL [R1+0x4e0], RZ ;  /* 0x0004e0ff01007387 */ /* 0x000fe80000100800 */
        /* <DEDUP_REMOVED lines=207> */
[----:B0-----:R-:W0:Y:S04]  /*9bb0*/  S2R R28, SR_TID.X ;  /* 0x00000000001c7919 */ /* 0x001e280000002100 */
        /* <DEDUP_REMOVED lines=19> */
[----:B------:R-:W-:Y:S01]  /*9cf0*/  STL [R1+0x17c], RZ ;  /* 0x00017cff01007387 */ /* 0x000fe20000100800 */
[----:B--2---:R-:W-:-:S03]  /*9d00*/  ISETP.GE.AND P1, PT, R29, RZ, PT ;  /* 0x000000ff1d00720c */ /* 0x004fc60003f26270 */
[----:B-1----:R-:W2:Y:S01]  /*9d10*/  LDL.LU R10, [R1+0x5a8] ;  /* 0x0005a800010a7983 */ /* 0x002ea20000300800 */
[----:B0-----:R-:W-:-:S03]  /*9d20*/  SHF.R.U32.HI R29, RZ, 0x6, R28 ;  /* 0x00000006ff1d7819 */ /* 0x001fc6000001161c */
[----:B------:R-:W-:Y:S04]  /*9d30*/  STL [R1+0x160], RZ ;  /* 0x000160ff01007387 */ /* 0x000fe80000100800 */
[----:B------:R-:W-:Y:S04]  /*9d40*/  STL [R1+0x164], RZ ;  /* 0x000164ff01007387 */ /* 0x000fe80000100800 */
[----:B------:R-:W-:Y:S04]  /*9d50*/  STL [R1+0x168], RZ ;  /* 0x000168ff01007387 */ /* 0x000fe80000100800 */
[----:B------:R-:W-:Y:S01]  /*9d60*/  STL [R1+0x16c], RZ ;  /* 0x00016cff01007387 */ /* 0x000fe20000100800 */
[----:B------:R-:W-:-:S03]  /*9d70*/  SGXT.U32 R29, R29, 0x1 ;  /* 0x000000011d1d781a */ /* 0x000fc60000000000 */
[----:B------:R-:W-:Y:S04]  /*9d80*/  STL [R1+0x150], RZ ;  /* 0x000150ff01007387 */ /* 0x000fe80000100800 */
[----:B------:R-:W-:Y:S04]  /*9d90*/  STL [R1+0x154], RZ ;  /* 0x000154ff01007387 */ /* 0x000fe80000100800 */
[----:B------:R-:W-:Y:S04]  /*9da0*/  STL [R1+0x158], RZ ;  /* 0x000158ff01007387 */ /* 0x000fe80000100800 */
[----:B------:R-:W-:Y:S01]  /*9db0*/  STL [R1+0x15c], RZ ;  /* 0x00015cff01007387 */ /* 0x000fe20000100800 */
[----:B------:R-:W-:-:S03]  /*9dc0*/  LOP3.LUT R0, R29, 0x2, RZ, 0xfc, !PT ;  /* 0x000000021d007812 */ /* 0x000fc600078efcff */
[----:B------:R-:W4:Y:S01]  /*9dd0*/  LDL.LU R20, [R1+0x5a0] ;  /* 0x0005a00001147983 */ /* 0x000f220000300800 */
[----:B---3--:R-:W-:-:S03]  /*9de0*/  LOP3.LUT R5, R29, 0x4, RZ, 0xfc, !PT ;  /* 0x000000041d057812 */ /* 0x008fc600078efcff */
[----:B------:R-:W3:Y:S01]  /*9df0*/  LDL.LU R19, [R1+0x59c] ;  /* 0x00059c0001137983 */ /* 0x000ee20000300800 */
[----:B------:R-:W-:-:S03]  /*9e00*/  LOP3.LUT R4, R29, 0x6, RZ, 0xfc, !PT ;  /* 0x000000061d047812 */ /* 0x000fc600078efcff */
[----:B------:R-:W3:Y:S01]  /*9e10*/  LDL.LU R17, [R1+0x598] ;  /* 0x0005980001117983 */ /* 0x000ee20000300800 */
[----:B------:R-:W-:-:S03]  /*9e20*/  LOP3.LUT R0, R29, 0x8, RZ, 0xfc, !PT ;  /* 0x000000081d007812 */ /* 0x000fc600078efcff */
[----:B------:R-:W3:Y:S01]  /*9e30*/  LDL.LU R16, [R1+0x594] ;  /* 0x0005940001107983 */ /* 0x000ee20000300800 */
[C---:B------:R-:W-:Y:S02]  /*9e40*/  LOP3.LUT R5, R29.reuse, 0xa, RZ, 0xfc, !PT ;  /* 0x0000000a1d057812 */ /* 0x040fe400078efcff */
[C---:B------:R-:W-:Y:S01]  /*9e50*/  LOP3.LUT R4, R29.reuse, 0xc, RZ, 0xfc, !PT ;  /* 0x0000000c1d047812 */ /* 0x040fe200078efcff */
[----:B------:R-:W3:Y:S01]  /*9e60*/  LDL.LU R14, [R1+0x590] ;  /* 0x00059000010e7983 */ /* 0x000ee20000300800 */
[C---:B------:R-:W-:Y:S02]  /*9e70*/  LOP3.LUT R0, R29.reuse, 0xe, RZ, 0xfc, !PT ;  /* 0x0000000e1d007812 */ /* 0x040fe400078efcff */
[C---:B------:R-:W-:Y:S01]  /*9e80*/  LOP3.LUT R5, R29.reuse, 0x10, RZ, 0xfc, !PT ;  /* 0x000000101d057812 */ /* 0x040fe200078efcff */
[----:B------:R-:W3:Y:S01]  /*9e90*/  LDL.LU R13, [R1+0x58c] ;  /* 0x00058c00010d7983 */ /* 0x000ee20000300800 */
[C---:B------:R-:W-:Y:S02]  /*9ea0*/  LOP3.LUT R4, R29.reuse, 0x12, RZ, 0xfc, !PT ;  /* 0x000000121d047812 */ /* 0x040fe400078efcff */
[----:B------:R-:W-:Y:S01]  /*9eb0*/  LOP3.LUT R0, R29, 0x14, RZ, 0xfc, !PT ;  /* 0x000000141d007812 */ /* 0x000fe200078efcff */
[----:B------:R-:W3:Y:S01]  /*9ec0*/  LDL.LU R11, [R1+0x588] ;  /* 0x00058800010b7983 */ /* 0x000ee20000300800 */
[----:B------:R-:W-:-:S02]  /*9ed0*/  LOP3.LUT R2, R28, 0x1f, RZ, 0xc0, !PT ;  /* 0x0000001f1c027812 */ /* 0x000fc400078ec0ff */
[C---:B------:R-:W-:Y:S01]  /*9ee0*/  LOP3.LUT R5, R29.reuse, 0x16, RZ, 0xfc, !PT ;  /* 0x000000161d057812 */ /* 0x040fe200078efcff */
[----:B------:R-:W3:Y:S01]  /*9ef0*/  LDL.LU R23, [R1+0x584] ;  /* 0x0005840001177983 */ /* 0x000ee20000300800 */
[C---:B------:R-:W-:Y:S02]  /*9f00*/  LOP3.LUT R4, R29.reuse, 0x18, RZ, 0xfc, !PT ;  /* 0x000000181d047812 */ /* 0x040fe400078efcff */
[C---:B------:R-:W-:Y:S01]  /*9f10*/  LOP3.LUT R0, R29.reuse, 0x1a, RZ, 0xfc, !PT ;  /* 0x0000001a1d007812 */ /* 0x040fe200078efcff */
[C---:B------:R-:W-:Y:S01]  /*9f20*/  IMAD R0, R29.reuse, c[0x0][0x188], RZ ;  /* 0x000062001d007a24 */ /* 0x040fe200078e02ff */
[C---:B------:R-:W-:Y:S01]  /*9f30*/  LOP3.LUT R5, R29.reuse, 0x1c, RZ, 0xfc, !PT ;  /* 0x0000001c1d057812 */ /* 0x040fe200078efcff */
[----:B------:R-:W3:Y:S01]  /*9f40*/  LDL.LU R28, [R1+0x580] ;  /* 0x00058000011c7983 */ /* 0x000ee20000300800 */
[----:B------:R-:W-:-:S03]  /*9f50*/  LOP3.LUT R4, R29, 0x1e, RZ, 0xfc, !PT ;  /* 0x0000001e1d047812 */ /* 0x000fc600078efcff */
[----:B------:R-:W3:Y:S04]  /*9f60*/  LDL.LU R29, [R1+0x57c] ;  /* 0x00057c00011d7983 */ /* 0x000ee80000300800 */
[----:B------:R-:W-:Y:S04]  /*9f70*/  STL [R1+0x140], RZ ;  /* 0x000140ff01007387 */ /* 0x000fe80000100800 */
[----:B------:R-:W-:Y:S04]  /*9f80*/  STL [R1+0x144], RZ ;  /* 0x000144ff01007387 */ /* 0x000fe80000100800 */
[----:B------:R-:W-:Y:S04]  /*9f90*/  STL [R1+0x148], RZ ;  /* 0x000148ff01007387 */ /* 0x000fe80000100800 */
[----:B------:R-:W-:Y:S04]  /*9fa0*/  STL [R1+0x14c], RZ ;  /* 0x00014cff01007387 */ /* 0x000fe80000100800 */
[----:B------:R-:W-:Y:S04]  /*9fb0*/  STL [R1+0x130], RZ ;  /* 0x000130ff01007387 */ /* 0x000fe80000100800 */
[----:B------:R-:W-:Y:S04]  /*9fc0*/  STL [R1+0x134], RZ ;  /* 0x000134ff01007387 */ /* 0x000fe80000100800 */
[----:B------:R-:W3:Y:S01]  /*9fd0*/  LDL.LU R4, [R1+0x6c] ;  /* 0x00006c0001047983 */ /* 0x000ee20000300800 */
[----:B------:R-:W-:Y:S01]  /*9fe0*/  ISETP.NE.AND P0, PT, RZ, c[0x0][0x178], PT ;  /* 0x00005e00ff007a0c */ /* 0x000fe20003f05270 */
[----:B------:R-:W-:-:S05]  /*9ff0*/  IMAD R2, R2, c[0x0][0x18c], RZ ;  /* 0x0000630002027a24 */ /* 0x000fca00078e02ff */
[----:B------:R-:W-:-:S04]  /*a000*/  SHF.R.S32.HI R0, RZ, 0x1f, R2 ;  /* 0x0000001fff007819 */ /* 0x000fc80000011402 */
[C---:B------:R-:W-:Y:S01]  /*a010*/  SHF.L.U64.HI R0, R2.reuse, 0x1, R0 ;  /* 0x0000000102007819 */ /* 0x040fe20000010200 */
[----:B------:R-:W-:Y:S02]  /*a020*/  IMAD.SHL.U32 R2, R2, 0x2, RZ ;  /* 0x0000000202027824 */ /* 0x000fe400078e00ff */
[----:B------:R-:W-:Y:S02]  /*a030*/  IMAD R3, R3, c[0x0][0x190], RZ ;  /* 0x0000640003037a24 */ /* 0x000fe400078e02ff */
[----:B------:R-:W-:Y:S01]  /*a040*/  STL [R1+0x984], R0 ;  /* 0x0009840001007387 */ /* 0x000fe20000100800 */
[----:B--2---:R-:W-:-:S05]  /*a050*/  SHF.R.S32.HI R5, RZ, 0x5, R10 ;  /* 0x00000005ff057819 */ /* 0x004fca000001140a */
[----:B------:R-:W-:Y:S04]  /*a060*/  STL [R1+0xdc], R5 ;  /* 0x0000dc0501007387 */ /* 0x000fe80000100800 */
[----:B------:R3:W-:Y:S01]  /*a070*/  STL [R1+0x988], R2 ;  /* 0x0009880201007387 */ /* 0x0007e20000100800 */
[----:B----4-:R-:W-:Y:S02]  /*a080*/  IMAD R25, R20, c[0x0][0x190], RZ ;  /* 0x0000640014197a24 */ /* 0x010fe400078e02ff */
[----:B---3--:R-:W-:Y:S02]  /*a090*/  IMAD R2, R17, c[0x0][0x190], RZ ;  /* 0x0000640011027a24 */ /* 0x008fe400078e02ff */
[----:B------:R-:W-:Y:S02]  /*a0a0*/  IMAD R0, R16, c[0x0][0x190], RZ ;  /* 0x0000640010007a24 */ /* 0x000fe400078e02ff */
[----:B------:R-:W-:Y:S01]  /*a0b0*/  @!P1 IMAD.MOV R4, RZ, RZ, -R4 ;  /* 0x000000ffff049224 */ /* 0x000fe200078e0a04 */
[----:B------:R-:W-:-:S05]  /*a0c0*/  @!P0 LOP3.LUT R4, RZ, c[0x0][0x178], RZ, 0x33, !PT ;  /* 0x00005e00ff048a12 */ /* 0x000fca00078e33ff */
[----:B------:R-:W-:Y:S04]  /*a0d0*/  STL [R1+0xa48], R4 ;  /* 0x000a480401007387 */ /* 0x000fe80000100800 */
[----:B------:R0:W-:Y:S04]  /*a0e0*/  STL [R1+0x98c], R3 ;  /* 0x00098c0301007387 */ /* 0x0001e80000100800 */
[----:B------:R-:W-:Y:S01]  /*a0f0*/  STL [R1+0xa4c], R25 ;  /* 0x000a4c1901007387 */ /* 0x000fe20000100800 */
[----:B0-----:R-:W-:-:S05]  /*a100*/  IMAD R3, R19, c[0x0][0x190], RZ ;  /* 0x0000640013037a24 */ /* 0x001fca00078e02ff */
[----:B------:R0:W-:Y:S04]  /*a110*/  STL [R1+0x38], R3 ;  /* 0x0000380301007387 */ /* 0x0001e80000100800 */
[----:B------:R1:W-:Y:S01]  /*a120*/  STL [R1+0x3c], R2 ;  /* 0x00003c0201007387 */ /* 0x0003e20000100800 */
[----:B0-----:R-:W-:-:S03]  /*a130*/  IMAD R3, R14, c[0x0][0x190], RZ ;  /* 0x000064000e037a24 */ /* 0x001fc600078e02ff */
[----:B------:R0:W-:Y:S01]  /*a140*/  STL [R1+0x4c], R0 ;  /* 0x00004c0001007387 */ /* 0x0001e20000100800 */
[----:B-1----:R-:W-:-:S03]  /*a150*/  IMAD R2, R13, c[0x0][0x190], RZ ;  /* 0x000064000d027a24 */ /* 0x002fc600078e02ff */
[----:B------:R1:W-:Y:S01]  /*a160*/  STL [R1+0x50], R3 ;  /* 0x0000500301007387 */ /* 0x0003e20000100800 */
[----:B0-----:R-:W-:-:S03]  /*a170*/  IMAD R0, R11, c[0x0][0x190], RZ ;  /* 0x000064000b007a24 */ /* 0x001fc600078e02ff */
[----:B------:R0:W-:Y:S01]  /*a180*/  STL [R1+0x54], R2 ;  /* 0x0000540201007387 */ /* 0x0001e20000100800 */
[----:B-1----:R-:W-:-:S03]  /*a190*/  IMAD R3, R23, c[0x0][0x190], RZ ;  /* 0x0000640017037a24 */ /* 0x002fc600078e02ff */
[----:B------:R1:W-:Y:S04]  /*a1a0*/  STL [R1+0x6c], R0 ;  /* 0x00006c0001007387 */ /* 0x0003e80000100800 */
[----:B------:R-:W-:Y:S04]  /*a1b0*/  STL [R1+0x74], R3 ;  /* 0x0000740301007387 */ /* 0x000fe80000100800 */
[----:B------:R-:W2:Y:S01]  /*a1c0*/  LDL.LU R25, [R1+0x570] ;  /* 0x0005700001197983 */ /* 0x000ea20000300800 */
[----:B0-----:R-:W-:Y:S02]  /*a1d0*/  IMAD R2, R28, c[0x0][0x190], RZ ;  /* 0x000064001c027a24 */ /* 0x001fe400078e02ff */
[----:B-1----:R-:W-:-:S03]  /*a1e0*/  IMAD R0, R29, c[0x0][0x190], RZ ;  /* 0x000064001d007a24 */ /* 0x002fc600078e02ff */
[----:B------:R-:W-:Y:S04]  /*a1f0*/  STL [R1+0x78], R2 ;  /* 0x0000780201007387 */ /* 0x000fe80000100800 */
[----:B--2---:R0:W-:Y:S04]  /*a200*/  STL [R1+0xa5c], R25 ;  /* 0x000a5c1901007387 */ /* 0x0041e80000100800 */
[----:B------:R-:W-:Y:S04]  /*a210*/  STL [R1+0x7c], R0 ;  /* 0x00007c0001007387 */ /* 0x000fe80000100800 */
        /* <DEDUP_REMOVED lines=31> */
[----:B--2---:R-:W-:-:S05]  /*a410*/  IMAD R25, R25, c[0x0][0x190], RZ ;  /* 0x0000640019197a24 */ /* 0x004fca00078e02ff */
[----:B------:R0:W-:Y:S04]  /*a420*/  STL [R1+0x9c], R25 ;  /* 0x00009c1901007387 */ /* 0x0001e80000100800 */
[----:B0-----:R-:W2:Y:S02]  /*a430*/  LDL.LU R25, [R1+0xa60] ;  /* 0x000a600001197983 */ /* 0x001ea40000300800 */
[----:B--2---:R-:W-:-:S05]  /*a440*/  IMAD R25, R25, c[0x0][0x190], RZ ;  /* 0x0000640019197a24 */ /* 0x004fca00078e02ff */
[----:B------:R0:W-:Y:S04]  /*a450*/  STL [R1+0x574], R25 ;  /* 0x0005741901007387 */ /* 0x0001e80000100800 */
[----:B0-----:R-:W2:Y:S01]  /*a460*/  LDL.LU R25, [R1+0xa5c] ;  /* 0x000a5c0001197983 */ /* 0x001ea20000300800 */
[----:B---3--:R-:W-:Y:S02]  /*a470*/  IMAD R2, R2, c[0x0][0x190], RZ ;  /* 0x0000640002027a24 */ /* 0x008fe400078e02ff */
[----:B------:R-:W-:Y:S02]  /*a480*/  IMAD R0, R0, c[0x0][0x190], RZ ;  /* 0x0000640000007a24 */ /* 0x000fe400078e02ff */
[----:B--2---:R-:W-:-:S05]  /*a490*/  IMAD R25, R25, c[0x0][0x190], RZ ;  /* 0x0000640019197a24 */ /* 0x004fca00078e02ff */
[----:B------:R0:W-:Y:S02]  /*a4a0*/  STL [R1+0x570], R25 ;  /* 0x0005701901007387 */ /* 0x0001e40000100800 */
[----:B0-----:R-:W-:Y:S02]  /*a4b0*/  IMAD R25, R3, c[0x0][0x190], RZ ;  /* 0x0000640003197a24 */ /* 0x001fe400078e02ff */
[----:B----4-:R-:W-:-:S03]  /*a4c0*/  IMAD R3, R4, c[0x0][0x190], RZ ;  /* 0x0000640004037a24 */ /* 0x010fc600078e02ff */
[----:B------:R-:W-:Y:S04]  /*a4d0*/  STL [R1+0x56c], R25 ;  /* 0x00056c1901007387 */ /* 0x000fe80000100800 */
        /* <DEDUP_REMOVED lines=10> */
[----:B------:R2:W-:Y:S01]  /*a580*/  STL [R1+0x550], R3 ;  /* 0x0005500301007387 */ /* 0x0005e20000100800 */
[----:B0-----:R-:W-:Y:S02]  /*a590*/  IMAD R2, R5, c[0x0][0x190], RZ ;  /* 0x0000640005027a24 */ /* 0x001fe400078e02ff */
[----:B-1----:R-:W-:-:S03]  /*a5a0*/  IMAD R0, R21, c[0x0][0x190], RZ ;  /* 0x0000640015007a24 */ /* 0x002fc600078e02ff */
[----:B------:R0:W-:Y:S01]  /*a5b0*/  STL [R1+0x54c], R2 ;  /* 0x00054c0201007387 */ /* 0x0001e20000100800 */
[----:B--2---:R-:W-:-:S03]  /*a5c0*/  IMAD R3, R18, c[0x0][0x190], RZ ;  /* 0x0000640012037a24 */ /* 0x004fc600078e02ff */
        /* <DEDUP_REMOVED lines=75> */
[----:B----4-:R-:W-:Y:S02]  /*aa80*/  IMAD R4, R4, c[0x0][0x190], RZ ;  /* 0x0000640004047a24 */ /* 0x010fe400078e02ff */
[----:B--2---:R-:W-:-:S05]  /*aa90*/  IMAD R25, R25, c[0x0][0x190], RZ ;  /* 0x0000640019197a24 */ /* 0x004fca00078e02ff */
[----:B------:R3:W-:Y:S02]  /*aaa0*/  STL [R1+0x60c], R25 ;  /* 0x00060c1901007387 */ /* 0x0007e40000100800 */
[----:B---3--:R-:W-:Y:S02]  /*aab0*/  IMAD R25, R3, c[0x0][0x190], RZ ;  /* 0x0000640003197a24 */ /* 0x008fe400078e02ff */
[----:B------:R-:W-:Y:S02]  /*aac0*/  IMAD R3, R2, c[0x0][0x190], RZ ;  /* 0x0000640002037a24 */ /* 0x000fe400078e02ff */
[----:B------:R-:W-:Y:S01]  /*aad0*/  IMAD R2, R0, c[0x0][0x190], RZ ;  /* 0x0000640000027a24 */ /* 0x000fe200078e02ff */
[----:B------:R-:W-:Y:S01]  /*aae0*/  STL [R1+0x614], R25 ;  /* 0x0006141901007387 */ /* 0x000fe20000100800 */
[----:B------:R-:W-:-:S03]  /*aaf0*/  IMAD R0, R22, c[0x0][0x190], RZ ;  /* 0x0000640016007a24 */ /* 0x000fc600078e02ff */
        /* <DEDUP_REMOVED lines=44> */
[----:B------:R-:W-:Y:S01]  /*adc0*/  STL [R1+0xb0], R2 ;  /* 0x0000b00201007387 */ /* 0x000fe20000100800 */
[----:B--2---:R-:W-:-:S03]  /*add0*/  IMAD R3, R28, c[0x0][0x190], RZ ;  /* 0x000064001c037a24 */ /* 0x004fc600078e02ff */
[----:B------:R0:W-:Y:S04]  /*ade0*/  STL [R1+0xac], R0 ;  /* 0x0000ac0001007387 */ /* 0x0001e80000100800 */
[----:B0-----:R-:W2:Y:S04]  /*adf0*/  LDL.LU R0, [R1+0xa0] ;  /* 0x0000a00001007983 */ /* 0x001ea80000300800 */
[----:B------:R-:W-:Y:S04]  /*ae00*/  STL [R1+0xa8], R3 ;  /* 0x0000a80301007387 */ /* 0x000fe80000100800 */
[----:B------:R-:W3:Y:S01]  /*ae10*/  LDL.LU R25, [R1+0x94] ;  /* 0x0000940001197983 */ /* 0x000ee20000300800 */
[----:B------:R-:W-:-:S05]  /*ae20*/  IMAD R2, R29, c[0x0][0x190], RZ ;  /* 0x000064001d027a24 */ /* 0x000fca00078e02ff */
[----:B------:R-:W-:Y:S04]  /*ae30*/  STL [R1+0xa4], R2 ;  /* 0x0000a40201007387 */ /* 0x000fe80000100800 */
[----:B---3--:R0:W-:Y:S04]  /*ae40*/  STL [R1+0xa50], R25 ;  /* 0x000a501901007387 */ /* 0x0081e80000100800 */
[----:B0-----:R-:W3:Y:S04]  /*ae50*/  LDL.LU R25, [R1+0x98] ;  /* 0x0000980001197983 */ /* 0x001ee80000300800 */
[----:B------:R-:W4:Y:S04]  /*ae60*/  LDL.LU R4, [R1+0x90] ;  /* 0x0000900001047983 */ /* 0x000f280000300800 */
        /* <DEDUP_REMOVED lines=17> */
[----:B------:R-:W4:Y:S01]  /*af80*/  LDL.LU R16, [R1+0x24] ;  /* 0x0000240001107983 */ /* 0x000f220000300800 */
[----:B--2---:R-:W-:-:S03]  /*af90*/  IMAD R0, R0, c[0x0][0x190], RZ ;  /* 0x0000640000007a24 */ /* 0x004fc600078e02ff */
[----:B------:R-:W2:Y:S04]  /*afa0*/  LDL.LU R14, [R1+0x20] ;  /* 0x00002000010e7983 */ /* 0x000ea80000300800 */
[----:B------:R-:W2:Y:S04]  /*afb0*/  LDL.LU R13, [R1+0x1c] ;  /* 0x00001c00010d7983 */ /* 0x000ea80000300800 */
[----:B------:R-:W2:Y:S04]  /*afc0*/  LDL.LU R11, [R1+0x18] ;  /* 0x00001800010b7983 */ /* 0x000ea80000300800 */
[----:B------:R-:W2:Y:S04]  /*afd0*/  LDL.LU R23, [R1+0x14] ;  /* 0x0000140001177983 */ /* 0x000ea80000300800 */
[----:B------:R-:W2:Y:S04]  /*afe0*/  LDL.LU R28, [R1+0x10] ;  /* 0x00001000011c7983 */ /* 0x000ea80000300800 */
[----:B------:R-:W2:Y:S04]  /*aff0*/  LDL.LU R29, [R1+0xc] ;  /* 0x00000c00011d7983 */ /* 0x000ea80000300800 */
[----:B------:R-:W2:Y:S04]  /*b000*/  LDL.LU R3, [R1+0x8] ;  /* 0x0000080001037983 */ /* 0x000ea80000300800 */
[----:B------:R-:W2:Y:S04]  /*b010*/  LDL.LU R2, [R1+0x4] ;  /* 0x0000040001027983 */ /* 0x000ea80000300800 */
[----:B------:R0:W-:Y:S04]  /*b020*/  STL [R1+0xa0], R0 ;  /* 0x0000a00001007387 */ /* 0x0001e80000100800 */
[----:B0-----:R-:W2:Y:S01]  /*b030*/  LDL.LU R0, [R1] ;  /* 0x0000000001007983 */ /* 0x001ea20000300800 */
[----:B---3--:R-:W-:-:S05]  /*b040*/  IMAD R25, R25, c[0x0][0x190], RZ ;  /* 0x0000640019197a24 */ /* 0x008fca00078e02ff */
[----:B------:R0:W-:Y:S04]  /*b050*/  STL [R1+0x98], R25 ;  /* 0x0000981901007387 */ /* 0x0001e80000100800 */
[----:B0-----:R-:W3:Y:S01]  /*b060*/  LDL.LU R25, [R1+0xa50] ;  /* 0x000a500001197983 */ /* 0x001ee20000300800 */
[----:B----4-:R-:W-:Y:S02]  /*b070*/  IMAD R4, R4, c[0x0][0x190], RZ ;  /* 0x0000640004047a24 */ /* 0x010fe400078e02ff */
[----:B------:R-:W-:Y:S02]  /*b080*/  IMAD R22, R22, c[0x0][0x190], RZ ;  /* 0x0000640016167a24 */ /* 0x000fe400078e02ff */
[----:B------:R-:W-:Y:S02]  /*b090*/  IMAD R24, R24, c[0x0][0x190], RZ ;  /* 0x0000640018187a24 */ /* 0x000fe400078e02ff */
[----:B------:R-:W-:-:S02]  /*b0a0*/  IMAD R26, R26, c[0x0][0x190], RZ ;  /* 0x000064001a1a7a24 */ /* 0x000fc400078e02ff */
[----:B------:R-:W-:Y:S02]  /*b0b0*/  IMAD R27, R27, c[0x0][0x190], RZ ;  /* 0x000064001b1b7a24 */ /* 0x000fe400078e02ff */
[----:B------:R-:W-:Y:S02]  /*b0c0*/  IMAD R5, R5, c[0x0][0x190], RZ ;  /* 0x0000640005057a24 */ /* 0x000fe400078e02ff */
[----:B------:R-:W-:Y:S02]  /*b0d0*/  IMAD R21, R21, c[0x0][0x190], RZ ;  /* 0x0000640015157a24 */ /* 0x000fe400078e02ff */
        /* <DEDUP_REMOVED lines=12> */
[----:B--2---:R-:W-:Y:S02]  /*b1a0*/  IMAD R14, R14, c[0x0][0x190], RZ ;  /* 0x000064000e0e7a24 */ /* 0x004fe400078e02ff */
[----:B------:R-:W-:Y:S02]  /*b1b0*/  IMAD R13, R13, c[0x0][0x190], RZ ;  /* 0x000064000d0d7a24 */ /* 0x000fe400078e02ff */
[----:B------:R-:W-:-:S02]  /*b1c0*/  IMAD R11, R11, c[0x0][0x190], RZ ;  /* 0x000064000b0b7a24 */ /* 0x000fc400078e02ff */
[----:B------:R-:W-:Y:S02]  /*b1d0*/  IMAD R23, R23, c[0x0][0x190], RZ ;  /* 0x0000640017177a24 */ /* 0x000fe400078e02ff */
[----:B------:R-:W-:Y:S02]  /*b1e0*/  IMAD R28, R28, c[0x0][0x190], RZ ;  /* 0x000064001c1c7a24 */ /* 0x000fe400078e02ff */
[----:B------:R-:W-:Y:S02]  /*b1f0*/  IMAD R29, R29, c[0x0][0x190], RZ ;  /* 0x000064001d1d7a24 */ /* 0x000fe400078e02ff */
[----:B---3--:R-:W-:-:S05]  /*b200*/  IMAD R25, R25, c[0x0][0x190], RZ ;  /* 0x0000640019197a24 */ /* 0x008fca00078e02ff */
        /* <DEDUP_REMOVED lines=27> */
[----:B0-----:R-:W4:Y:S04]  /*b3c0*/  LDL.LU R7, [R1+0xa18] ;  /* 0x000a180001077983 */ /* 0x001f280000300800 */
        /* <DEDUP_REMOVED lines=23> */
[----:B0-----:R-:W4:Y:S01]  /*b540*/  LDL.LU R29, [R1+0x9e8] ;  /* 0x0009e800011d7983 */ /* 0x001f220000300800 */
[----:B------:R-:W-:-:S05]  /*b550*/  IMAD R3, R3, c[0x0][0x190], RZ ;  /* 0x0000640003037a24 */ /* 0x000fca00078e02ff */
[----:B------:R0:W-:Y:S02]  /*b560*/  STL [R1+0x8], R3 ;  /* 0x0000080301007387 */ /* 0x0001e40000100800 */
[----:B0-----:R-:W-:Y:S02]  /*b570*/  IMAD R3, R2, c[0x0][0x190], RZ ;  /* 0x0000640002037a24 */ /* 0x001fe400078e02ff */
[----:B------:R-:W-:-:S03]  /*b580*/  IMAD R2, R0, c[0x0][0x190], RZ ;  /* 0x0000640000027a24 */ /* 0x000fc600078e02ff */
[----:B------:R0:W-:Y:S04]  /*b590*/  STL [R1+0x9a8], R3 ;  /* 0x0009a80301007387 */ /* 0x0001e80000100800 */
[----:B0-----:R-:W4:Y:S04]  /*b5a0*/  LDL.LU R3, [R1+0x50] ;  /* 0x0000500001037983 */ /* 0x001f280000300800 */
[----:B------:R0:W-:Y:S04]  /*b5b0*/  STL [R1+0x9a4], R2 ;  /* 0x0009a40201007387 */ /* 0x0001e80000100800 */
[----:B0-----:R-:W4:Y:S01]  /*b5c0*/  LDL.LU R2, [R1+0x54] ;  /* 0x0000540001027983 */ /* 0x001f220000300800 */
[----:B--2---:R-:W-:-:S02]  /*b5d0*/  IMAD R9, R9, c[0x0][0x190], RZ ;  /* 0x0000640009097a24 */ /* 0x004fc400078e02ff */
[----:B---3--:R-:W-:Y:S02]  /*b5e0*/  IMAD R6, R6, c[0x0][0x190], RZ ;  /* 0x0000640006067a24 */ /* 0x008fe400078e02ff */
[----:B----4-:R-:W-:Y:S02]  /*b5f0*/  IMAD R7, R7, c[0x0][0x190], RZ ;  /* 0x0000640007077a24 */ /* 0x010fe400078e02ff */
        /* <DEDUP_REMOVED lines=10> */
[----:B------:R-:W-:-:S05]  /*b6a0*/  IMAD R29, R29, c[0x0][0x190], RZ ;  /* 0x000064001d1d7a24 */ /* 0x000fca00078e02ff */
[----:B------:R0:W-:Y:S04]  /*b6b0*/  STL [R1+0x9a0], R29 ;  /* 0x0009a01d01007387 */ /* 0x0001e80000100800 */
[----:B0-----:R-:W2:Y:S04]  /*b6c0*/  LDL.LU R29, [R1+0x4c] ;  /* 0x00004c00011d7983 */ /* 0x001ea80000300800 */
[----:B------:R0:W-:Y:S04]  /*b6d0*/  STL [R1+0x99c], R28 ;  /* 0x00099c1c01007387 */ /* 0x0001e80000100800 */
[----:B0-----:R-:W3:Y:S04]  /*b6e0*/  LDL.LU R28, [R1+0x74] ;  /* 0x00007400011c7983 */ /* 0x001ee80000300800 */
[----:B------:R0:W-:Y:S04]  /*b6f0*/  STL [R1+0x998], R23 ;  /* 0x0009981701007387 */ /* 0x0001e80000100800 */
[----:B0-----:R-:W4:Y:S04]  /*b700*/  LDL.LU R23, [R1+0x3c] ;  /* 0x00003c0001177983 */ /* 0x001f280000300800 */
[----:B------:R0:W-:Y:S04]  /*b710*/  STL [R1+0x994], R11 ;  /* 0x0009940b01007387 */ /* 0x0001e80000100800 */
[----:B0-----:R-:W2:Y:S01]  /*b720*/  LDL.LU R11, [R1+0x38] ;  /* 0x00003800010b7983 */ /* 0x001ea20000300800 */
[----:B------:R-:W-:-:S05]  /*b730*/  IMAD R13, R13, c[0x0][0x190], RZ ;  /* 0x000064000d0d7a24 */ /* 0x000fca00078e02ff */
[----:B------:R-:W-:Y:S04]  /*b740*/  STL [R1+0x990], R13 ;  /* 0x0009900d01007387 */ /* 0x000fe80000100800 */
[----:B------:R-:W-:Y:S04]  /*b750*/  STL [R1+0x9ac], R14 ;  /* 0x0009ac0e01007387 */ /* 0x000fe80000100800 */
[----:B------:R-:W-:Y:S04]  /*b760*/  STL [R1+0x9b0], R16 ;  /* 0x0009b01001007387 */ /* 0x000fe80000100800 */
[----:B------:R-:W-:Y:S04]  /*b770*/  STL [R1+0x9b4], R17 ;  /* 0x0009b41101007387 */ /* 0x000fe80000100800 */
[----:B------:R-:W-:Y:S04]  /*b780*/  STL [R1+0x9b8], R19 ;  /* 0x0009b81301007387 */ /* 0x000fe80000100800 */
        /* <DEDUP_REMOVED lines=12> */
[----:B------:R-:W-:-:S02]  /*b850*/  IMAD R12, R12, c[0x0][0x190], RZ ;  /* 0x000064000c0c7a24 */ /* 0x000fc400078e02ff */
[----:B------:R-:W-:Y:S02]  /*b860*/  IMAD R15, R15, c[0x0][0x190], RZ ;  /* 0x000064000f0f7a24 */ /* 0x000fe400078e02ff */
[----:B------:R-:W-:Y:S02]  /*b870*/  IMAD R18, R18, c[0x0][0x190], RZ ;  /* 0x0000640012127a24 */ /* 0x000fe400078e02ff */
[----:B------:R-:W-:Y:S01]  /*b880*/  IMAD R0, R21, c[0x0][0x190], RZ ;  /* 0x0000640015007a24 */ /* 0x000fe200078e02ff */
[----:B------:R0:W-:Y:S01]  /*b890*/  STL [R1+0x9d4], R12 ;  /* 0x0009d40c01007387 */ /* 0x0001e20000100800 */
[----:B------:R-:W-:-:S03]  /*b8a0*/  IMAD R21, R5, c[0x0][0x190], RZ ;  /* 0x0000640005157a24 */ /* 0x000fc600078e02ff */
[----:B------:R-:W-:Y:S04]  /*b8b0*/  STL [R1+0x9d8], R15 ;  /* 0x0009d80f01007387 */ /* 0x000fe80000100800 */
[----:B------:R-:W-:Y:S04]  /*b8c0*/  STL [R1+0x9dc], R18 ;  /* 0x0009dc1201007387 */ /* 0x000fe80000100800 */
[----:B------:R-:W-:Y:S04]  /*b8d0*/  STL [R1+0x9e0], R0 ;  /* 0x0009e00001007387 */ /* 0x000fe80000100800 */
[----:B------:R-:W-:Y:S04]  /*b8e0*/  STL [R1+0x9e4], R21 ;  /* 0x0009e41501007387 */ /* 0x000fe80000100800 */
[----:B------:R-:W3:Y:S01]  /*b8f0*/  LDL.LU R19, [R1+0x56c] ;  /* 0x00056c0001137983 */ /* 0x000ee20000300800 */
[----:B0-----:R-:W-:-:S05]  /*b900*/  LEA R12, P3, R25, c[0x0][0x168], 0x1 ;  /* 0x00005a00190c7a11 */ /* 0x001fca00078608ff */
[----:B------:R4:W-:Y:S04]  /*b910*/  STL [R1+0x838], R12 ;  /* 0x0008380c01007387 */ /* 0x0009e80000100800 */
[----:B------:R-:W3:Y:S01]  /*b920*/  LDL.LU R17, [R1+0x568] ;  /* 0x0005680001117983 */ /* 0x000ee20000300800 */
[----:B------:R-:W-:-:S05]  /*b930*/  IMAD R5, R4, c[0x0][0x184], RZ ;  /* 0x0000610004057a24 */ /* 0x000fca00078e02ff */
[----:B------:R-:W-:-:S04]  /*b940*/  LEA R4, P2, R5, c[0x0][0x160], 0x1 ;  /* 0x0000580005047a11 */ /* 0x000fc800078408ff */
[----:B------:R-:W-:Y:S02]  /*b950*/  LEA.HI.X.SX32 R5, R5, c[0x0][0x164], 0x1, P2 ;  /* 0x0000590005057a11 */ /* 0x000fe400010f0eff */
[----:B----4-:R-:W-:Y:S02]  /*b960*/  LEA R12, P5, R23, c[0x0][0x168], 0x1 ;  /* 0x00005a00170c7a11 */ /* 0x010fe400078a08ff */
[----:B--2---:R-:W-:-:S05]  /*b970*/  LEA R0, P4, R11, c[0x0][0x168], 0x1 ;  /* 0x00005a000b007a11 */ /* 0x004fca00078808ff */
[----:B------:R0:W-:Y:S04]  /*b980*/  STL [R1+0x590], R0 ;  /* 0x0005900001007387 */ /* 0x0001e80000100800 */
[----:B------:R1:W-:Y:S04]  /*b990*/  STL [R1+0x6e4], R12 ;  /* 0x0006e40c01007387 */ /* 0x0003e80000100800 */
[----:B------:R-:W2:Y:S01]  /*b9a0*/  LDL.LU R16, [R1+0x564] ;  /* 0x0005640001107983 */ /* 0x000ea20000300800 */
[----:B0-----:R-:W-:Y:S02]  /*b9b0*/  LEA R0, P6, R29, c[0x0][0x168], 0x1 ;  /* 0x00005a001d007a11 */ /* 0x001fe400078c08ff */
[----:B-1----:R-:W-:-:S03]  /*b9c0*/  LEA R12, P0, R3, c[0x0][0x168], 0x1 ;  /* 0x00005a00030c7a11 */ /* 0x002fc600078008ff */
[----:B------:R0:W-:Y:S04]  /*b9d0*/  STL [R1+0x83c], R0 ;  /* 0x00083c0001007387 */ /* 0x0001e80000100800 */
[----:B------:R1:W-:Y:S04]  /*b9e0*/  STL [R1+0x598], R12 ;  /* 0x0005980c01007387 */ /* 0x0003e80000100800 */
[----:B------:R-:W4:Y:S01]  /*b9f0*/  LDL.LU R14, [R1+0x560] ;  /* 0x00056000010e7983 */ /* 0x000f220000300800 */
[----:B0-----:R-:W-:-:S05]  /*ba00*/  LEA R0, P1, R2, c[0x0][0x168], 0x1 ;  /* 0x00005a0002007a11 */ /* 0x001fca00078208ff */
[----:B------:R3:W-:Y:S04]  /*ba10*/  STL [R1+0x6ec], R0 ;  /* 0x0006ec0001007387 */ /* 0x0007e80000100800 */
[----:B------:R-:W4:Y:S01]  /*ba20*/  LDL.LU R13, [R1+0x55c] ;  /* 0x00055c00010d7983 */ /* 0x000f220000300800 */
[----:B-1----:R-:W-:Y:S02]  /*ba30*/  LEA.HI.X.SX32 R12, R25, c[0x0][0x16c], 0x1, P3 ;  /* 0x00005b00190c7a11 */ /* 0x002fe400018f0eff */
[----:B---3--:R-:W-:-:S05]  /*ba40*/  LEA R0, P2, R9, c[0x0][0x168], 0x1 ;  /* 0x00005a0009007a11 */ /* 0x008fca00078408ff */
[----:B------:R0:W-:Y:S04]  /*ba50*/  STL [R1+0x840], R0 ;  /* 0x0008400001007387 */ /* 0x0001e80000100800 */
[----:B------:R1:W-:Y:S01]  /*ba60*/  STL [R1+0x6e0], R12 ;  /* 0x0006e00c01007387 */ /* 0x0003e20000100800 */
[----:B0-----:R-:W-:Y:S02]  /*ba70*/  LEA R0, P3, R28, c[0x0][0x168], 0x1 ;  /* 0x00005a001c007a11 */ /* 0x001fe400078608ff */
[----:B-1----:R-:W-:Y:S02]  /*ba80*/  LEA.HI.X.SX32 R12, R11, c[0x0][0x16c], 0x1, P4 ;  /* 0x00005b000b0c7a11 */ /* 0x002fe400020f0eff */
[----:B------:R-:W3:Y:S04]  /*ba90*/  LDL.LU R11, [R1+0x558] ;  /* 0x00055800010b7983 */ /* 0x000ee80000300800 */
[----:B------:R0:W-:Y:S04]  /*baa0*/  STL [R1+0x5a0], R0 ;  /* 0x0005a00001007387 */ /* 0x0001e80000100800 */
[----:B------:R1:W-:Y:S01]  /*bab0*/  STL [R1+0xe8], R12 ;  /* 0x0000e80c01007387 */ /* 0x0003e20000100800 */
[----:B0-----:R-:W-:-:S02]  /*bac0*/  LEA R0, P4, R6, c[0x0][0x168], 0x1 ;  /* 0x00005a0006007a11 */ /* 0x001fc400078808ff */
[----:B-1----:R-:W-:Y:S02]  /*bad0*/  LEA.HI.X.SX32 R12, R23, c[0x0][0x16c], 0x1, P5 ;  /* 0x00005b00170c7a11 */ /* 0x002fe400028f0eff */
[----:B------:R-:W3:Y:S04]  /*bae0*/  LDL.LU R23, [R1+0x554] ;  /* 0x0005540001177983 */ /* 0x000ee80000300800 */
[----:B------:R-:W-:Y:S04]  /*baf0*/  STL [R1+0x6f4], R0 ;  /* 0x0006f40001007387 */ /* 0x000fe80000100800 */
[----:B------:R0:W-:Y:S02]  /*bb00*/  STL [R1+0x594], R12 ;  /* 0x0005940c01007387 */ /* 0x0001e40000100800 */
[----:B0-----:R-:W-:-:S02]  /*bb10*/  LEA.HI.X.SX32 R12, R29, c[0x0][0x16c], 0x1, P6 ;  /* 0x00005b001d0c7a11 */ /* 0x001fc400030f0eff */
[----:B------:R-:W3:Y:S01]  /*bb20*/  LDL.LU R29, [R1+0x550] ;  /* 0x00055000011d7983 */ /* 0x000ee20000300800 */
[----:B------:R-:W-:-:S05]  /*bb30*/  LEA R0, P5, R7, c[0x0][0x168], 0x1 ;  /* 0x00005a0007007a11 */ /* 0x000fca00078a08ff */
[----:B------:R-:W-:Y:S04]  /*bb40*/  STL [R1+0x844], R0 ;  /* 0x0008440001007387 */ /* 0x000fe80000100800 */
[----:B------:R0:W-:Y:S02]  /*bb50*/  STL [R1+0x6e8], R12 ;  /* 0x0006e80c01007387 */ /* 0x0001e40000100800 */
[----:B0-----:R-:W-:Y:S02]  /*bb60*/  LEA.HI.X.SX32 R12, R3, c[0x0][0x16c], 0x1, P0 ;  /* 0x00005b00030c7a11 */ /* 0x001fe400000f0eff */
        /* <DEDUP_REMOVED lines=12> */
[----:B------:R0:W-:Y:S04]  /*bc30*/  STL [R1+0x848], R0 ;  /* 0x0008480001007387 */ /* 0x0001e80000100800 */
[----:B------:R1:W-:Y:S01]  /*bc40*/  STL [R1+0x6f0], R12 ;  /* 0x0006f00c01007387 */ /* 0x0003e20000100800 */
[----:B0-----:R-:W-:Y:S02]  /*bc50*/  LEA R0, P2, R19, c[0x0][0x168], 0x1 ;  /* 0x00005a0013007a11 */ /* 0x001fe400078408ff */
        /* <DEDUP_REMOVED lines=11> */
[----:B--2---:R-:W-:-:S05]  /*bd10*/  LEA R0, P4, R16, c[0x0][0x168], 0x1 ;  /* 0x00005a0010007a11 */ /* 0x004fca00078808ff */
[----:B------:R4:W-:Y:S04]  /*bd20*/  STL [R1+0x84c], R0 ;  /* 0x00084c0001007387 */ /* 0x0009e80000100800 */
[----:B------:R0:W-:Y:S01]  /*bd30*/  STL [R1+0x6f8], R12 ;  /* 0x0006f80c01007387 */ /* 0x0001e20000100800 */
[----:B----4-:R-:W-:Y:S02]  /*bd40*/  LEA R0, P5, R14, c[0x0][0x168], 0x1 ;  /* 0x00005a000e007a11 */ /* 0x010fe400078a08ff */
[----:B0-----:R-:W-:Y:S02]  /*bd50*/  LEA.HI.X.SX32 R12, R8, c[0x0][0x16c], 0x1, P6 ;  /* 0x00005b00080c7a11 */ /* 0x001fe400030f0eff */
[----:B------:R-:W2:Y:S04]  /*bd60*/  LDL.LU R8, [R1+0x534] ;  /* 0x0005340001087983 */ /* 0x000ea80000300800 */
[----:B------:R0:W-:Y:S04]  /*bd70*/  STL [R1+0x5b8], R0 ;  /* 0x0005b80001007387 */ /* 0x0001e80000100800 */
[----:B------:R1:W-:Y:S01]  /*bd80*/  STL [R1+0x4f4], R12 ;  /* 0x0004f40c01007387 */ /* 0x0003e20000100800 */
[----:B0-----:R-:W-:-:S02]  /*bd90*/  LEA R0, P6, R13, c[0x0][0x168], 0x1 ;  /* 0x00005a000d007a11 */ /* 0x001fc400078c08ff */
[----:B-1----:R-:W-:Y:S02]  /*bda0*/  LEA.HI.X.SX32 R12, R10, c[0x0][0x16c], 0x1, P0 ;  /* 0x00005b000a0c7a11 */ /* 0x002fe400000f0eff */
[----:B------:R-:W4:Y:S04]  /*bdb0*/  LDL.LU R10, [R1+0x530] ;  /* 0x00053000010a7983 */ /* 0x000f280000300800 */
[----:B------:R-:W-:Y:S04]  /*bdc0*/  STL [R1+0x70c], R0 ;  /* 0x00070c0001007387 */ /* 0x000fe80000100800 */
[----:B------:R0:W-:Y:S02]  /*bdd0*/  STL [R1+0x5ac], R12 ;  /* 0x0005ac0c01007387 */ /* 0x0001e40000100800 */
[----:B0-----:R-:W-:-:S02]  /*bde0*/  LEA.HI.X.SX32 R12, R20, c[0x0][0x16c], 0x1, P1 ;  /* 0x00005b00140c7a11 */ /* 0x001fc400008f0eff */
[----:B------:R-:W4:Y:S01]  /*bdf0*/  LDL.LU R20, [R1+0x52c] ;  /* 0x00052c0001147983 */ /* 0x000f220000300800 */
[----:B---3--:R-:W-:-:S05]  /*be00*/  LEA R0, P0, R11, c[0x0][0x168], 0x1 ;  /* 0x00005a000b007a11 */ /* 0x008fca00078008ff */
        /* <DEDUP_REMOVED lines=45> */
[----:B------:R-:W-:Y:S04]  /*c0e0*/  STL [R1+0x85c], R0 ;  /* 0x00085c0001007387 */ /* 0x000fe80000100800 */
[----:B------:R0:W-:Y:S01]  /*c0f0*/  STL [R1+0x718], R12 ;  /* 0x0007180c01007387 */ /* 0x0001e20000100800 */
[----:B------:R-:W-:Y:S02]  /*c100*/  LEA.HI.X.SX32 R9, R9, c[0x0][0x16c], 0x1, P5 ;  /* 0x00005b0009097a11 */ /* 0x000fe400028f0eff */
[----:B0-----:R-:W-:Y:S02]  /*c110*/  LEA.HI.X.SX32 R12, R2, c[0x0][0x16c], 0x1, P4 ;  /* 0x00005b00020c7a11 */ /* 0x001fe400020f0eff */
[----:B----4-:R-:W-:Y:S01]  /*c120*/  LEA R0, P3, R10, c[0x0][0x168], 0x1 ;  /* 0x00005a000a007a11 */ /* 0x010fe200078608ff */
[----:B------:R-:W2:Y:S04]  /*c130*/  LDL.LU R2, [R1+0x588] ;  /* 0x0005880001027983 */ /* 0x000ea80000300800 */
[----:B------:R-:W-:Y:S04]  /*c140*/  STL [R1+0x5d8], R0 ;  /* 0x0005d80001007387 */ /* 0x000fe80000100800 */
[----:B------:R0:W-:Y:S04]  /*c150*/  STL [R1+0x504], R12 ;  /* 0x0005040c01007387 */ /* 0x0001e80000100800 */
[----:B0-----:R-:W4:Y:S01]  /*c160*/  LDL.LU R12, [R1+0x58c] ;  /* 0x00058c00010c7983 */ /* 0x001f220000300800 */
[----:B------:R-:W-:-:S05]  /*c170*/  LEA R0, P4, R20, c[0x0][0x168], 0x1 ;  /* 0x00005a0014007a11 */ /* 0x000fca00078808ff */
[----:B------:R-:W-:Y:S04]  /*c180*/  STL [R1+0x72c], R0 ;  /* 0x00072c0001007387 */ /* 0x000fe80000100800 */
[----:B------:R0:W-:Y:S02]  /*c190*/  STL [R1+0x5cc], R9 ;  /* 0x0005cc0901007387 */ /* 0x0001e40000100800 */
[----:B0-----:R-:W-:Y:S02]  /*c1a0*/  LEA.HI.X.SX32 R9, R28, c[0x0][0x16c], 0x1, P6 ;  /* 0x00005b001c097a11 */ /* 0x001fe400030f0eff */
[----:B------:R-:W4:Y:S01]  /*c1b0*/  LDL.LU R28, [R1+0x5fc] ;  /* 0x0005fc00011c7983 */ /* 0x000f220000300800 */
[----:B------:R-:W-:Y:S02]  /*c1c0*/  LEA.HI.X.SX32 R6, R6, c[0x0][0x16c], 0x1, P0 ;  /* 0x00005b0006067a11 */ /* 0x000fe400000f0eff */
[----:B------:R-:W-:-:S02]  /*c1d0*/  LEA.HI.X.SX32 R7, R7, c[0x0][0x16c], 0x1, P1 ;  /* 0x00005b0007077a11 */ /* 0x000fc400008f0eff */
[----:B------:R-:W-:Y:S02]  /*c1e0*/  LEA.HI.X.SX32 R8, R8, c[0x0][0x16c], 0x1, P2 ;  /* 0x00005b0008087a11 */ /* 0x000fe400010f0eff */
[----:B---3--:R-:W-:-:S05]  /*c1f0*/  LEA R0, P5, R19, c[0x0][0x168], 0x1 ;  /* 0x00005a0013007a11 */ /* 0x008fca00078a08ff */
[----:B------:R-:W-:Y:S04]  /*c200*/  STL [R1+0x860], R0 ;  /* 0x0008600001007387 */ /* 0x000fe80000100800 */
[----:B------:R0:W-:Y:S04]  /*c210*/  STL [R1+0x720], R9 ;  /* 0x0007200901007387 */ /* 0x0001e80000100800 */
[----:B0-----:R-:W3:Y:S01]  /*c220*/  LDL.LU R9, [R1+0x604] ;  /* 0x0006040001097983 */ /* 0x001ee20000300800 */
[----:B------:R-:W-:-:S05]  /*c230*/  LEA R0, P6, R17, c[0x0][0x168], 0x1 ;  /* 0x00005a0011007a11 */ /* 0x000fca00078c08ff */
        /* <DEDUP_REMOVED lines=9> */
[----:B------:R0:W-:Y:S01]  /*c2d0*/  STL [R1+0x728], R8 ;  /* 0x0007280801007387 */ /* 0x0001e20000100800 */
[----:B------:R-:W-:-:S03]  /*c2e0*/  LEA.HI.X.SX32 R10, R10, c[0x0][0x16c], 0x1, P3 ;  /* 0x00005b000a0a7a11 */ /* 0x000fc600018f0eff */
        /* <DEDUP_REMOVED lines=8> */
[----:B------:R0:W-:Y:S04]  /*c370*/  STL [R1+0x5dc], R15 ;  /* 0x0005dc0f01007387 */ /* 0x0001e80000100800 */
[----:B------:R-:W3:Y:S01]  /*c380*/  LDL.LU R20, [R1+0x12c] ;  /* 0x00012c0001147983 */ /* 0x000ee20000300800 */
[----:B0-----:R-:W-:Y:S02]  /*c390*/  LEA.HI.X.SX32 R15, R19, c[0x0][0x16c], 0x1, P5 ;  /* 0x00005b00130f7a11 */ /* 0x001fe400028f0eff */
        /* <DEDUP_REMOVED lines=11> */
[----:B------:R2:W-:Y:S04]  /*c450*/  STL [R1+0x744], R0 ;  /* 0x0007440001007387 */ /* 0x0005e80000100800 */
[----:B------:R-:W-:Y:S04]  /*c460*/  STL [R1+0x5e4], R15 ;  /* 0x0005e40f01007387 */ /* 0x000fe80000100800 */
[----:B------:R-:W3:Y:S01]  /*c470*/  LDL.LU R16, [R1+0x120] ;  /* 0x0001200001107983 */ /* 0x000ee20000300800 */
[----:B------:R-:W-:Y:S02]  /*c480*/  LEA.HI.X.SX32 R14, R14, c[0x0][0x16c], 0x1, P1 ;  /* 0x00005b000e0e7a11 */ /* 0x000fe400008f0eff */
[----:B------:R-:W-:-:S02]  /*c490*/  LEA.HI.X.SX32 R13, R13, c[0x0][0x16c], 0x1, P2 ;  /* 0x00005b000d0d7a11 */ /* 0x000fc400010f0eff */
[----:B------:R-:W-:Y:S02]  /*c4a0*/  LEA.HI.X.SX32 R11, R11, c[0x0][0x16c], 0x1, P3 ;  /* 0x00005b000b0b7a11 */ /* 0x000fe400018f0eff */
[----:B--2---:R-:W-:-:S05]  /*c4b0*/  LEA R0, P0, R2, c[0x0][0x168], 0x1 ;  /* 0x00005a0002007a11 */ /* 0x004fca00078008ff */
[----:B------:R4:W-:Y:S04]  /*c4c0*/  STL [R1+0x86c], R0 ;  /* 0x00086c0001007387 */ /* 0x0009e80000100800 */
[----:B------:R0:W-:Y:S01]  /*c4d0*/  STL [R1+0x738], R14 ;  /* 0x0007380e01007387 */ /* 0x0001e20000100800 */
[----:B----4-:R-:W-:-:S03]  /*c4e0*/  LEA R0, P1, R12, c[0x0][0x168], 0x1 ;  /* 0x00005a000c007a11 */ /* 0x010fc600078208ff */
[----:B0-----:R-:W2:Y:S04]  /*c4f0*/  LDL.LU R14, [R1+0x11c] ;  /* 0x00011c00010e7983 */ /* 0x001ea80000300800 */
[----:B------:R-:W-:Y:S04]  /*c500*/  STL [R1+0x5f8], R0 ;  /* 0x0005f80001007387 */ /* 0x000fe80000100800 */
[----:B------:R0:W-:Y:S04]  /*c510*/  STL [R1+0x514], R13 ;  /* 0x0005140d01007387 */ /* 0x0001e80000100800 */
[----:B0-----:R-:W4:Y:S01]  /*c520*/  LDL.LU R13, [R1+0x118] ;  /* 0x00011800010d7983 */ /* 0x001f220000300800 */
[----:B------:R-:W-:-:S05]  /*c530*/  LEA R0, P2, R28, c[0x0][0x168], 0x1 ;  /* 0x00005a001c007a11 */ /* 0x000fca00078408ff */
[----:B------:R-:W-:Y:S04]  /*c540*/  STL [R1+0x74c], R0 ;  /* 0x00074c0001007387 */ /* 0x000fe80000100800 */
[----:B------:R0:W-:Y:S04]  /*c550*/  STL [R1+0x5ec], R11 ;  /* 0x0005ec0b01007387 */ /* 0x0001e80000100800 */
[----:B0-----:R-:W4:Y:S01]  /*c560*/  LDL.LU R11, [R1+0x114] ;  /* 0x00011400010b7983 */ /* 0x001f220000300800 */
[----:B------:R-:W-:Y:S02]  /*c570*/  LEA.HI.X.SX32 R15, R23, c[0x0][0x16c], 0x1, P4 ;  /* 0x00005b00170f7a11 */ /* 0x000fe400020f0eff */
[----:B---3--:R-:W-:-:S05]  /*c580*/  LEA R0, P3, R9, c[0x0][0x168], 0x1 ;  /* 0x00005a0009007a11 */ /* 0x008fca00078608ff */
[----:B------:R0:W-:Y:S04]  /*c590*/  STL [R1+0x870], R0 ;  /* 0x0008700001007387 */ /* 0x0001e80000100800 */
[----:B------:R-:W3:Y:S04]  /*c5a0*/  LDL.LU R23, [R1+0x110] ;  /* 0x0001100001177983 */ /* 0x000ee80000300800 */
[----:B------:R1:W-:Y:S01]  /*c5b0*/  STL [R1+0x740], R15 ;  /* 0x0007400f01007387 */ /* 0x0003e20000100800 */
[----:B0-----:R-:W-:Y:S02]  /*c5c0*/  LEA R0, P4, R6, c[0x0][0x168], 0x1 ;  /* 0x00005a0006007a11 */ /* 0x001fe400078808ff */
[----:B-1----:R-:W-:-:S03]  /*c5d0*/  LEA.HI.X.SX32 R15, R29, c[0x0][0x16c], 0x1, P5 ;  /* 0x00005b001d0f7a11 */ /* 0x002fc600028f0eff */
        /* <DEDUP_REMOVED lines=16> */
[----:B------:R1:W-:Y:S01]  /*c6e0*/  STL [R1+0x51c], R15 ;  /* 0x00051c0f01007387 */ /* 0x0003e20000100800 */
[----:B0-----:R-:W-:-:S03]  /*c6f0*/  LEA.HI.X.SX32 R0, R28, c[0x0][0x16c], 0x1, P2 ;  /* 0x00005b001c007a11 */ /* 0x001fc600010f0eff */
[----:B------:R-:W3:Y:S01]  /*c700*/  LDL.LU R28, [R1+0xf0] ;  /* 0x0000f000011c7983 */ /* 0x000ee20000300800 */
[----:B------:R-:W-:-:S05]  /*c710*/  LEA R12, P1, R20, c[0x0][0x168], 0x1 ;  /* 0x00005a00140c7a11 */ /* 0x000fca00078208ff */
[----:B------:R-:W-:Y:S04]  /*c720*/  STL [R1+0x75c], R12 ;  /* 0x00075c0c01007387 */ /* 0x000fe80000100800 */
[----:B------:R0:W-:Y:S04]  /*c730*/  STL [R1+0x5fc], R0 ;  /* 0x0005fc0001007387 */ /* 0x0001e80000100800 */
[----:B-1----:R-:W3:Y:S01]  /*c740*/  LDL.LU R15, [R1+0x62c] ;  /* 0x00062c00010f7983 */ /* 0x002ee20000300800 */
[----:B0-----:R-:W-:Y:S02]  /*c750*/  LEA.HI.X.SX32 R0, R9, c[0x0][0x16c], 0x1, P3 ;  /* 0x00005b0009007a11 */ /* 0x001fe400018f0eff */
[----:B------:R-:W-:-:S05]  /*c760*/  LEA R12, P2, R19, c[0x0][0x168], 0x1 ;  /* 0x00005a00130c7a11 */ /* 0x000fca00078408ff */
[----:B------:R0:W-:Y:S04]  /*c770*/  STL [R1+0x878], R12 ;  /* 0x0008780c01007387 */ /* 0x0001e80000100800 */
[----:B------:R1:W-:Y:S04]  /*c780*/  STL [R1+0x750], R0 ;  /* 0x0007500001007387 */ /* 0x0003e80000100800 */
[----:B0-----:R-:W3:Y:S01]  /*c790*/  LDL.LU R12, [R1+0x634] ;  /* 0x00063400010c7983 */ /* 0x001ee20000300800 */
[----:B-1----:R-:W-:Y:S02]  /*c7a0*/  LEA.HI.X.SX32 R0, R6, c[0x0][0x16c], 0x1, P4 ;  /* 0x00005b0006007a11 */ /* 0x002fe400020f0eff */
        /* <DEDUP_REMOVED lines=10> */
[----:B------:R-:W-:-:S02]  /*c850*/  LEA.HI.X.SX32 R8, R10, c[0x0][0x16c], 0x1, P0 ;  /* 0x00005b000a087a11 */ /* 0x000fc400000f0eff */
[----:B--2---:R-:W-:-:S05]  /*c860*/  LEA R7, P5, R14, c[0x0][0x168], 0x1 ;  /* 0x00005a000e077a11 */ /* 0x004fca00078a08ff */
[----:B------:R4:W-:Y:S04]  /*c870*/  STL [R1+0x87c], R7 ;  /* 0x00087c0701007387 */ /* 0x0009e80000100800 */
[----:B------:R-:W-:Y:S01]  /*c880*/  STL [R1+0x758], R0 ;  /* 0x0007580001007387 */ /* 0x000fe20000100800 */
[----:B----4-:R-:W-:-:S05]  /*c890*/  LEA R7, P6, R13, c[0x0][0x168], 0x1 ;  /* 0x00005a000d077a11 */ /* 0x010fca00078c08ff */
[----:B------:R0:W-:Y:S04]  /*c8a0*/  STL [R1+0x618], R7 ;  /* 0x0006180701007387 */ /* 0x0001e80000100800 */
[----:B0-----:R-:W2:Y:S01]  /*c8b0*/  LDL.LU R7, [R1+0xc4] ;  /* 0x0000c40001077983 */ /* 0x001ea20000300800 */
[----:B------:R-:W-:-:S03]  /*c8c0*/  LEA R0, P0, R11, c[0x0][0x168], 0x1 ;  /* 0x00005a000b007a11 */ /* 0x000fc600078008ff */
[----:B------:R0:W-:Y:S04]  /*c8d0*/  STL [R1+0x524], R8 ;  /* 0x0005240801007387 */ /* 0x0001e80000100800 */
[----:B------:R3:W-:Y:S04]  /*c8e0*/  STL [R1+0x76c], R0 ;  /* 0x00076c0001007387 */ /* 0x0007e80000100800 */
[----:B0-----:R-:W4:Y:S01]  /*c8f0*/  LDL.LU R8, [R1+0xc0] ;  /* 0x0000c00001087983 */ /* 0x001f220000300800 */
[----:B------:R-:W-:-:S05]  /*c900*/  LEA.HI.X.SX32 R10, R20, c[0x0][0x16c], 0x1, P1 ;  /* 0x00005b00140a7a11 */ /* 0x000fca00008f0eff */
[----:B------:R0:W-:Y:S01]  /*c910*/  STL [R1+0x60c], R10 ;  /* 0x00060c0a01007387 */ /* 0x0001e20000100800 */
[----:B------:R-:W-:Y:S02]  /*c920*/  LEA.HI.X.SX32 R18, R19, c[0x0][0x16c], 0x1, P2 ;  /* 0x00005b0013127a11 */ /* 0x000fe400010f0eff */
[----:B------:R-:W-:Y:S02]  /*c930*/  LEA.HI.X.SX32 R17, R17, c[0x0][0x16c], 0x1, P3 ;  /* 0x00005b0011117a11 */ /* 0x000fe400018f0eff */
[----:B------:R-:W-:Y:S02]  /*c940*/  LEA.HI.X.SX32 R16, R16, c[0x0][0x16c], 0x1, P4 ;  /* 0x00005b0010107a11 */ /* 0x000fe400020f0eff */
[----:B---3--:R-:W-:-:S05]  /*c950*/  LEA R0, P1, R23, c[0x0][0x168], 0x1 ;  /* 0x00005a0017007a11 */ /* 0x008fca00078208ff */
[----:B------:R1:W-:Y:S04]  /*c960*/  STL [R1+0x880], R0 ;  /* 0x0008800001007387 */ /* 0x0003e80000100800 */
[----:B0-----:R-:W3:Y:S04]  /*c970*/  LDL.LU R10, [R1+0xbc] ;  /* 0x0000bc00010a7983 */ /* 0x001ee80000300800 */
[----:B------:R-:W-:Y:S01]  /*c980*/  STL [R1+0x760], R18 ;  /* 0x0007601201007387 */ /* 0x000fe20000100800 */
[----:B-1----:R-:W-:-:S05]  /*c990*/  LEA R0, P2, R29, c[0x0][0x168], 0x1 ;  /* 0x00005a001d007a11 */ /* 0x002fca00078408ff */
[----:B------:R0:W-:Y:S04]  /*c9a0*/  STL [R1+0x620], R0 ;  /* 0x0006200001007387 */ /* 0x0001e80000100800 */
[----:B------:R-:W3:Y:S04]  /*c9b0*/  LDL.LU R20, [R1+0xb8] ;  /* 0x0000b80001147983 */ /* 0x000ee80000300800 */
[----:B------:R-:W-:Y:S01]  /*c9c0*/  STL [R1+0x528], R17 ;  /* 0x0005281101007387 */ /* 0x000fe20000100800 */
[----:B0-----:R-:W-:-:S05]  /*c9d0*/  LEA R0, P3, R3, c[0x0][0x168], 0x1 ;  /* 0x00005a0003007a11 */ /* 0x001fca00078608ff */
[----:B------:R0:W-:Y:S04]  /*c9e0*/  STL [R1+0x774], R0 ;  /* 0x0007740001007387 */ /* 0x0001e80000100800 */
[----:B------:R-:W3:Y:S04]  /*c9f0*/  LDL.LU R19, [R1+0xb4] ;  /* 0x0000b40001137983 */ /* 0x000ee80000300800 */
[----:B------:R1:W-:Y:S01]  /*ca00*/  STL [R1+0x614], R16 ;  /* 0x0006141001007387 */ /* 0x0003e20000100800 */
[----:B0-----:R-:W-:-:S05]  /*ca10*/  LEA R0, P4, R2, c[0x0][0x168], 0x1 ;  /* 0x00005a0002007a11 */ /* 0x001fca00078808ff */
[----:B------:R0:W-:Y:S04]  /*ca20*/  STL [R1+0x884], R0 ;  /* 0x0008840001007387 */ /* 0x0001e80000100800 */
[----:B------:R-:W3:Y:S01]  /*ca30*/  LDL.LU R17, [R1+0xb0] ;  /* 0x0000b00001117983 */ /* 0x000ee20000300800 */
[----:B------:R-:W-:Y:S02]  /*ca40*/  LEA.HI.X.SX32 R14, R14, c[0x0][0x16c], 0x1, P5 ;  /* 0x00005b000e0e7a11 */ /* 0x000fe400028f0eff */
[----:B------:R-:W-:-:S03]  /*ca50*/  LEA.HI.X.SX32 R13, R13, c[0x0][0x16c], 0x1, P6 ;  /* 0x00005b000d0d7a11 */ /* 0x000fc600030f0eff */
[----:B------:R0:W-:Y:S04]  /*ca60*/  STL [R1+0x768], R14 ;  /* 0x0007680e01007387 */ /* 0x0001e80000100800 */
[----:B-1----:R-:W3:Y:S01]  /*ca70*/  LDL.LU R16, [R1+0xac] ;  /* 0x0000ac0001107983 */ /* 0x002ee20000300800 */
[----:B0-----:R-:W-:-:S05]  /*ca80*/  LEA R0, P5, R28, c[0x0][0x168], 0x1 ;  /* 0x00005a001c007a11 */ /* 0x001fca00078a08ff */
[----:B------:R0:W-:Y:S04]  /*ca90*/  STL [R1+0x628], R0 ;  /* 0x0006280001007387 */ /* 0x0001e80000100800 */
[----:B------:R1:W-:Y:S04]  /*caa0*/  STL [R1+0x52c], R13 ;  /* 0x00052c0d01007387 */ /* 0x0003e80000100800 */
[----:B------:R-:W3:Y:S01]  /*cab0*/  LDL.LU R14, [R1+0xa8] ;  /* 0x0000a800010e7983 */ /* 0x000ee20000300800 */
[----:B------:R-:W-:Y:S02]  /*cac0*/  LEA.HI.X.SX32 R11, R11, c[0x0][0x16c], 0x1, P0 ;  /* 0x00005b000b0b7a11 */ /* 0x000fe400000f0eff */
[----:B0-----:R-:W-:-:S05]  /*cad0*/  LEA R0, P6, R15, c[0x0][0x168], 0x1 ;  /* 0x00005a000f007a11 */ /* 0x001fca00078c08ff */
[----:B------:R0:W-:Y:S04]  /*cae0*/  STL [R1+0x77c], R0 ;  /* 0x00077c0001007387 */ /* 0x0001e80000100800 */
[----:B------:R0:W-:Y:S04]  /*caf0*/  STL [R1+0x61c], R11 ;  /* 0x00061c0b01007387 */ /* 0x0001e80000100800 */
[----:B-1----:R-:W3:Y:S01]  /*cb00*/  LDL.LU R13, [R1+0xa4] ;  /* 0x0000a400010d7983 */ /* 0x002ee20000300800 */
[----:B0-----:R-:W-:Y:S02]  /*cb10*/  LEA R0, P0, R12, c[0x0][0x168], 0x1 ;  /* 0x00005a000c007a11 */ /* 0x001fe400078008ff */
[----:B------:R-:W-:-:S03]  /*cb20*/  LEA.HI.X.SX32 R11, R23, c[0x0][0x16c], 0x1, P1 ;  /* 0x00005b00170b7a11 */ /* 0x000fc600008f0eff */
        /* <DEDUP_REMOVED lines=10> */
[----:B------:R-:W-:Y:S04]  /*cbd0*/  STL [R1+0x784], R0 ;  /* 0x0007840001007387 */ /* 0x000fe80000100800 */
[----:B------:R-:W3:Y:S04]  /*cbe0*/  LDL.LU R3, [R1+0x94] ;  /* 0x0000940001037983 */ /* 0x000ee80000300800 */
[----:B------:R0:W-:Y:S02]  /*cbf0*/  STL [R1+0x624], R11 ;  /* 0x0006240b01007387 */ /* 0x0001e40000100800 */
[----:B0-----:R-:W-:-:S02]  /*cc00*/  LEA.HI.X.SX32 R11, R2, c[0x0][0x16c], 0x1, P4 ;  /* 0x00005b00020b7a11 */ /* 0x001fc400020f0eff */
[----:B------:R-:W3:Y:S01]  /*cc10*/  LDL.LU R2, [R1+0x90] ;  /* 0x0000900001027983 */ /* 0x000ee20000300800 */
[----:B------:R-:W-:Y:S02]  /*cc20*/  LEA.HI.X.SX32 R15, R15, c[0x0][0x16c], 0x1, P6 ;  /* 0x00005b000f0f7a11 */ /* 0x000fe400030f0eff */
[----:B--2---:R-:W-:-:S05]  /*cc30*/  LEA R0, P3, R7, c[0x0][0x168], 0x1 ;  /* 0x00005a0007007a11 */ /* 0x004fca00078608ff */
[----:B------:R-:W-:Y:S04]  /*cc40*/  STL [R1+0x88c], R0 ;  /* 0x00088c0001007387 */ /* 0x000fe80000100800 */
[----:B------:R0:W-:Y:S02]  /*cc50*/  STL [R1+0x778], R11 ;  /* 0x0007780b01007387 */ /* 0x0001e40000100800 */
[----:B0-----:R-:W-:Y:S02]  /*cc60*/  LEA.HI.X.SX32 R11, R28, c[0x0][0x16c], 0x1, P5 ;  /* 0x00005b001c0b7a11 */ /* 0x001fe400028f0eff */
[----:B------:R-:W2:Y:S01]  /*cc70*/  LDL.LU R28, [R1+0x8c] ;  /* 0x00008c00011c7983 */ /* 0x000ea20000300800 */
[----:B----4-:R-:W-:-:S05]  /*cc80*/  LEA R0, P4, R8, c[0x0][0x168], 0x1 ;  /* 0x00005a0008007a11 */ /* 0x010fca00078808ff */
[----:B------:R-:W-:Y:S04]  /*cc90*/  STL [R1+0x638], R0 ;  /* 0x0006380001007387 */ /* 0x000fe80000100800 */
[----:B------:R0:W-:Y:S04]  /*cca0*/  STL [R1+0x534], R11 ;  /* 0x0005340b01007387 */ /* 0x0001e80000100800 */
[----:B0-----:R-:W4:Y:S01]  /*ccb0*/  LDL.LU R11, [R1+0x88] ;  /* 0x00008800010b7983 */ /* 0x001f220000300800 */
[----:B------:R-:W-:Y:S02]  /*ccc0*/  LEA.HI.X.SX32 R12, R12, c[0x0][0x16c], 0x1, P0 ;  /* 0x00005b000c0c7a11 */ /* 0x000fe400000f0eff */
[----:B---3--:R-:W-:-:S05]  /*ccd0*/  LEA R0, P5, R10, c[0x0][0x168], 0x1 ;  /* 0x00005a000a007a11 */ /* 0x008fca00078a08ff */
[----:B------:R0:W-:Y:S04]  /*cce0*/  STL [R1+0x78c], R0 ;  /* 0x00078c0001007387 */ /* 0x0001e80000100800 */
[----:B------:R-:W-:Y:S04]  /*ccf0*/  STL [R1+0x62c], R15 ;  /* 0x00062c0f01007387 */ /* 0x000fe80000100800 */
[----:B------:R-:W3:Y:S01]  /*cd00*/  LDL.LU R21, [R1+0x84] ;  /* 0x0000840001157983 */ /* 0x000ee20000300800 */
[----:B0-----:R-:W-:-:S05]  /*cd10*/  LEA R0, P6, R20, c[0x0][0x168], 0x1 ;  /* 0x00005a0014007a11 */ /* 0x001fca00078c08ff */
[----:B------:R0:W-:Y:S04]  /*cd20*/  STL [R1+0x890], R0 ;  /* 0x0008900001007387 */ /* 0x0001e80000100800 */
[----:B------:R1:W-:Y:S01]  /*cd30*/  STL [R1+0x780], R12 ;  /* 0x0007800c01007387 */ /* 0x0003e20000100800 */
[----:B0-----:R-:W-:-:S05]  /*cd40*/  LEA R0, P0, R19, c[0x0][0x168], 0x1 ;  /* 0x00005a0013007a11 */ /* 0x001fca00078008ff */
[----:B------:R0:W-:Y:S01]  /*cd50*/  STL [R1+0x640], R0 ;  /* 0x0006400001007387 */ /* 0x0001e20000100800 */
[----:B-1----:R-:W-:-:S03]  /*cd60*/  LEA.HI.X.SX32 R12, R9, c[0x0][0x16c], 0x1, P1 ;  /* 0x00005b00090c7a11 */ /* 0x002fc600008f0eff */
[----:B0-----:R-:W3:Y:S04]  /*cd70*/  LDL.LU R0, [R1+0x80] ;  /* 0x0000800001007983 */ /* 0x001ee80000300800 */
[----:B------:R0:W-:Y:S01]  /*cd80*/  STL [R1+0x538], R12 ;  /* 0x0005380c01007387 */ /* 0x0001e20000100800 */
[----:B------:R-:W-:Y:S02]  /*cd90*/  LEA R9, P1, R17, c[0x0][0x168], 0x1 ;  /* 0x00005a0011097a11 */ /* 0x000fe400078208ff */
[----:B0-----:R-:W-:-:S03]  /*cda0*/  LEA.HI.X.SX32 R12, R6, c[0x0][0x16c], 0x1, P2 ;  /* 0x00005b00060c7a11 */ /* 0x001fc600010f0eff */
[----:B------:R0:W-:Y:S04]  /*cdb0*/  STL [R1+0x794], R9 ;  /* 0x0007940901007387 */ /* 0x0001e80000100800 */
[----:B------:R-:W-:Y:S04]  /*cdc0*/  STL [R1+0x634], R12 ;  /* 0x0006340c01007387 */ /* 0x000fe80000100800 */
[----:B------:R-:W3:Y:S01]  /*cdd0*/  LDL.LU R18, [R1+0x70] ;  /* 0x0000700001127983 */ /* 0x000ee20000300800 */
[----:B0-----:R-:W-:Y:S02]  /*cde0*/  LEA R9, P2, R16, c[0x0][0x168], 0x1 ;  /* 0x00005a0010097a11 */ /* 0x001fe400078408ff */
[----:B------:R-:W-:-:S03]  /*cdf0*/  LEA.HI.X.SX32 R6, R7, c[0x0][0x16c], 0x1, P3 ;  /* 0x00005b0007067a11 */ /* 0x000fc600018f0eff */
[----:B------:R0:W-:Y:S04]  /*ce00*/  STL [R1+0x894], R9 ;  /* 0x0008940901007387 */ /* 0x0001e80000100800 */
[----:B------:R1:W-:Y:S01]  /*ce10*/  STL [R1+0x788], R6 ;  /* 0x0007880601007387 */ /* 0x0003e20000100800 */
[----:B0-----:R-:W-:-:S05]  /*ce20*/  LEA R9, P3, R14, c[0x0][0x168], 0x1 ;  /* 0x00005a000e097a11 */ /* 0x001fca00078608ff */
[----:B------:R-:W-:Y:S04]  /*ce30*/  STL [R1+0x648], R9 ;  /* 0x0006480901007387 */ /* 0x000fe80000100800 */
[----:B------:R-:W3:Y:S01]  /*ce40*/  LDL.LU R15, [R1+0x68] ;  /* 0x00006800010f7983 */ /* 0x000ee20000300800 */
[----:B------:R-:W-:Y:S02]  /*ce50*/  LEA.HI.X.SX32 R7, R8, c[0x0][0x16c], 0x1, P4 ;  /* 0x00005b0008077a11 */ /* 0x000fe400020f0eff */
[----:B------:R-:W-:Y:S02]  /*ce60*/  LEA.HI.X.SX32 R8, R10, c[0x0][0x16c], 0x1, P5 ;  /* 0x00005b000a087a11 */ /* 0x000fe400028f0eff */
[----:B-1----:R-:W-:Y:S01]  /*ce70*/  LEA R6, P4, R13, c[0x0][0x168], 0x1 ;  /* 0x00005a000d067a11 */ /* 0x002fe200078808ff */
[----:B------:R-:W-:Y:S04]  /*ce80*/  STL [R1+0x53c], R7 ;  /* 0x00053c0701007387 */ /* 0x000fe80000100800 */
[----:B------:R0:W-:Y:S04]  /*ce90*/  STL [R1+0x79c], R6 ;  /* 0x00079c0601007387 */ /* 0x0001e80000100800 */
[----:B------:R1:W-:Y:S04]  /*cea0*/  STL [R1+0x63c], R8 ;  /* 0x00063c0801007387 */ /* 0x0003e80000100800 */
[----:B------:R-:W3:Y:S01]  /*ceb0*/  LDL.LU R12, [R1+0x64] ;  /* 0x00006400010c7983 */ /* 0x000ee20000300800 */
[----:B0-----:R-:W-:-:S02]  /*cec0*/  LEA.HI.X.SX32 R6, R20, c[0x0][0x16c], 0x1, P6 ;  /* 0x00005b0014067a11 */ /* 0x001fc400030f0eff */
[----:B------:R-:W-:-:S05]  /*ced0*/  LEA R7, P5, R23, c[0x0][0x168], 0x1 ;  /* 0x00005a0017077a11 */ /* 0x000fca00078a08ff */
[----:B------:R-:W-:Y:S04]  /*cee0*/  STL [R1+0x898], R7 ;  /* 0x0008980701007387 */ /* 0x000fe80000100800 */
[----:B------:R0:W-:Y:S01]  /*cef0*/  STL [R1+0x790], R6 ;  /* 0x0007900601007387 */ /* 0x0001e20000100800 */
[----:B-1----:R-:W-:-:S05]  /*cf00*/  LEA R8, P6, R29, c[0x0][0x168], 0x1 ;  /* 0x00005a001d087a11 */ /* 0x002fca00078c08ff */
[----:B------:R-:W-:Y:S04]  /*cf10*/  STL [R1+0x650], R8 ;  /* 0x0006500801007387 */ /* 0x000fe80000100800 */
[----:B------:R-:W3:Y:S01]  /*cf20*/  LDL.LU R9, [R1+0x60] ;  /* 0x0000600001097983 */ /* 0x000ee20000300800 */
[----:B0-----:R-:W-:-:S05]  /*cf30*/  LEA.HI.X.SX32 R6, R19, c[0x0][0x16c], 0x1, P0 ;  /* 0x00005b0013067a11 */ /* 0x001fca00000f0eff */
[----:B------:R0:W-:Y:S01]  /*cf40*/  STL [R1+0x540], R6 ;  /* 0x0005400601007387 */ /* 0x0001e20000100800 */
[----:B------:R-:W-:Y:S02]  /*cf50*/  LEA R7, P0, R3, c[0x0][0x168], 0x1 ;  /* 0x00005a0003077a11 */ /* 0x000fe400078008ff */
[----:B0-----:R-:W-:-:S03]  /*cf60*/  LEA.HI.X.SX32 R6, R17, c[0x0][0x16c], 0x1, P1 ;  /* 0x00005b0011067a11 */ /* 0x001fc600008f0eff */
[----:B------:R-:W-:Y:S04]  /*cf70*/  STL [R1+0x7a4], R7 ;  /* 0x0007a40701007387 */ /* 0x000fe80000100800 */
[----:B------:R0:W-:Y:S04]  /*cf80*/  STL [R1+0x644], R6 ;  /* 0x0006440601007387 */ /* 0x0001e80000100800 */
[----:B0-----:R-:W3:Y:S01]  /*cf90*/  LDL.LU R6, [R1+0x5c] ;  /* 0x00005c0001067983 */ /* 0x001ee20000300800 */
[----:B------:R-:W-:Y:S02]  /*cfa0*/  LEA R7, P1, R2, c[0x0][0x168], 0x1 ;  /* 0x00005a0002077a11 */ /* 0x000fe400078208ff */
[----:B------:R-:W-:-:S03]  /*cfb0*/  LEA.HI.X.SX32 R8, R16, c[0x0][0x16c], 0x1, P2 ;  /* 0x00005b0010087a11 */ /* 0x000fc600010f0eff */
[----:B------:R2:W-:Y:S01]  /*cfc0*/  STL [R1+0x89c], R7 ;  /* 0x00089c0701007387 */ /* 0x0005e20000100800 */
[----:B------:R-:W-:-:S03]  /*cfd0*/  LEA.HI.X.SX32 R10, R14, c[0x0][0x16c], 0x1, P3 ;  /* 0x00005b000e0a7a11 */ /* 0x000fc600018f0eff */
[----:B------:R-:W-:Y:S01]  /*cfe0*/  STL [R1+0x798], R8 ;  /* 0x0007980801007387 */ /* 0x000fe20000100800 */
[----:B------:R-:W-:Y:S02]  /*cff0*/  LEA.HI.X.SX32 R14, R23, c[0x0][0x16c], 0x1, P5 ;  /* 0x00005b00170e7a11 */ /* 0x000fe400028f0eff */
[----:B--2---:R-:W-:-:S05]  /*d000*/  LEA R7, P2, R28, c[0x0][0x168], 0x1 ;  /* 0x00005a001c077a11 */ /* 0x004fca00078408ff */
[----:B------:R0:W-:Y:S04]  /*d010*/  STL [R1+0x658], R7 ;  /* 0x0006580701007387 */ /* 0x0001e80000100800 */
[----:B0-----:R-:W2:Y:S01]  /*d020*/  LDL.LU R7, [R1+0x58] ;  /* 0x0000580001077983 */ /* 0x001ea20000300800 */
[----:B----4-:R-:W-:-:S03]  /*d030*/  LEA R8, P3, R11, c[0x0][0x168], 0x1 ;  /* 0x00005a000b087a11 */ /* 0x010fc600078608ff */
[----:B------:R0:W-:Y:S04]  /*d040*/  STL [R1+0x544], R10 ;  /* 0x0005440a01007387 */ /* 0x0001e80000100800 */
[----:B------:R1:W-:Y:S01]  /*d050*/  STL [R1+0x7ac], R8 ;  /* 0x0007ac0801007387 */ /* 0x0003e20000100800 */
[----:B0-----:R-:W-:-:S03]  /*d060*/  LEA.HI.X.SX32 R10, R13, c[0x0][0x16c], 0x1, P4 ;  /* 0x00005b000d0a7a11 */ /* 0x001fc600020f0eff */
[----:B-1----:R-:W4:Y:S04]  /*d070*/  LDL.LU R8, [R1+0x48] ;  /* 0x0000480001087983 */ /* 0x002f280000300800 */
[----:B------:R0:W-:Y:S04]  /*d080*/  STL [R1+0x64c], R10 ;  /* 0x00064c0a01007387 */ /* 0x0001e80000100800 */
[----:B0-----:R-:W4:Y:S01]  /*d090*/  LDL.LU R10, [R1+0x44] ;  /* 0x00004400010a7983 */ /* 0x001f220000300800 */
[----:B---3--:R-:W-:-:S05]  /*d0a0*/  LEA R13, P4, R21, c[0x0][0x168], 0x1 ;  /* 0x00005a00150d7a11 */ /* 0x008fca00078808ff */
[----:B------:R-:W-:Y:S04]  /*d0b0*/  STL [R1+0x8a0], R13 ;  /* 0x0008a00d01007387 */ /* 0x000fe80000100800 */
[----:B------:R-:W3:Y:S04]  /*d0c0*/  LDL.LU R20, [R1+0x40] ;  /* 0x0000400001147983 */ /* 0x000ee80000300800 */
[----:B------:R0:W-:Y:S04]  /*d0d0*/  STL [R1+0x7a0], R14 ;  /* 0x0007a00e01007387 */ /* 0x0001e80000100800 */
[----:B------:R-:W3:Y:S01]  /*d0e0*/  LDL.LU R19, [R1+0x34] ;  /* 0x0000340001137983 */ /* 0x000ee20000300800 */
[----:B0-----:R-:W-:-:S02]  /*d0f0*/  LEA.HI.X.SX32 R14, R29, c[0x0][0x16c], 0x1, P6 ;  /* 0x00005b001d0e7a11 */ /* 0x001fc400030f0eff */
[----:B------:R-:W-:-:S05]  /*d100*/  LEA R13, P5, R0, c[0x0][0x168], 0x1 ;  /* 0x00005a00000d7a11 */ /* 0x000fca00078a08ff */
[----:B------:R0:W-:Y:S04]  /*d110*/  STL [R1+0x660], R13 ;  /* 0x0006600d01007387 */ /* 0x0001e80000100800 */
[----:B------:R-:W3:Y:S04]  /*d120*/  LDL.LU R17, [R1+0x30] ;  /* 0x0000300001117983 */ /* 0x000ee80000300800 */
[----:B------:R1:W-:Y:S04]  /*d130*/  STL [R1+0x548], R14 ;  /* 0x0005480e01007387 */ /* 0x0003e80000100800 */
[----:B------:R-:W3:Y:S01]  /*d140*/  LDL.LU R16, [R1+0x2c] ;  /* 0x00002c0001107983 */ /* 0x000ee20000300800 */
[----:B0-----:R-:W-:-:S02]  /*d150*/  LEA R13, P6, R18, c[0x0][0x168], 0x1 ;  /* 0x00005a00120d7a11 */ /* 0x001fc400078c08ff */
[----:B------:R-:W-:-:S03]  /*d160*/  LEA.HI.X.SX32 R3, R3, c[0x0][0x16c], 0x1, P0 ;  /* 0x00005b0003037a11 */ /* 0x000fc600000f0eff */
[----:B------:R0:W-:Y:S04]  /*d170*/  STL [R1+0x7b4], R13 ;  /* 0x0007b40d01007387 */ /* 0x0001e80000100800 */
[----:B-1----:R-:W3:Y:S04]  /*d180*/  LDL.LU R14, [R1+0x28] ;  /* 0x00002800010e7983 */ /* 0x002ee80000300800 */
[----:B------:R1:W-:Y:S01]  /*d190*/  STL [R1+0x654], R3 ;  /* 0x0006540301007387 */ /* 0x0003e20000100800 */
[----:B0-----:R-:W-:-:S03]  /*d1a0*/  LEA.HI.X.SX32 R13, R2, c[0x0][0x16c], 0x1, P1 ;  /* 0x00005b00020d7a11 */ /* 0x001fc600008f0eff */
[----:B-1----:R-:W3:Y:S01]  /*d1b0*/  LDL.LU R3, [R1+0x24] ;  /* 0x0000240001037983 */ /* 0x002ee20000300800 */
[----:B------:R-:W-:-:S05]  /*d1c0*/  LEA R23, P0, R15, c[0x0][0x168], 0x1 ;  /* 0x00005a000f177a11 */ /* 0x000fca00078008ff */
[----:B------:R0:W-:Y:S04]  /*d1d0*/  STL [R1+0x8a4], R23 ;  /* 0x0008a41701007387 */ /* 0x0001e80000100800 */
[----:B------:R-:W3:Y:S04]  /*d1e0*/  LDL.LU R2, [R1+0x20] ;  /* 0x0000200001027983 */ /* 0x000ee80000300800 */
[----:B------:R1:W-:Y:S04]  /*d1f0*/  STL [R1+0x7a8], R13 ;  /* 0x0007a80d01007387 */ /* 0x0003e80000100800 */
[----:B------:R-:W3:Y:S01]  /*d200*/  LDL.LU R29, [R1+0x1c] ;  /* 0x00001c00011d7983 */ /* 0x000ee20000300800 */
[----:B0-----:R-:W-:-:S02]  /*d210*/  LEA R23, P1, R12, c[0x0][0x168], 0x1 ;  /* 0x00005a000c177a11 */ /* 0x001fc400078208ff */
[----:B-1----:R-:W-:-:S03]  /*d220*/  LEA.HI.X.SX32 R13, R28, c[0x0][0x16c], 0x1, P2 ;  /* 0x00005b001c0d7a11 */ /* 0x002fc600010f0eff */
[----:B------:R0:W-:Y:S04]  /*d230*/  STL [R1+0x668], R23 ;  /* 0x0006681701007387 */ /* 0x0001e80000100800 */
[----:B------:R-:W3:Y:S04]  /*d240*/  LDL.LU R28, [R1+0x18] ;  /* 0x00001800011c7983 */ /* 0x000ee80000300800 */
[----:B------:R1:W-:Y:S04]  /*d250*/  STL [R1+0x54c], R13 ;  /* 0x00054c0d01007387 */ /* 0x0003e80000100800 */
[----:B0-----:R-:W3:Y:S01]  /*d260*/  LDL.LU R23, [R1+0x14] ;  /* 0x0000140001177983 */ /* 0x001ee20000300800 */
[----:B-1----:R-:W-:-:S02]  /*d270*/  LEA.HI.X.SX32 R13, R11, c[0x0][0x16c], 0x1, P3 ;  /* 0x00005b000b0d7a11 */ /* 0x002fc400018f0eff */
[----:B------:R-:W-:-:S05]  /*d280*/  LEA R25, P2, R9, c[0x0][0x168], 0x1 ;  /* 0x00005a0009197a11 */ /* 0x000fca00078408ff */
[----:B------:R-:W-:Y:S04]  /*d290*/  STL [R1+0x7bc], R25 ;  /* 0x0007bc1901007387 */ /* 0x000fe80000100800 */
[----:B------:R-:W3:Y:S04]  /*d2a0*/  LDL.LU R11, [R1+0x10] ;  /* 0x00001000010b7983 */ /* 0x000ee80000300800 */
[----:B------:R0:W-:Y:S04]  /*d2b0*/  STL [R1+0x65c], R13 ;  /* 0x00065c0d01007387 */ /* 0x0001e80000100800 */
[----:B0-----:R-:W3:Y:S01]  /*d2c0*/  LDL.LU R13, [R1+0xc] ;  /* 0x00000c00010d7983 */ /* 0x001ee20000300800 */
[----:B------:R-:W-:-:S05]  /*d2d0*/  LEA R25, P3, R6, c[0x0][0x168], 0x1 ;  /* 0x00005a0006197a11 */ /* 0x000fca00078608ff */
[----:B------:R0:W-:Y:S04]  /*d2e0*/  STL [R1+0x8a8], R25 ;  /* 0x0008a81901007387 */ /* 0x0001e80000100800 */
[----:B0-----:R-:W3:Y:S01]  /*d2f0*/  LDL.LU R25, [R1+0x8] ;  /* 0x0000080001197983 */ /* 0x001ee20000300800 */
[----:B------:R-:W-:Y:S02]  /*d300*/  LEA.HI.X.SX32 R21, R21, c[0x0][0x16c], 0x1, P4 ;  /* 0x00005b0015157a11 */ /* 0x000fe400020f0eff */
[----:B------:R-:W-:-:S03]  /*d310*/  LEA.HI.X.SX32 R0, R0, c[0x0][0x16c], 0x1, P5 ;  /* 0x00005b0000007a11 */ /* 0x000fc600028f0eff */
[----:B------:R2:W-:Y:S01]  /*d320*/  STL [R1+0x7b0], R21 ;  /* 0x0007b01501007387 */ /* 0x0005e20000100800 */
[----:B------:R-:W-:Y:S02]  /*d330*/  LEA.HI.X.SX32 R18, R18, c[0x0][0x16c], 0x1, P6 ;  /* 0x00005b0012127a11 */ /* 0x000fe400030f0eff */
[----:B------:R-:W-:Y:S02]  /*d340*/  LEA.HI.X.SX32 R15, R15, c[0x0][0x16c], 0x1, P0 ;  /* 0x00005b000f0f7a11 */ /* 0x000fe400000f0eff */
[----:B------:R-:W-:Y:S02]  /*d350*/  LEA.HI.X.SX32 R12, R12, c[0x0][0x16c], 0x1, P1 ;  /* 0x00005b000c0c7a11 */ /* 0x000fe400008f0eff */
[----:B------:R-:W-:Y:S02]  /*d360*/  LEA.HI.X.SX32 R9, R9, c[0x0][0x16c], 0x1, P2 ;  /* 0x00005b0009097a11 */ /* 0x000fe400010f0eff */
[----:B--2---:R-:W-:-:S05]  /*d370*/  LEA R21, P4, R7, c[0x0][0x168], 0x1 ;  /* 0x00005a0007157a11 */ /* 0x004fca00078808ff */
[----:B------:R0:W-:Y:S04]  /*d380*/  STL [R1+0x670], R21 ;  /* 0x0006701501007387 */ /* 0x0001e80000100800 */
[----:B0-----:R-:W2:Y:S04]  /*d390*/  LDL.LU R21, [R1+0x9e4] ;  /* 0x0009e40001157983 */ /* 0x001ea80000300800 */
[----:B------:R4:W-:Y:S02]  /*d3a0*/  STL [R1+0x550], R0 ;  /* 0x0005500001007387 */ /* 0x0009e40000100800 */
[----:B----4-:R-:W-:-:S05]  /*d3b0*/  LEA R0, P5, R8, c[0x0][0x168], 0x1 ;  /* 0x00005a0008007a11 */ /* 0x010fca00078a08ff */
[----:B------:R0:W-:Y:S04]  /*d3c0*/  STL [R1+0x7c4], R0 ;  /* 0x0007c40001007387 */ /* 0x0001e80000100800 */
[----:B0-----:R-:W4:Y:S04]  /*d3d0*/  LDL.LU R0, [R1+0x9e0] ;  /* 0x0009e00001007983 */ /* 0x001f280000300800 */
[----:B------:R0:W-:Y:S02]  /*d3e0*/  STL [R1+0x664], R18 ;  /* 0x0006641201007387 */ /* 0x0001e40000100800 */
[----:B0-----:R-:W-:-:S05]  /*d3f0*/  LEA R18, P6, R10, c[0x0][0x168], 0x1 ;  /* 0x00005a000a127a11 */ /* 0x001fca00078c08ff */
[----:B------:R0:W-:Y:S04]  /*d400*/  STL [R1+0x8ac], R18 ;  /* 0x0008ac1201007387 */ /* 0x0001e80000100800 */
[----:B0-----:R-:W2:Y:S04]  /*d410*/  LDL.LU R18, [R1+0x9dc] ;  /* 0x0009dc0001127983 */ /* 0x001ea80000300800 */
[----:B------:R3:W-:Y:S02]  /*d420*/  STL [R1+0x7b8], R15 ;  /* 0x0007b80f01007387 */ /* 0x0007e40000100800 */
[----:B---3--:R-:W-:-:S05]  /*d430*/  LEA R15, P0, R20, c[0x0][0x168], 0x1 ;  /* 0x00005a00140f7a11 */ /* 0x008fca00078008ff */
[----:B------:R0:W-:Y:S04]  /*d440*/  STL [R1+0x678], R15 ;  /* 0x0006780f01007387 */ /* 0x0001e80000100800 */
[----:B0-----:R-:W3:Y:S04]  /*d450*/  LDL.LU R15, [R1+0x9d8] ;  /* 0x0009d800010f7983 */ /* 0x001ee80000300800 */
[----:B------:R0:W-:Y:S02]  /*d460*/  STL [R1+0x554], R12 ;  /* 0x0005540c01007387 */ /* 0x0001e40000100800 */
[----:B0-----:R-:W-:-:S05]  /*d470*/  LEA R12, P1, R19, c[0x0][0x168], 0x1 ;  /* 0x00005a00130c7a11 */ /* 0x001fca00078208ff */
[----:B------:R0:W-:Y:S01]  /*d480*/  STL [R1+0x7cc], R12 ;  /* 0x0007cc0c01007387 */ /* 0x0001e20000100800 */
[----:B------:R-:W-:-:S03]  /*d490*/  LEA.HI.X.SX32 R6, R6, c[0x0][0x16c], 0x1, P3 ;  /* 0x00005b0006067a11 */ /* 0x000fc600018f0eff */
[----:B0-----:R-:W2:Y:S04]  /*d4a0*/  LDL.LU R12, [R1+0x9d4] ;  /* 0x0009d400010c7983 */ /* 0x001ea80000300800 */
        /* <DEDUP_REMOVED lines=47> */
[----:B------:R0:W-:Y:S04]  /*d7a0*/  STL [R1+0x8bc], R14 ;  /* 0x0008bc0e01007387 */ /* 0x0001e80000100800 */
[----:B0-----:R-:W2:Y:S04]  /*d7b0*/  LDL.LU R14, [R1+0x9ac] ;  /* 0x0009ac00010e7983 */ /* 0x001ea80000300800 */
[----:B------:R0:W-:Y:S02]  /*d7c0*/  STL [R1+0x7d8], R3 ;  /* 0x0007d80301007387 */ /* 0x0001e40000100800 */
[----:B0-----:R-:W-:-:S05]  /*d7d0*/  LEA R3, P5, R25, c[0x0][0x168], 0x1 ;  /* 0x00005a0019037a11 */ /* 0x001fca00078a08ff */
[----:B------:R0:W-:Y:S04]  /*d7e0*/  STL [R1+0x698], R3 ;  /* 0x0006980301007387 */ /* 0x0001e80000100800 */
[----:B0-----:R-:W2:Y:S01]  /*d7f0*/  LDL.LU R3, [R1+0x9a8] ;  /* 0x0009a80001037983 */ /* 0x001ea20000300800 */
[----:B------:R-:W-:-:S05]  /*d800*/  LEA.HI.X.SX32 R2, R2, c[0x0][0x16c], 0x1, P6 ;  /* 0x00005b0002027a11 */ /* 0x000fca00030f0eff */
[----:B------:R2:W-:Y:S02]  /*d810*/  STL [R1+0x564], R2 ;  /* 0x0005640201007387 */ /* 0x0005e40000100800 */
[----:B--2---:R-:W-:-:S05]  /*d820*/  LEA R2, P6, R3, c[0x0][0x168], 0x1 ;  /* 0x00005a0003027a11 */ /* 0x004fca00078c08ff */
        /* <DEDUP_REMOVED lines=28> */
[----:B------:R2:W-:Y:S01]  /*d9f0*/  STL [R1+0x56c], R25 ;  /* 0x00056c1901007387 */ /* 0x0005e20000100800 */
[----:B------:R-:W-:Y:S02]  /*da00*/  LEA.HI.X.SX32 R29, R29, c[0x0][0x16c], 0x1, P1 ;  /* 0x00005b001d1d7a11 */ /* 0x000fe400008f0eff */
[----:B------:R-:W-:Y:S01]  /*da10*/  LEA.HI.X.SX32 R28, R28, c[0x0][0x16c], 0x1, P2 ;  /* 0x00005b001c1c7a11 */ /* 0x000fe200010f0eff */
[----:B------:R-:W-:Y:S01]  /*da20*/  IMAD R27, R27, c[0x0][0x190], RZ ;  /* 0x000064001b1b7a24 */ /* 0x000fe200078e02ff */
[----:B--2---:R-:W-:-:S05]  /*da30*/  LEA R25, P5, R13, c[0x0][0x168], 0x1 ;  /* 0x00005a000d197a11 */ /* 0x004fca00078a08ff */
[----:B------:R0:W-:Y:S02]  /*da40*/  STL [R1+0x7fc], R25 ;  /* 0x0007fc1901007387 */ /* 0x0001e40000100800 */
[----:B0-----:R-:W-:Y:S02]  /*da50*/  LEA.HI.X.SX32 R25, R3, c[0x0][0x16c], 0x1, P6 ;  /* 0x00005b0003197a11 */ /* 0x001fe400030f0eff */
[----:B------:R-:W2:Y:S04]  /*da60*/  LDL.LU R3, [R1+0x98c] ;  /* 0x00098c0001037983 */ /* 0x000ea80000300800 */
[----:B------:R0:W-:Y:S02]  /*da70*/  STL [R1+0x69c], R25 ;  /* 0x00069c1901007387 */ /* 0x0001e40000100800 */
[----:B0-----:R-:W-:-:S05]  /*da80*/  LEA R25, P6, R14, c[0x0][0x168], 0x1 ;  /* 0x00005a000e197a11 */ /* 0x001fca00078c08ff */
[----:B------:R0:W-:Y:S02]  /*da90*/  STL [R1+0x8c8], R25 ;  /* 0x0008c81901007387 */ /* 0x0001e40000100800 */
[----:B0-----:R-:W-:Y:S02]  /*daa0*/  LEA.HI.X.SX32 R25, R2, c[0x0][0x16c], 0x1, P0 ;  /* 0x00005b0002197a11 */ /* 0x001fe400000f0eff */
[----:B------:R0:W5:Y:S04]  /*dab0*/  LDL.LU R2, [R1+0x988] ;  /* 0x0009880001027983 */ /* 0x0001680000300800 */
[----:B------:R1:W-:Y:S02]  /*dac0*/  STL [R1+0x7f0], R25 ;  /* 0x0007f01901007387 */ /* 0x0003e40000100800 */
[----:B-1----:R-:W-:-:S05]  /*dad0*/  LEA R25, P0, R16, c[0x0][0x168], 0x1 ;  /* 0x00005a0010197a11 */ /* 0x002fca00078008ff */
[----:B------:R1:W-:Y:S04]  /*dae0*/  STL [R1+0x6b0], R25 ;  /* 0x0006b01901007387 */ /* 0x0003e80000100800 */
[----:B------:R0:W-:Y:S01]  /*daf0*/  STL [R1+0x570], R29 ;  /* 0x0005701d01007387 */ /* 0x0001e20000100800 */
[----:B-1----:R-:W-:Y:S02]  /*db00*/  LEA R25, P1, R17, c[0x0][0x168], 0x1 ;  /* 0x00005a0011197a11 */ /* 0x002fe400078208ff */
[----:B0-----:R-:W-:-:S03]  /*db10*/  LEA R29, P2, R19, c[0x0][0x168], 0x1 ;  /* 0x00005a00131d7a11 */ /* 0x001fc600078408ff */
[----:B------:R0:W-:Y:S04]  /*db20*/  STL [R1+0x804], R25 ;  /* 0x0008041901007387 */ /* 0x0001e80000100800 */
[----:B------:R1:W-:Y:S01]  /*db30*/  STL [R1+0x6a4], R28 ;  /* 0x0006a41c01007387 */ /* 0x0003e20000100800 */
[----:B0-----:R-:W-:-:S03]  /*db40*/  LEA.HI.X.SX32 R25, R23, c[0x0][0x16c], 0x1, P3 ;  /* 0x00005b0017197a11 */ /* 0x001fc600018f0eff */
[----:B------:R-:W-:Y:S01]  /*db50*/  STL [R1+0x8cc], R29 ;  /* 0x0008cc1d01007387 */ /* 0x000fe20000100800 */
[----:B------:R-:W-:Y:S02]  /*db60*/  LEA.HI.X.SX32 R23, R11, c[0x0][0x16c], 0x1, P4 ;  /* 0x00005b000b177a11 */ /* 0x000fe400020f0eff */
[----:B-1----:R-:W-:Y:S01]  /*db70*/  LEA R28, P3, R20, c[0x0][0x168], 0x1 ;  /* 0x00005a00141c7a11 */ /* 0x002fe200078608ff */
[----:B------:R0:W-:Y:S01]  /*db80*/  STL [R1+0x7f8], R25 ;  /* 0x0007f81901007387 */ /* 0x0001e20000100800 */
[----:B------:R-:W-:-:S03]  /*db90*/  LEA.HI.X.SX32 R11, R13, c[0x0][0x16c], 0x1, P5 ;  /* 0x00005b000d0b7a11 */ /* 0x000fc600028f0eff */
[----:B------:R-:W-:Y:S01]  /*dba0*/  STL [R1+0x6b8], R28 ;  /* 0x0006b81c01007387 */ /* 0x000fe20000100800 */
[----:B0-----:R-:W-:-:S03]  /*dbb0*/  LEA R25, P4, R10, c[0x0][0x168], 0x1 ;  /* 0x00005a000a197a11 */ /* 0x001fc600078808ff */
[----:B------:R0:W-:Y:S01]  /*dbc0*/  STL [R1+0x574], R23 ;  /* 0x0005741701007387 */ /* 0x0001e20000100800 */
[----:B------:R-:W-:-:S03]  /*dbd0*/  LEA.HI.X.SX32 R13, R14, c[0x0][0x16c], 0x1, P6 ;  /* 0x00005b000e0d7a11 */ /* 0x000fc600030f0eff */
[----:B------:R-:W-:Y:S04]  /*dbe0*/  STL [R1+0x80c], R25 ;  /* 0x00080c1901007387 */ /* 0x000fe80000100800 */
[----:B------:R1:W-:Y:S01]  /*dbf0*/  STL [R1+0x6ac], R11 ;  /* 0x0006ac0b01007387 */ /* 0x0003e20000100800 */
[----:B0-----:R-:W-:Y:S02]  /*dc00*/  LEA R23, P5, R8, c[0x0][0x168], 0x1 ;  /* 0x00005a0008177a11 */ /* 0x001fe400078a08ff */
[----:B------:R-:W-:-:S03]  /*dc10*/  LEA.HI.X.SX32 R14, R16, c[0x0][0x16c], 0x1, P0 ;  /* 0x00005b00100e7a11 */ /* 0x000fc600000f0eff */
[----:B------:R-:W-:Y:S01]  /*dc20*/  STL [R1+0x8d0], R23 ;  /* 0x0008d01701007387 */ /* 0x000fe20000100800 */
[----:B-1----:R-:W-:-:S03]  /*dc30*/  LEA R11, P6, R7, c[0x0][0x168], 0x1 ;  /* 0x00005a00070b7a11 */ /* 0x002fc600078c08ff */
[----:B------:R0:W-:Y:S04]  /*dc40*/  STL [R1+0x800], R13 ;  /* 0x0008000d01007387 */ /* 0x0001e80000100800 */
[----:B------:R1:W-:Y:S01]  /*dc50*/  STL [R1+0x6c0], R11 ;  /* 0x0006c00b01007387 */ /* 0x0003e20000100800 */
[----:B0-----:R-:W-:-:S03]  /*dc60*/  LEA R13, P0, R6, c[0x0][0x168], 0x1 ;  /* 0x00005a00060d7a11 */ /* 0x001fc600078008ff */
[----:B------:R0:W-:Y:S01]  /*dc70*/  STL [R1+0x578], R14 ;  /* 0x0005780e01007387 */ /* 0x0001e20000100800 */
[----:B-1----:R-:W-:-:S03]  /*dc80*/  LEA.HI.X.SX32 R11, R17, c[0x0][0x16c], 0x1, P1 ;  /* 0x00005b00110b7a11 */ /* 0x002fc600008f0eff */
[----:B------:R1:W-:Y:S04]  /*dc90*/  STL [R1+0x814], R13 ;  /* 0x0008140d01007387 */ /* 0x0003e80000100800 */
[----:B------:R3:W-:Y:S01]  /*dca0*/  STL [R1+0x6b4], R11 ;  /* 0x0006b40b01007387 */ /* 0x0007e20000100800 */
[----:B0-----:R-:W-:Y:S02]  /*dcb0*/  LEA R14, P1, R9, c[0x0][0x168], 0x1 ;  /* 0x00005a00090e7a11 */ /* 0x001fe400078208ff */
[----:B-1----:R-:W-:-:S03]  /*dcc0*/  LEA.HI.X.SX32 R13, R19, c[0x0][0x16c], 0x1, P2 ;  /* 0x00005b00130d7a11 */ /* 0x002fc600010f0eff */
[----:B------:R0:W-:Y:S01]  /*dcd0*/  STL [R1+0x8d4], R14 ;  /* 0x0008d40e01007387 */ /* 0x0001e20000100800 */
[----:B---3--:R-:W-:-:S03]  /*dce0*/  LEA R11, P2, R12, c[0x0][0x168], 0x1 ;  /* 0x00005a000c0b7a11 */ /* 0x008fc600078408ff */
[----:B------:R1:W-:Y:S01]  /*dcf0*/  STL [R1+0x808], R13 ;  /* 0x0008080d01007387 */ /* 0x0003e20000100800 */
[----:B------:R-:W-:-:S03]  /*dd00*/  LEA.HI.X.SX32 R8, R8, c[0x0][0x16c], 0x1, P5 ;  /* 0x00005b0008087a11 */ /* 0x000fc600028f0eff */
[----:B------:R3:W-:Y:S01]  /*dd10*/  STL [R1+0x6c8], R11 ;  /* 0x0006c80b01007387 */ /* 0x0007e20000100800 */
[----:B0-----:R-:W-:Y:S02]  /*dd20*/  LEA.HI.X.SX32 R14, R20, c[0x0][0x16c], 0x1, P3 ;  /* 0x00005b00140e7a11 */ /* 0x001fe400018f0eff */
[----:B-1----:R-:W-:-:S03]  /*dd30*/  LEA R13, P3, R15, c[0x0][0x168], 0x1 ;  /* 0x00005a000f0d7a11 */ /* 0x002fc600078608ff */
[----:B------:R-:W-:Y:S01]  /*dd40*/  STL [R1+0x57c], R14 ;  /* 0x00057c0e01007387 */ /* 0x000fe20000100800 */
[----:B---3--:R-:W-:Y:S02]  /*dd50*/  LEA.HI.X.SX32 R11, R10, c[0x0][0x16c], 0x1, P4 ;  /* 0x00005b000a0b7a11 */ /* 0x008fe400020f0eff */
[----:B------:R-:W-:Y:S01]  /*dd60*/  LEA R10, P4, R18, c[0x0][0x168], 0x1 ;  /* 0x00005a00120a7a11 */ /* 0x000fe200078808ff */
[----:B------:R-:W-:Y:S04]  /*dd70*/  STL [R1+0x81c], R13 ;  /* 0x00081c0d01007387 */ /* 0x000fe80000100800 */
[----:B------:R4:W-:Y:S04]  /*dd80*/  STL [R1+0x6bc], R11 ;  /* 0x0006bc0b01007387 */ /* 0x0009e80000100800 */
[----:B------:R0:W-:Y:S04]  /*dd90*/  STL [R1+0x8d8], R10 ;  /* 0x0008d80a01007387 */ /* 0x0001e80000100800 */
[----:B------:R1:W-:Y:S01]  /*dda0*/  STL [R1+0x810], R8 ;  /* 0x0008100801007387 */ /* 0x0003e20000100800 */
[----:B----4-:R-:W-:-:S02]  /*ddb0*/  LEA R11, P5, R0, c[0x0][0x168], 0x1 ;  /* 0x00005a00000b7a11 */ /* 0x010fc400078a08ff */
[----:B0-----:R-:W-:-:S03]  /*ddc0*/  LEA.HI.X.SX32 R10, R7, c[0x0][0x16c], 0x1, P6 ;  /* 0x00005b00070a7a11 */ /* 0x001fc600030f0eff */
[----:B------:R-:W-:Y:S01]  /*ddd0*/  STL [R1+0x6d0], R11 ;  /* 0x0006d00b01007387 */ /* 0x000fe20000100800 */
[----:B-1----:R-:W-:-:S03]  /*dde0*/  LEA R8, P6, R21, c[0x0][0x168], 0x1 ;  /* 0x00005a0015087a11 */ /* 0x002fc600078c08ff */
[----:B------:R-:W-:Y:S01]  /*ddf0*/  STL [R1+0x580], R10 ;  /* 0x0005800a01007387 */ /* 0x000fe20000100800 */
[----:B------:R-:W-:Y:S01]  /*de00*/  LEA.HI.X.SX32 R7, R6, c[0x0][0x16c], 0x1, P0 ;  /* 0x00005b0006077a11 */ /* 0x000fe200000f0eff */
[----:B------:R-:W-:Y:S01]  /*de10*/  IMAD R26, R26, c[0x0][0x190], RZ ;  /* 0x000064001a1a7a24 */ /* 0x000fe200078e02ff */
[----:B------:R-:W-:Y:S01]  /*de20*/  LEA R6, P0, R27, c[0x0][0x168], 0x1 ;  /* 0x00005a001b067a11 */ /* 0x000fe200078008ff */
[----:B------:R0:W-:Y:S01]  /*de30*/  STL [R1+0x824], R8 ;  /* 0x0008240801007387 */ /* 0x0001e20000100800 */
[----:B------:R-:W-:-:S03]  /*de40*/  IMAD R24, R24, c[0x0][0x190], RZ ;  /* 0x0000640018187a24 */ /* 0x000fc600078e02ff */
[----:B------:R1:W-:Y:S01]  /*de50*/  STL [R1+0x6c4], R7 ;  /* 0x0006c40701007387 */ /* 0x0003e20000100800 */
[----:B0-----:R-:W-:-:S03]  /*de60*/  LEA.HI.X.SX32 R8, R9, c[0x0][0x16c], 0x1, P1 ;  /* 0x00005b0009087a11 */ /* 0x001fc600008f0eff */
[----:B------:R0:W-:Y:S01]  /*de70*/  STL [R1+0x8dc], R6 ;  /* 0x0008dc0601007387 */ /* 0x0001e20000100800 */
[----:B------:R-:W-:Y:S01]  /*de80*/  IMAD R22, R22, c[0x0][0x190], RZ ;  /* 0x0000640016167a24 */ /* 0x000fe200078e02ff */
[----:B-1----:R-:W-:Y:S02]  /*de90*/  LEA R7, P1, R26, c[0x0][0x168], 0x1 ;  /* 0x00005a001a077a11 */ /* 0x002fe400078208ff */
[----:B------:R1:W-:Y:S01]  /*dea0*/  STL [R1+0x818], R8 ;  /* 0x0008180801007387 */ /* 0x0003e20000100800 */
[----:B0-----:R-:W-:-:S03]  /*deb0*/  LEA.HI.X.SX32 R6, R12, c[0x0][0x16c], 0x1, P2 ;  /* 0x00005b000c067a11 */ /* 0x001fc600010f0eff */
[----:B------:R0:W-:Y:S01]  /*dec0*/  STL [R1+0x6d8], R7 ;  /* 0x0006d80701007387 */ /* 0x0001e20000100800 */
[----:B-1----:R-:W-:-:S03]  /*ded0*/  LEA R8, P2, R24, c[0x0][0x168], 0x1 ;  /* 0x00005a0018087a11 */ /* 0x002fc600078408ff */
[----:B------:R1:W-:Y:S04]  /*dee0*/  STL [R1+0x584], R6 ;  /* 0x0005840601007387 */ /* 0x0003e80000100800 */
[----:B------:R3:W-:Y:S01]  /*def0*/  STL [R1+0x82c], R8 ;  /* 0x00082c0801007387 */ /* 0x0007e20000100800 */
[----:B0-----:R-:W-:Y:S02]  /*df00*/  LEA.HI.X.SX32 R7, R15, c[0x0][0x16c], 0x1, P3 ;  /* 0x00005b000f077a11 */ /* 0x001fe400018f0eff */
[----:B-1----:R-:W-:-:S03]  /*df10*/  LEA R6, P3, R22, c[0x0][0x168], 0x1 ;  /* 0x00005a0016067a11 */ /* 0x002fc600078608ff */
[----:B------:R-:W-:Y:S01]  /*df20*/  STL [R1+0x6cc], R7 ;  /* 0x0006cc0701007387 */ /* 0x000fe20000100800 */
[----:B---3--:R-:W-:-:S03]  /*df30*/  LEA.HI.X.SX32 R8, R18, c[0x0][0x16c], 0x1, P4 ;  /* 0x00005b0012087a11 */ /* 0x008fc600020f0eff */
[----:B------:R0:W-:Y:S04]  /*df40*/  STL [R1+0x8e0], R6 ;  /* 0x0008e00601007387 */ /* 0x0001e80000100800 */
[----:B------:R1:W-:Y:S01]  /*df50*/  STL [R1+0x820], R8 ;  /* 0x0008200801007387 */ /* 0x0003e20000100800 */
[----:B0-----:R-:W-:-:S03]  /*df60*/  LEA.HI.X.SX32 R6, R0, c[0x0][0x16c], 0x1, P5 ;  /* 0x00005b0000067a11 */ /* 0x001fc600028f0eff */
[----:B------:R0:W5:Y:S01]  /*df70*/  LDL.LU R0, [R1+0x984] ;  /* 0x0009840001007983 */ /* 0x0001620000300800 */
[----:B-1----:R-:W-:Y:S02]  /*df80*/  LEA.HI.X.SX32 R8, R21, c[0x0][0x16c], 0x1, P6 ;  /* 0x00005b0015087a11 */ /* 0x002fe400030f0eff */
[----:B--2---:R-:W-:-:S05]  /*df90*/  LEA R7, P4, R3, c[0x0][0x168], 0x1 ;  /* 0x00005a0003077a11 */ /* 0x004fca00078808ff */
[----:B------:R1:W-:Y:S04]  /*dfa0*/  STL [R1+0x8e4], R7 ;  /* 0x0008e40701007387 */ /* 0x0003e80000100800 */
[----:B------:R2:W-:Y:S04]  /*dfb0*/  STL [R1+0x588], R6 ;  /* 0x0005880601007387 */ /* 0x0005e80000100800 */
[----:B------:R3:W-:Y:S01]  /*dfc0*/  STL [R1+0x6d4], R8 ;  /* 0x0006d40801007387 */ /* 0x0007e20000100800 */
[----:B-1----:R-:W-:Y:S02]  /*dfd0*/  LEA.HI.X.SX32 R7, R27, c[0x0][0x16c], 0x1, P0 ;  /* 0x00005b001b077a11 */ /* 0x002fe400000f0eff */
[----:B--2---:R-:W-:-:S03]  /*dfe0*/  LEA.HI.X.SX32 R6, R26, c[0x0][0x16c], 0x1, P1 ;  /* 0x00005b001a067a11 */ /* 0x004fc600008f0eff */
[----:B------:R-:W-:Y:S01]  /*dff0*/  STL [R1+0x828], R7 ;  /* 0x0008280701007387 */ /* 0x000fe20000100800 */
[----:B---3--:R-:W-:-:S03]  /*e000*/  LEA.HI.X.SX32 R8, R24, c[0x0][0x16c], 0x1, P2 ;  /* 0x00005b0018087a11 */ /* 0x008fc600010f0eff */
[----:B------:R1:W-:Y:S04]  /*e010*/  STL [R1+0x58c], R6 ;  /* 0x00058c0601007387 */ /* 0x0003e80000100800 */
[----:B------:R-:W-:Y:S01]  /*e020*/  STL [R1+0x6dc], R8 ;  /* 0x0006dc0801007387 */ /* 0x000fe20000100800 */
[----:B-1----:R-:W-:-:S03]  /*e030*/  LEA.HI.X.SX32 R6, R3, c[0x0][0x16c], 0x1, P4 ;  /* 0x00005b0003067a11 */ /* 0x002fc600020f0eff */
[----:B------:R-:W2:Y:S04]  /*e040*/  LDL.LU R3, [R1+0x980] ;  /* 0x0009800001037983 */ /* 0x000ea80000300800 */
[----:B------:R-:W1:Y:S01]  /*e050*/  S2R R25, SR_TID.X ;  /* 0x0000000000197919 */ /* 0x000e620000002100 */
[----:B------:R-:W-:-:S05]  /*e060*/  LEA.HI.X.SX32 R7, R22, c[0x0][0x16c], 0x1, P3 ;  /* 0x00005b0016077a11 */ /* 0x000fca00018f0eff */
[----:B------:R-:W-:Y:S01]  /*e070*/  STL [R1+0x830], R7 ;  /* 0x0008300701007387 */ /* 0x000fe20000100800 */
[--C-:B-1----:R-:W-:Y:S02]  /*e080*/  SHF.R.U32.HI R28, RZ, 0x6, R25.reuse ;  /* 0x00000006ff1c7819 */ /* 0x102fe40000011619 */
[--C-:B------:R-:W-:Y:S02]  /*e090*/  SHF.R.U32.HI R29, RZ, 0x6, R25.reuse ;  /* 0x00000006ff1d7819 */ /* 0x100fe40000011619 */
[----:B------:R-:W-:-:S04]  /*e0a0*/  SHF.R.U32.HI R25, RZ, 0x6, R25 ;  /* 0x00000006ff197819 */ /* 0x000fc80000011619 */
[----:B------:R-:W-:Y:S02]  /*e0b0*/  SGXT.U32 R25, R25, 0x1 ;  /* 0x000000011919781a */ /* 0x000fe40000000000 */
[----:B------:R-:W-:Y:S02]  /*e0c0*/  SGXT.U32 R28, R28, 0x1 ;  /* 0x000000011c1c781a */ /* 0x000fe40000000000 */
[C---:B------:R-:W-:Y:S02]  /*e0d0*/  LOP3.LUT R11, R25.reuse, 0x1c, RZ, 0xfc, !PT ;  /* 0x0000001c190b7812 */ /* 0x040fe400078efcff */
[----:B------:R-:W-:Y:S02]  /*e0e0*/  LOP3.LUT R23, R25, 0x1a, RZ, 0xfc, !PT ;  /* 0x0000001a19177812 */ /* 0x000fe400078efcff */
[----:B------:R-:W1:Y:S01]  /*e0f0*/  S2R R25, SR_TID.X ;  /* 0x0000000000197919 */ /* 0x000e620000002100 */
[----:B------:R-:W-:Y:S02]  /*e100*/  LOP3.LUT R28, R28, 0x1e, RZ, 0xfc, !PT ;  /* 0x0000001e1c1c7812 */ /* 0x000fe400078efcff */
[----:B------:R-:W-:Y:S01]  /*e110*/  SGXT.U32 R29, R29, 0x1 ;  /* 0x000000011d1d781a */ /* 0x000fe20000000000 */
[----:B------:R-:W-:Y:S04]  /*e120*/  STL [R1+0x138], RZ ;  /* 0x000138ff01007387 */ /* 0x000fe80000100800 */
[----:B------:R3:W-:Y:S02]  /*e130*/  STL [R1+0x834], R6 ;  /* 0x0008340601007387 */ /* 0x0007e40000100800 */
[----:B---3--:R-:W-:Y:S01]  /*e140*/  IMAD R6, R28, c[0x0][0x188], RZ ;  /* 0x000062001c067a24 */ /* 0x008fe200078e02ff */
[----:B------:R-:W-:-:S02]  /*e150*/  LOP3.LUT R28, R29, 0x18, RZ, 0xfc, !PT ;  /* 0x000000181d1c7812 */ /* 0x000fc400078efcff */
[----:B------:R-:W-:Y:S01]  /*e160*/  LOP3.LUT R29, R29, 0x16, RZ, 0xfc, !PT ;  /* 0x000000161d1d7812 */ /* 0x000fe200078efcff */
[----:B------:R-:W-:Y:S02]  /*e170*/  IMAD R6, R11, c[0x0][0x188], RZ ;  /* 0x000062000b067a24 */ /* 0x000fe400078e02ff */
[----:B------:R-:W-:Y:S02]  /*e180*/  IMAD R6, R28, c[0x0][0x188], RZ ;  /* 0x000062001c067a24 */ /* 0x000fe400078e02ff */
[----:B------:R-:W-:Y:S02]  /*e190*/  IMAD R6, R29, c[0x0][0x188], RZ ;  /* 0x000062001d067a24 */ /* 0x000fe400078e02ff */
[----:B------:R-:W3:Y:S01]  /*e1a0*/  S2R R29, SR_TID.X ;  /* 0x00000000001d7919 */ /* 0x000ee20000002100 */
[----:B-1----:R-:W-:Y:S01]  /*e1b0*/  SHF.R.U32.HI R28, RZ, 0x6, R25 ;  /* 0x00000006ff1c7819 */ /* 0x002fe20000011619 */
[----:B------:R-:W-:-:S03]  /*e1c0*/  IMAD R7, R23, c[0x0][0x188], RZ ;  /* 0x0000620017077a24 */ /* 0x000fc600078e02ff */
[----:B------:R-:W-:Y:S02]  /*e1d0*/  SGXT.U32 R28, R28, 0x1 ;  /* 0x000000011c1c781a */ /* 0x000fe40000000000 */
[----:B------:R-:W-:Y:S02]  /*e1e0*/  SHF.R.U32.HI R25, RZ, 0x6, R25 ;  /* 0x00000006ff197819 */ /* 0x000fe40000011619 */
[C---:B------:R-:W-:Y:S02]  /*e1f0*/  LOP3.LUT R11, R28.reuse, 0x14, RZ, 0xfc, !PT ;  /* 0x000000141c0b7812 */ /* 0x040fe400078efcff */
[C---:B------:R-:W-:Y:S02]  /*e200*/  LOP3.LUT R23, R28.reuse, 0x12, RZ, 0xfc, !PT ;  /* 0x000000121c177812 */ /* 0x040fe400078efcff */
[----:B------:R-:W-:Y:S02]  /*e210*/  LOP3.LUT R28, R28, 0x10, RZ, 0xfc, !PT ;  /* 0x000000101c1c7812 */ /* 0x000fe400078efcff */
[----:B------:R-:W-:Y:S01]  /*e220*/  SGXT.U32 R25, R25, 0x1 ;  /* 0x000000011919781a */ /* 0x000fe20000000000 */
[----:B------:R-:W-:-:S02]  /*e230*/  IMAD R7, R23, c[0x0][0x188], RZ ;  /* 0x0000620017077a24 */ /* 0x000fc400078e02ff */
[----:B------:R-:W-:Y:S01]  /*e240*/  IMAD R6, R28, c[0x0][0x188], RZ ;  /* 0x000062001c067a24 */ /* 0x000fe200078e02ff */
[C---:B------:R-:W-:Y:S02]  /*e250*/  LOP3.LUT R23, R25.reuse, 0xe, RZ, 0xfc, !PT ;  /* 0x0000000e19177812 */ /* 0x040fe400078efcff */
[----:B------:R-:W-:Y:S02]  /*e260*/  LOP3.LUT R28, R25, 0xc, RZ, 0xfc, !PT ;  /* 0x0000000c191c7812 */ /* 0x000fe400078efcff */
[--C-:B---3--:R-:W-:Y:S02]  /*e270*/  SHF.R.U32.HI R25, RZ, 0x6, R29.reuse ;  /* 0x00000006ff197819 */ /* 0x108fe4000001161d */
[----:B------:R-:W-:Y:S02]  /*e280*/  SHF.R.U32.HI R29, RZ, 0x6, R29 ;  /* 0x00000006ff1d7819 */ /* 0x000fe4000001161d */
[----:B------:R-:W-:Y:S01]  /*e290*/  SGXT.U32 R25, R25, 0x1 ;  /* 0x000000011919781a */ /* 0x000fe20000000000 */
[----:B------:R-:W-:Y:S01]  /*e2a0*/  IMAD R7, R23, c[0x0][0x188], RZ ;  /* 0x0000620017077a24 */ /* 0x000fe200078e02ff */
[----:B------:R-:W-:Y:S01]  /*e2b0*/  SGXT.U32 R29, R29, 0x1 ;  /* 0x000000011d1d781a */ /* 0x000fe20000000000 */
[----:B------:R-:W-:Y:S01]  /*e2c0*/  IMAD R6, R28, c[0x0][0x188], RZ ;  /* 0x000062001c067a24 */ /* 0x000fe200078e02ff */
[----:B------:R-:W-:-:S02]  /*e2d0*/  LOP3.LUT R23, R25, 0xa, RZ, 0xfc, !PT ;  /* 0x0000000a19177812 */ /* 0x000fc400078efcff */
[----:B------:R-:W-:Y:S02]  /*e2e0*/  LOP3.LUT R28, R25, 0x8, RZ, 0xfc, !PT ;  /* 0x00000008191c7812 */ /* 0x000fe400078efcff */
[----:B------:R-:W1:Y:S01]  /*e2f0*/  S2R R25, SR_TID.X ;  /* 0x0000000000197919 */ /* 0x000e620000002100 */
[----:B------:R-:W-:Y:S02]  /*e300*/  LOP3.LUT R29, R29, 0x6, RZ, 0xfc, !PT ;  /* 0x000000061d1d7812 */ /* 0x000fe400078efcff */
[----:B------:R-:W-:-:S03]  /*e310*/  IMAD R6, R28, c[0x0][0x188], RZ ;  /* 0x000062001c067a24 */ /* 0x000fc600078e02ff */
[----:B------:R-:W-:Y:S02]  /*e320*/  IMAD R6, R29, c[0x0][0x188], RZ ;  /* 0x000062001d067a24 */ /* 0x000fe400078e02ff */
[----:B------:R-:W3:Y:S04]  /*e330*/  S2R R29, SR_TID.X ;  /* 0x00000000001d7919 */ /* 0x000ee80000002100 */
[----:B------:R0:W-:Y:S04]  /*e340*/  STL [R1+0x13c], RZ ;  /* 0x00013cff01007387 */ /* 0x0001e80000100800 */
[----:B------:R0:W-:Y:S04]  /*e350*/  STL [R1+0x120], RZ ;  /* 0x000120ff01007387 */ /* 0x0001e80000100800 */
[----:B------:R0:W-:Y:S04]  /*e360*/  STL [R1+0x124], RZ ;  /* 0x000124ff01007387 */ /* 0x0001e80000100800 */
[----:B------:R0:W-:Y:S04]  /*e370*/  STL [R1+0x128], RZ ;  /* 0x000128ff01007387 */ /* 0x0001e80000100800 */
[----:B------:R0:W-:Y:S04]  /*e380*/  STL [R1+0x12c], RZ ;  /* 0x00012cff01007387 */ /* 0x0001e80000100800 */
[----:B------:R0:W-:Y:S04]  /*e390*/  STL [R1+0xf0], RZ ;  /* 0x0000f0ff01007387 */ /* 0x0001e80000100800 */
[----:B------:R0:W-:Y:S01]  /*e3a0*/  STL [R1+0xf4], RZ ;  /* 0x0000f4ff01007387 */ /* 0x0001e20000100800 */
[----:B-1----:R-:W-:-:S03]  /*e3b0*/  SHF.R.U32.HI R28, RZ, 0x6, R25 ;  /* 0x00000006ff1c7819 */ /* 0x002fc60000011619 */
[----:B------:R0:W-:Y:S04]  /*e3c0*/  STL [R1+0xf8], RZ ;  /* 0x0000f8ff01007387 */ /* 0x0001e80000100800 */
[----:B------:R0:W-:Y:S04]  /*e3d0*/  STL [R1+0xfc], RZ ;  /* 0x0000fcff01007387 */ /* 0x0001e80000100800 */
[----:B------:R0:W-:Y:S04]  /*e3e0*/  STL [R1+0x110], RZ ;  /* 0x000110ff01007387 */ /* 0x0001e80000100800 */
[----:B------:R0:W-:Y:S01]  /*e3f0*/  STL [R1+0x114], RZ ;  /* 0x000114ff01007387 */ /* 0x0001e20000100800 */
[----:B------:R-:W-:-:S03]  /*e400*/  LOP3.LUT R25, R25, 0x7, RZ, 0xc0, !PT ;  /* 0x0000000719197812 */ /* 0x000fc600078ec0ff */
[----:B------:R0:W-:Y:S01]  /*e410*/  STL [R1+0x118], RZ ;  /* 0x000118ff01007387 */ /* 0x0001e20000100800 */
[----:B------:R-:W-:-:S03]  /*e420*/  SGXT.U32 R28, R28, 0x1 ;  /* 0x000000011c1c781a */ /* 0x000fc60000000000 */
[----:B------:R0:W-:Y:S01]  /*e430*/  STL [R1+0x11c], RZ ;  /* 0x00011cff01007387 */ /* 0x0001e20000100800 */
[----:B------:R-:W-:Y:S01]  /*e440*/  IMAD R8, R11, c[0x0][0x188], RZ ;  /* 0x000062000b087a24 */ /* 0x000fe200078e02ff */
[C---:B------:R-:W-:Y:S01]  /*e450*/  LOP3.LUT R11, R28.reuse, 0x4, RZ, 0xfc, !PT ;  /* 0x000000041c0b7812 */ /* 0x040fe200078efcff */
[----:B------:R-:W-:Y:S01]  /*e460*/  IMAD R7, R23, c[0x0][0x188], RZ ;  /* 0x0000620017077a24 */ /* 0x000fe200078e02ff */
[----:B------:R-:W-:Y:S01]  /*e470*/  LOP3.LUT R23, R28, 0x2, RZ, 0xfc, !PT ;  /* 0x000000021c177812 */ /* 0x000fe200078efcff */
[----:B------:R-:W-:Y:S02]  /*e480*/  IMAD R25, R25, 0x90, RZ ;  /* 0x0000009019197824 */ /* 0x000fe400078e02ff */
[C---:B---3--:R-:W-:Y:S02]  /*e490*/  IMAD.SHL.U32 R28, R29.reuse, 0x2, RZ ;  /* 0x000000021d1c7824 */ /* 0x048fe400078e00ff */
[----:B------:R-:W-:-:S03]  /*e4a0*/  IMAD.SHL.U32 R29, R29, 0x40, RZ ;  /* 0x000000401d1d7824 */ /* 0x000fc600078e00ff */
[----:B------:R-:W-:Y:S01]  /*e4b0*/  LOP3.LUT R25, R25, 0x10, R28, 0x78, !PT ;  /* 0x0000001019197812 */ /* 0x000fe200078e781c */
[----:B------:R-:W-:-:S03]  /*e4c0*/  IMAD R7, R11, c[0x0][0x188], RZ ;  /* 0x000062000b077a24 */ /* 0x000fc600078e02ff */
[----:B------:R-:W-:Y:S01]  /*e4d0*/  LOP3.LUT R25, R25, 0x400, R29, 0xf8, !PT ;  /* 0x0000040019197812 */ /* 0x000fe200078ef81d */
[----:B------:R-:W-:Y:S01]  /*e4e0*/  IMAD R6, R23, c[0x0][0x188], RZ ;  /* 0x0000620017067a24 */ /* 0x000fe200078e02ff */
[----:B------:R-:W-:Y:S01]  /*e4f0*/  ULDC UR4, c[0x0][0x180] ;  /* 0x0000600000047ab9 */ /* 0x000fe20000000800 */
[C---:B--2---:R-:W-:Y:S02]  /*e500*/  LOP3.LUT R8, R3.reuse, 0x20, RZ, 0x3c, !PT ;  /* 0x0000002003087812 */ /* 0x044fe400078e3cff */
[C---:B------:R-:W-:Y:S02]  /*e510*/  LOP3.LUT R7, R3.reuse, 0x40, RZ, 0x3c, !PT ;  /* 0x0000004003077812 */ /* 0x040fe400078e3cff */
[----:B------:R-:W-:Y:S02]  /*e520*/  LOP3.LUT R6, R3, 0x60, RZ, 0x3c, !PT ;  /* 0x0000006003067812 */ /* 0x000fe400078e3cff */
[C---:B------:R-:W-:Y:S02]  /*e530*/  LOP3.LUT R8, R25.reuse, 0x20, RZ, 0x3c, !PT ;  /* 0x0000002019087812 */ /* 0x040fe400078e3cff */
[----:B------:R-:W-:-:S02]  /*e540*/  LOP3.LUT R7, R25, 0x40, RZ, 0x3c, !PT ;  /* 0x0000004019077812 */ /* 0x000fc400078e3cff */
[----:B0-----:R-:W-:Y:S02]  /*e550*/  LOP3.LUT R6, R25, 0x60, RZ, 0x3c, !PT ;  /* 0x0000006019067812 */ /* 0x001fe400078e3cff */
.L_x_2:
[----:B------:R-:W0:Y:S01]  /*e560*/  S2R R14, SR_TID.X ;  /* 0x00000000000e7919 */ /* 0x000e220000002100 */
[----:B------:R-:W-:Y:S01]  /*e570*/  IMAD.MOV.U32 R28, RZ, RZ, R4 ;  /* 0x000000ffff1c7224 */ /* 0x000fe200078e0004 */
[----:B------:R-:W-:Y:S01]  /*e580*/  PRMT R13, RZ, 0x7610, R13 ;  /* 0x00007610ff0d7816 */ /* 0x000fe2000000000d */
[----:B------:R-:W-:Y:S01]  /*e590*/  IMAD.MOV.U32 R29, RZ, RZ, R5 ;  /* 0x000000ffff1d7224 */ /* 0x000fe200078e0005 */
[----:B------:R-:W1:Y:S04]  /*e5a0*/  S2R R11, SR_TID.X ;  /* 0x00000000000b7919 */ /* 0x000e680000002100 */
[----:B------:R2:W-:Y:S01]  /*e5b0*/  STL [R1+0x150c], R23 ;  /* 0x00150c1701007387 */ /* 0x0005e20000100800 */
[----:B------:R-:W-:Y:S02]  /*e5c0*/  PRMT R6, RZ, 0x7610, R6 ;  /* 0x00007610ff067816 */ /* 0x000fe40000000006 */
[----:B-----5:R-:W-:Y:S01]  /*e5d0*/  PRMT R16, RZ, 0x7610, R16 ;  /* 0x00007610ff107816 */ /* 0x020fe20000000010 */
[----:B------:R3:W-:Y:S01]  /*e5e0*/  STL [R1+0x1508], R20 ;  /* 0x0015081401007387 */ /* 0x0007e20000100800 */
[----:B------:R-:W-:-:S02]  /*e5f0*/  PRMT R9, RZ, 0x7610, R9 ;  /* 0x00007610ff097816 */ /* 0x000fc40000000009 */
[----:B------:R-:W-:Y:S01]  /*e600*/  PRMT R24, RZ, 0x7610, R24 ;  /* 0x00007610ff187816 */ /* 0x000fe20000000018 */
[----:B------:R4:W-:Y:S01]  /*e610*/  STL [R1+0x1504], R22 ;  /* 0x0015041601007387 */ /* 0x0009e20000100800 */
[----:B0-----:R-:W-:-:S03]  /*e620*/  SHF.R.U32.HI R18, RZ, 0x6, R14 ;  /* 0x00000006ff127819 */ /* 0x001fc6000001160e */
[----:B------:R-:W-:Y:S01]  /*e630*/  STL [R1+0x1500], R21 ;  /* 0x0015001501007387 */ /* 0x000fe20000100800 */
[----:B-1----:R-:W-:-:S03]  /*e640*/  SHF.R.U32.HI R10, RZ, 0x6, R11 ;  /* 0x00000006ff0a7819 */ /* 0x002fc6000001160b */
[----:B------:R-:W-:Y:S01]  /*e650*/  STL [R1+0x14fc], R17 ;  /* 0x0014fc1101007387 */ /* 0x000fe20000100800 */
[----:B------:R-:W-:Y:S02]  /*e660*/  SGXT.U32 R18, R18, 0x1 ;  /* 0x000000011212781a */ /* 0x000fe40000000000 */
[----:B------:R-:W-:Y:S01]  /*e670*/  SGXT.U32 R10, R10, 0x1 ;  /* 0x000000010a0a781a */ /* 0x000fe20000000000 */
[----:B------:R-:W-:Y:S01]  /*e680*/  STL [R1+0x14e0], R3 ;  /* 0x0014e00301007387 */ /* 0x000fe20000100800 */
[----:B------:R-:W-:Y:S02]  /*e690*/  ISETP.GE.AND P0, PT, R18, UR4, PT ;  /* 0x0000000412007c0c */ /* 0x000fe4000bf06270 */
[----:B------:R-:W-:Y:S01]  /*e6a0*/  SHF.R.U32.HI R11, RZ, 0x6, R11 ;  /* 0x00000006ff0b7819 */ /* 0x000fe2000001160b */
[----:B------:R-:W-:Y:S01]  /*e6b0*/  STL [R1+0x14e4], R3 ;  /* 0x0014e40301007387 */ /* 0x000fe20000100800 */
[C---:B------:R-:W-:Y:S01]  /*e6c0*/  LOP3.LUT R15, R10.reuse, 0x2, RZ, 0xfc, !PT ;  /* 0x000000020a0f7812 */ /* 0x040fe200078efcff */
[----:B------:R-:W-:Y:S01]  /*e6d0*/  IMAD R10, R10, c[0x0][0x188], RZ ;  /* 0x000062000a0a7a24 */ /* 0x000fe200078e02ff */
[----:B------:R-:W-:Y:S01]  /*e6e0*/  SGXT.U32 R11, R11, 0x1 ;  /* 0x000000010b0b781a */ /* 0x000fe20000000000 */
[----:B------:R-:W-:Y:S01]  /*e6f0*/  STL [R1+0x14e8], R3 ;  /* 0x0014e80301007387 */ /* 0x000fe20000100800 */
[----:B------:R-:W-:Y:S01]  /*e700*/  ISETP.GE.AND P1, PT, R15, UR4, PT ;  /* 0x000000040f007c0c */ /* 0x000fe2000bf26270 */
[----:B------:R-:W-:Y:S01]  /*e710*/  IMAD.WIDE R4, R10, 0x2, R28 ;  /* 0x000000020a047825 */ /* 0x000fe200078e021c */
[----:B------:R-:W-:Y:S01]  /*e720*/  LOP3.LUT R10, R11, 0x4, RZ, 0xfc, !PT ;  /* 0x000000040b0a7812 */ /* 0x000fe200078efcff */
[----:B------:R-:W-:Y:S04]  /*e730*/  STL [R1+0x14ec], R3 ;  /* 0x0014ec0301007387 */ /* 0x000fe80000100800 */
[----:B------:R0:W4:Y:S01]  /*e740*/  @!P0 LDG.E.U16 R13, [R4.64] ;  /* 0x00000006040d8981 */ /* 0x000122000c1e1500 */
[----:B------:R-:W-:-:S03]  /*e750*/  ISETP.GE.AND P0, PT, R10, UR4, PT ;  /* 0x000000040a007c0c */ /* 0x000fc6000bf06270 */
[----:B------:R-:W1:Y:S01]  /*e760*/  S2R R10, SR_TID.X ;  /* 0x00000000000a7919 */ /* 0x000e620000002100 */
[----:B------:R-:W-:Y:S02]  /*e770*/  LOP3.LUT R11, R11, 0x2, RZ, 0xfc, !PT ;  /* 0x000000020b0b7812 */ /* 0x000fe400078efcff */
[----:B--2---:R-:W-:Y:S01]  /*e780*/  PRMT R23, RZ, 0x7610, R23 ;  /* 0x00007610ff177816 */ /* 0x004fe20000000017 */
[----:B------:R-:W-:Y:S02]  /*e790*/  STL [R1+0x14f0], R3 ;  /* 0x0014f00301007387 */ /* 0x000fe40000100800 */
[----:B------:R-:W-:Y:S01]  /*e7a0*/  IMAD R11, R11, c[0x0][0x188], RZ ;  /* 0x000062000b0b7a24 */ /* 0x000fe200078e02ff */
[----:B---3--:R-:W-:Y:S01]  /*e7b0*/  PRMT R20, RZ, 0x7610, R20 ;  /* 0x00007610ff147816 */ /* 0x008fe20000000014 */
[----:B------:R-:W-:Y:S02]  /*e7c0*/  STL [R1+0x14f4], R3 ;  /* 0x0014f40301007387 */ /* 0x000fe40000100800 */
[----:B0-----:R-:W-:-:S02]  /*e7d0*/  IMAD.WIDE R4, R11, 0x2, R28 ;  /* 0x000000020b047825 */ /* 0x001fc400078e021c */
[----:B------:R-:W0:Y:S04]  /*e7e0*/  S2R R11, SR_TID.X ;  /* 0x00000000000b7919 */ /* 0x000e280000002100 */
[----:B------:R2:W3:Y:S01]  /*e7f0*/  @!P1 LDG.E.U16 R6, [R4.64] ;  /* 0x0000000604069981 */ /* 0x0004e2000c1e1500 */
[----:B------:R-:W-:Y:S02]  /*e800*/  PRMT R8, RZ, 0x7610, R8 ;  /* 0x00007610ff087816 */ /* 0x000fe40000000008 */
[----:B------:R-:W-:Y:S01]  /*e810*/  PRMT R12, RZ, 0x7610, R12 ;  /* 0x00007610ff0c7816 */ /* 0x000fe2000000000c */
[----:B------:R-:W-:Y:S01]  /*e820*/  STL [R1+0x14f8], R3 ;  /* 0x0014f80301007387 */ /* 0x000fe20000100800 */
[----:B-1----:R-:W-:-:S04]  /*e830*/  SHF.R.U32.HI R10, RZ, 0x6, R10 ;  /* 0x00000006ff0a7819 */ /* 0x002fc8000001160a */
[----:B------:R-:W-:-:S04]  /*e840*/  SGXT.U32 R10, R10, 0x1 ;  /* 0x000000010a0a781a */ /* 0x000fc80000000000 */
[C---:B------:R-:W-:Y:S02]  /*e850*/  LOP3.LUT R15, R10.reuse, 0x6, RZ, 0xfc, !PT ;  /* 0x000000060a0f7812 */ /* 0x040fe400078efcff */
[----:B------:R-:W-:-:S05]  /*e860*/  LOP3.LUT R10, R10, 0x4, RZ, 0xfc, !PT ;  /* 0x000000040a0a7812 */ /* 0x000fca00078efcff */
[----:B------:R-:W-:-:S04]  /*e870*/  IMAD R10, R10, c[0x0][0x188], RZ ;  /* 0x000062000a0a7a24 */ /* 0x000fc800078e02ff */
[----:B--2---:R-:W-:Y:S02]  /*e880*/  IMAD.WIDE R4, R10, 0x2, R28 ;  /* 0x000000020a047825 */ /* 0x004fe400078e021c */
[----:B------:R-:W1:Y:S01]  /*e890*/  S2R R10, SR_TID.X ;  /* 0x00000000000a7919 */ /* 0x000e620000002100 */
[----:B------:R-:W-:Y:S02]  /*e8a0*/  ISETP.GE.AND P1, PT, R15, UR4, PT ;  /* 0x000000040f007c0c */ /* 0x000fe4000bf26270 */
[--C-:B0-----:R-:W-:Y:S01]  /*e8b0*/  SHF.R.U32.HI R15, RZ, 0x6, R11.reuse ;  /* 0x00000006ff0f7819 */ /* 0x101fe2000001160b */
[----:B------:R0:W2:Y:S01]  /*e8c0*/  @!P0 LDG.E.U16 R16, [R4.64] ;  /* 0x0000000604108981 */ /* 0x0000a2000c1e1500 */
[----:B------:R-:W-:Y:S02]  /*e8d0*/  SHF.R.U32.HI R11, RZ, 0x6, R11 ;  /* 0x00000006ff0b7819 */ /* 0x000fe4000001160b */
[----:B------:R-:W-:Y:S02]  /*e8e0*/  SGXT.U32 R15, R15, 0x1 ;  /* 0x000000010f0f781a */ /* 0x000fe40000000000 */
[----:B------:R-:W-:-:S02]  /*e8f0*/  SGXT.U32 R11, R11, 0x1 ;  /* 0x000000010b0b781a */ /* 0x000fc40000000000 */
[----:B------:R-:W-:-:S04]  /*e900*/  LOP3.LUT R15, R15, 0x8, RZ, 0xfc, !PT ;  /* 0x000000080f0f7812 */ /* 0x000fc800078efcff */
[----:B------:R-:W-:Y:S02]  /*e910*/  ISETP.GE.AND P0, PT, R15, UR4, PT ;  /* 0x000000040f007c0c */ /* 0x000fe4000bf06270 */
[----:B------:R-:W-:Y:S02]  /*e920*/  LOP3.LUT R15, R11, 0x6, RZ, 0xfc, !PT ;  /* 0x000000060b0f7812 */ /* 0x000fe400078efcff */
[----:B-1----:R-:W-:-:S03]  /*e930*/  SHF.R.U32.HI R11, RZ, 0x6, R10 ;  /* 0x00000006ff0b7819 */ /* 0x002fc6000001160a */
[----:B------:R-:W-:Y:S01]  /*e940*/  IMAD R15, R15, c[0x0][0x188], RZ ;  /* 0x000062000f0f7a24 */ /* 0x000fe200078e02ff */
[----:B------:R-:W-:-:S03]  /*e950*/  SGXT.U32 R11, R11, 0x1 ;  /* 0x000000010b0b781a */ /* 0x000fc60000000000 */
[----:B0-----:R-:W-:Y:S01]  /*e960*/  IMAD.WIDE R4, R15, 0x2, R28 ;  /* 0x000000020f047825 */ /* 0x001fe200078e021c */
[----:B------:R-:W-:Y:S02]  /*e970*/  LOP3.LUT R15, R11, 0xa, RZ, 0xfc, !PT ;  /* 0x0000000a0b0f7812 */ /* 0x000fe400078efcff */
[----:B------:R-:W0:Y:S01]  /*e980*/  S2R R11, SR_TID.X ;  /* 0x00000000000b7919 */ /* 0x000e220000002100 */
[----:B------:R-:W-:-:S03]  /*e990*/  SHF.R.U32.HI R10, RZ, 0x6, R10 ;  /* 0x00000006ff0a7819 */ /* 0x000fc6000001160a */
[----:B------:R1:W2:Y:S01]  /*e9a0*/  @!P1 LDG.E.U16 R23, [R4.64] ;  /* 0x0000000604179981 */ /* 0x0002a2000c1e1500 */
[----:B------:R-:W-:Y:S02]  /*e9b0*/  SGXT.U32 R10, R10, 0x1 ;  /* 0x000000010a0a781a */ /* 0x000fe40000000000 */
[----:B------:R-:W-:Y:S02]  /*e9c0*/  ISETP.GE.AND P1, PT, R15, UR4, PT ;  /* 0x000000040f007c0c */ /* 0x000fe4000bf26270 */
[----:B------:R-:W-:-:S05]  /*e9d0*/  LOP3.LUT R15, R10, 0x8, RZ, 0xfc, !PT ;  /* 0x000000080a0f7812 */ /* 0x000fca00078efcff */
[----:B------:R-:W-:-:S04]  /*e9e0*/  IMAD R15, R15, c[0x0][0x188], RZ ;  /* 0x000062000f0f7a24 */ /* 0x000fc800078e02ff */
[----:B-1----:R-:W-:-:S05]  /*e9f0*/  IMAD.WIDE R4, R15, 0x2, R28 ;  /* 0x000000020f047825 */ /* 0x002fca00078e021c */
[----:B------:R1:W2:Y:S01]  /*ea00*/  @!P0 LDG.E.U16 R9, [R4.64] ;  /* 0x0000000604098981 */ /* 0x0002a2000c1e1500 */
[----:B0-----:R-:W-:-:S04]  /*ea10*/  SHF.R.U32.HI R10, RZ, 0x6, R11 ;  /* 0x00000006ff0a7819 */ /* 0x001fc8000001160b */
[----:B------:R-:W-:Y:S02]  /*ea20*/  SGXT.U32 R10, R10, 0x1 ;  /* 0x000000010a0a781a */ /* 0x000fe40000000000 */
[----:B------:R-:W-:Y:S02]  /*ea30*/  SHF.R.U32.HI R15, RZ, 0x6, R11 ;  /* 0x00000006ff0f7819 */ /* 0x000fe4000001160b */
[C---:B------:R-:W-:Y:S02]  /*ea40*/  LOP3.LUT R11, R10.reuse, 0xc, RZ, 0xfc, !PT ;  /* 0x0000000c0a0b7812 */ /* 0x040fe400078efcff */
[----:B------:R-:W-:Y:S02]  /*ea50*/  LOP3.LUT R10, R10, 0xa, RZ, 0xfc, !PT ;  /* 0x0000000a0a0a7812 */ /* 0x000fe400078efcff */
[----:B------:R-:W-:-:S03]  /*ea60*/  ISETP.GE.AND P0, PT, R11, UR4, PT ;  /* 0x000000040b007c0c */ /* 0x000fc6000bf06270 */
[----:B------:R-:W-:Y:S01]  /*ea70*/  IMAD R10, R10, c[0x0][0x188], RZ ;  /* 0x000062000a0a7a24 */ /* 0x000fe200078e02ff */
[----:B-1----:R-:W-:-:S03]  /*ea80*/  PRMT R5, RZ, 0x7610, R5 ;  /* 0x00007610ff057816 */ /* 0x002fc60000000005 */
[----:B------:R-:W-:-:S05]  /*ea90*/  IMAD.WIDE R10, R10, 0x2, R28 ;  /* 0x000000020a0a7825 */ /* 0x000fca00078e021c */
[----:B------:R0:W2:Y:S04]  /*eaa0*/  @!P1 LDG.E.U16 R5, [R10.64] ;  /* 0x000000060a059981 */ /* 0x0000a8000c1e1500 */
[----:B0-----:R-:W0:Y:S01]  /*eab0*/  S2R R11, SR_TID.X ;  /* 0x00000000000b7919 */ /* 0x001e220000002100 */
[----:B------:R-:W-:-:S04]  /*eac0*/  SGXT.U32 R15, R15, 0x1 ;  /* 0x000000010f0f781a */ /* 0x000fc80000000000 */
[----:B------:R-:W-:-:S04]  /*ead0*/  LOP3.LUT R15, R15, 0xe, RZ, 0xfc, !PT ;  /* 0x0000000e0f0f7812 */ /* 0x000fc800078efcff */
[----:B------:R-:W-:Y:S02]  /*eae0*/  ISETP.GE.AND P1, PT, R15, UR4, PT ;  /* 0x000000040f007c0c */ /* 0x000fe4000bf26270 */
[----:B------:R-:W1:Y:S01]  /*eaf0*/  S2R R15, SR_TID.X ;  /* 0x00000000000f7919 */ /* 0x000e620000002100 */
[----:B0-----:R-:W-:-:S04]  /*eb00*/  SHF.R.U32.HI R11, RZ, 0x6, R11 ;  /* 0x00000006ff0b7819 */ /* 0x001fc8000001160b */
[----:B------:R-:W-:-:S04]  /*eb10*/  SGXT.U32 R11, R11, 0x1 ;  /* 0x000000010b0b781a */ /* 0x000fc80000000000 */
[----:B------:R-:W-:-:S05]  /*eb20*/  LOP3.LUT R11, R11, 0xc, RZ, 0xfc, !PT ;  /* 0x0000000c0b0b7812 */ /* 0x000fca00078efcff */
[----:B------:R-:W-:-:S04]  /*eb30*/  IMAD R11, R11, c[0x0][0x188], RZ ;  /* 0x000062000b0b7a24 */ /* 0x000fc800078e02ff */
[----:B------:R-:W-:-:S05]  /*eb40*/  IMAD.WIDE R10, R11, 0x2, R28 ;  /* 0x000000020b0a7825 */ /* 0x000fca00078e021c */
[----:B------:R1:W2:Y:S02]  /*eb50*/  @!P0 LDG.E.U16 R24, [R10.64] ;  /* 0x000000060a188981 */ /* 0x0002a4000c1e1500 */
[----:B-1----:R-:W-:-:S04]  /*eb60*/  SHF.R.U32.HI R11, RZ, 0x6, R15 ;  /* 0x00000006ff0b7819 */ /* 0x002fc8000001160f */
[----:B------:R-:W-:-:S04]  /*eb70*/  SGXT.U32 R11, R11, 0x1 ;  /* 0x000000010b0b781a */ /* 0x000fc80000000000 */
[C---:B------:R-:W-:Y:S02]  /*eb80*/  LOP3.LUT R10, R11.reuse, 0x10, RZ, 0xfc, !PT ;  /* 0x000000100b0a7812 */ /* 0x040fe400078efcff */
[----:B------:R-:W-:Y:S02]  /*eb90*/  LOP3.LUT R11, R11, 0xe, RZ, 0xfc, !PT ;  /* 0x0000000e0b0b7812 */ /* 0x000fe400078efcff */
[----:B------:R-:W-:-:S03]  /*eba0*/  ISETP.GE.AND P0, PT, R10, UR4, PT ;  /* 0x000000040a007c0c */ /* 0x000fc6000bf06270 */
[----:B------:R-:W-:-:S04]  /*ebb0*/  IMAD R11, R11, c[0x0][0x188], RZ ;  /* 0x000062000b0b7a24 */ /* 0x000fc800078e02ff */
[----:B------:R-:W-:-:S05]  /*ebc0*/  IMAD.WIDE R10, R11, 0x2, R28 ;  /* 0x000000020b0a7825 */ /* 0x000fca00078e021c */
[----:B------:R0:W2:Y:S01]  /*ebd0*/  @!P1 LDG.E.U16 R20, [R10.64] ;  /* 0x000000060a149981 */ /* 0x0000a2000c1e1500 */
[----:B------:R-:W-:-:S03]  /*ebe0*/  SHF.R.U32.HI R15, RZ, 0x6, R15 ;  /* 0x00000006ff0f7819 */ /* 0x000fc6000001160f */
        /* <DEDUP_REMOVED lines=18> */
[----:B------:R0:W2:Y:S04]  /*ed10*/  @!P1 LDG.E.U16 R12, [R10.64] ;  /* 0x000000060a0c9981 */ /* 0x0000a8000c1e1500 */
[----:B0-----:R-:W0:Y:S01]  /*ed20*/  S2R R11, SR_TID.X ;  /* 0x00000000000b7919 */ /* 0x001e220000002100 */
[----:B------:R-:W-:Y:S02]  /*ed30*/  SHF.R.U32.HI R15, RZ, 0x6, R15 ;  /* 0x00000006ff0f7819 */ /* 0x000fe4000001160f */
[----:B------:R-:W-:Y:S02]  /*ed40*/  PRMT R7, RZ, 0x7610, R7 ;  /* 0x00007610ff077816 */ /* 0x000fe40000000007 */
[----:B------:R-:W-:Y:S02]  /*ed50*/  SGXT.U32 R15, R15, 0x1 ;  /* 0x000000010f0f781a */ /* 0x000fe40000000000 */
[----:B0-----:R-:W-:-:S04]  /*ed60*/  SHF.R.U32.HI R11, RZ, 0x6, R11 ;  /* 0x00000006ff0b7819 */ /* 0x001fc8000001160b */
[----:B------:R-:W-:-:S04]  /*ed70*/  SGXT.U32 R11, R11, 0x1 ;  /* 0x000000010b0b781a */ /* 0x000fc80000000000 */
[----:B------:R-:W-:-:S05]  /*ed80*/  LOP3.LUT R11, R11, 0x18, RZ, 0xfc, !PT ;  /* 0x000000180b0b7812 */ /* 0x000fca00078efcff */
[----:B------:R-:W-:-:S04]  /*ed90*/  IMAD R11, R11, c[0x0][0x188], RZ ;  /* 0x000062000b0b7a24 */ /* 0x000fc800078e02ff */
[----:B------:R-:W-:Y:S01]  /*eda0*/  IMAD.WIDE R10, R11, 0x2, R28 ;  /* 0x000000020b0a7825 */ /* 0x000fe200078e021c */
[----:B------:R-:W-:-:S04]  /*edb0*/  LOP3.LUT R15, R15, 0x14, RZ, 0xfc, !PT ;  /* 0x000000140f0f7812 */ /* 0x000fc800078efcff */
[----:B------:R0:W2:Y:S01]  /*edc0*/  @!P2 LDG.E.U16 R7, [R10.64] ;  /* 0x000000060a07a981 */ /* 0x0000a2000c1e1500 */
[----:B------:R-:W-:-:S03]  /*edd0*/  ISETP.GE.AND P0, PT, R15, UR4, PT ;  /* 0x000000040f007c0c */ /* 0x000fc6000bf06270 */
[----:B------:R-:W1:Y:S04]  /*ede0*/  S2R R15, SR_TID.X ;  /* 0x00000000000f7919 */ /* 0x000e680000002100 */
[----:B0-----:R-:W0:Y:S01]  /*edf0*/  S2R R11, SR_TID.X ;  /* 0x00000000000b7919 */ /* 0x001e220000002100 */
[----:B----4-:R-:W-:Y:S02]  /*ee00*/  PRMT R22, RZ, 0x7610, R22 ;  /* 0x00007610ff167816 */ /* 0x010fe40000000016 */
[----:B-1----:R-:W-:Y:S02]  /*ee10*/  SHF.R.U32.HI R15, RZ, 0x6, R15 ;  /* 0x00000006ff0f7819 */ /* 0x002fe4000001160f */
[----:B0-----:R-:W-:-:S04]  /*ee20*/  SHF.R.U32.HI R11, RZ, 0x6, R11 ;  /* 0x00000006ff0b7819 */ /* 0x001fc8000001160b */
[----:B------:R-:W-:Y:S02]  /*ee30*/  SGXT.U32 R11, R11, 0x1 ;  /* 0x000000010b0b781a */ /* 0x000fe40000000000 */
[----:B------:R-:W-:Y:S02]  /*ee40*/  SGXT.U32 R15, R15, 0x1 ;  /* 0x000000010f0f781a */ /* 0x000fe40000000000 */
[----:B------:R-:W-:-:S04]  /*ee50*/  LOP3.LUT R11, R11, 0x16, RZ, 0xfc, !PT ;  /* 0x000000160b0b7812 */ /* 0x000fc800078efcff */
[----:B------:R-:W-:Y:S02]  /*ee60*/  ISETP.GE.AND P1, PT, R11, UR4, PT ;  /* 0x000000040b007c0c */ /* 0x000fe4000bf26270 */
[----:B------:R-:W-:Y:S02]  /*ee70*/  LOP3.LUT R11, R15, 0x14, RZ, 0xfc, !PT ;  /* 0x000000140f0b7812 */ /* 0x000fe400078efcff */
[----:B------:R-:W-:-:S03]  /*ee80*/  SHF.R.U32.HI R15, RZ, 0x6, R14 ;  /* 0x00000006ff0f7819 */ /* 0x000fc6000001160e */
[----:B------:R-:W-:Y:S01]  /*ee90*/  IMAD R11, R11, c[0x0][0x188], RZ ;  /* 0x000062000b0b7a24 */ /* 0x000fe200078e02ff */
[----:B------:R-:W-:-:S03]  /*eea0*/  SGXT.U32 R15, R15, 0x1 ;  /* 0x000000010f0f781a */ /* 0x000fc60000000000 */
[----:B------:R-:W-:-:S05]  /*eeb0*/  IMAD.WIDE R10, R11, 0x2, R28 ;  /* 0x000000020b0a7825 */ /* 0x000fca00078e021c */
[----:B------:R0:W4:Y:S01]  /*eec0*/  @!P0 LDG.E.U16 R22, [R10.64] ;  /* 0x000000060a168981 */ /* 0x000122000c1e1500 */
[----:B------:R-:W-:Y:S02]  /*eed0*/  PRMT R19, RZ, 0x7610, R19 ;  /* 0x00007610ff137816 */ /* 0x000fe40000000013 */
[C---:B0-----:R-:W-:Y:S02]  /*eee0*/  LOP3.LUT R11, R15.reuse, 0x1a, RZ, 0xfc, !PT ;  /* 0x0000001a0f0b7812 */ /* 0x041fe400078efcff */
[----:B------:R-:W-:Y:S02]  /*eef0*/  LOP3.LUT R15, R15, 0x16, RZ, 0xfc, !PT ;  /* 0x000000160f0f7812 */ /* 0x000fe400078efcff */
[----:B------:R-:W-:-:S03]  /*ef00*/  ISETP.GE.AND P0, PT, R11, UR4, PT ;  /* 0x000000040b007c0c */ /* 0x000fc6000bf06270 */
[----:B------:R-:W-:-:S04]  /*ef10*/  IMAD R15, R15, c[0x0][0x188], RZ ;  /* 0x000062000f0f7a24 */ /* 0x000fc800078e02ff */
[----:B------:R-:W-:-:S05]  /*ef20*/  IMAD.WIDE R10, R15, 0x2, R28 ;  /* 0x000000020f0a7825 */ /* 0x000fca00078e021c */
[----:B------:R0:W4:Y:S01]  /*ef30*/  @!P1 LDG.E.U16 R19, [R10.64] ;  /* 0x000000060a139981 */ /* 0x000122000c1e1500 */
[----:B------:R-:W-:-:S03]  /*ef40*/  SHF.R.U32.HI R14, RZ, 0x6, R14 ;  /* 0x00000006ff0e7819 */ /* 0x000fc6000001160e */
[----:B---3--:R-:W-:Y:S01]  /*ef50*/  STL [R1+0x14d0], R6 ;  /* 0x0014d00601007387 */ /* 0x008fe20000100800 */
[----:B------:R-:W-:-:S03]  /*ef60*/  SGXT.U32 R14, R14, 0x1 ;  /* 0x000000010e0e781a */ /* 0x000fc60000000000 */
[----:B------:R-:W-:Y:S04]  /*ef70*/  STL [R1+0x14d4], R6 ;  /* 0x0014d40601007387 */ /* 0x000fe80000100800 */
[----:B------:R-:W-:Y:S04]  /*ef80*/  STL [R1+0x14d8], R6 ;  /* 0x0014d80601007387 */ /* 0x000fe80000100800 */
[----:B------:R-:W-:Y:S01]  /*ef90*/  STL [R1+0x14dc], R6 ;  /* 0x0014dc0601007387 */ /* 0x000fe20000100800 */
[----:B------:R-:W-:-:S03]  /*efa0*/  LOP3.LUT R15, R14, 0x1c, RZ, 0xfc, !PT ;  /* 0x0000001c0e0f7812 */ /* 0x000fc600078efcff */
[----:B--2---:R-:W-:Y:S01]  /*efb0*/  STL [R1+0x14c8], R16 ;  /* 0x0014c81001007387 */ /* 0x004fe20000100800 */
[----:B------:R-:W-:-:S03]  /*efc0*/  LOP3.LUT R14, R14, 0x1a, RZ, 0xfc, !PT ;  /* 0x0000001a0e0e7812 */ /* 0x000fc600078efcff */
[----:B------:R-:W-:Y:S04]  /*efd0*/  STL [R1+0x14cc], R16 ;  /* 0x0014cc1001007387 */ /* 0x000fe80000100800 */
[----:B------:R1:W-:Y:S01]  /*efe0*/  STL [R1+0xc], R23 ;  /* 0x00000c1701007387 */ /* 0x0003e20000100800 */
[----:B------:R-:W-:Y:S01]  /*eff0*/  IMAD R14, R14, c[0x0][0x188], RZ ;  /* 0x000062000e0e7a24 */ /* 0x000fe200078e02ff */
[----:B------:R-:W-:Y:S02]  /*f000*/  ISETP.GE.AND P1, PT, R15, UR4, PT ;  /* 0x000000040f007c0c */ /* 0x000fe4000bf26270 */
[----:B-1----:R-:W2:Y:S01]  /*f010*/  LDL.LU R23, [R1+0x150c] ;  /* 0x00150c0001177983 */ /* 0x002ea20000300800 */
[----:B0-----:R-:W-:Y:S01]  /*f020*/  PRMT R11, RZ, 0x7610, R11 ;  /* 0x00007610ff0b7816 */ /* 0x001fe2000000000b */
[----:B------:R-:W-:Y:S01]  /*f030*/  IMAD.WIDE R14, R14, 0x2, R28 ;  /* 0x000000020e0e7825 */ /* 0x000fe200078e021c */
[----:B------:R-:W-:-:S04]  /*f040*/  PRMT R25, RZ, 0x7610, R25 ;  /* 0x00007610ff197816 */ /* 0x000fc80000000019 */
[----:B------:R0:W3:Y:S04]  /*f050*/  @!P0 LDG.E.U16 R11, [R14.64] ;  /* 0x000000060e0b8981 */ /* 0x0000e8000c1e1500 */
[----:B------:R1:W-:Y:S04]  /*f060*/  STL [R1+0x14], R20 ;  /* 0x0000141401007387 */ /* 0x0003e80000100800 */
[----:B-1----:R-:W2:Y:S01]  /*f070*/  LDL.LU R20, [R1+0x1508] ;  /* 0x0015080001147983 */ /* 0x002ea20000300800 */
[----:B------:R-:W-:-:S03]  /*f080*/  PRMT R21, RZ, 0x7610, R21 ;  /* 0x00007610ff157816 */ /* 0x000fc60000000015 */
[----:B----4-:R1:W-:Y:S04]  /*f090*/  STL [R1], R22 ;  /* 0x0000001601007387 */ /* 0x0103e80000100800 */
[----:B-1----:R-:W4:Y:S04]  /*f0a0*/  LDL.LU R22, [R1+0x1504] ;  /* 0x0015040001167983 */ /* 0x002f280000300800 */
[----:B------:R1:W-:Y:S02]  /*f0b0*/  STL [R1+0x8], R19 ;  /* 0x0000081301007387 */ /* 0x0003e40000100800 */
[----:B-1----:R-:W-:-:S02]  /*f0c0*/  LOP3.LUT R19, R18, 0x1e, RZ, 0xfc, !PT ;  /* 0x0000001e12137812 */ /* 0x002fc400078efcff */
[----:B------:R-:W-:-:S05]  /*f0d0*/  LOP3.LUT R18, R18, 0x1c, RZ, 0xfc, !PT ;  /* 0x0000001c12127812 */ /* 0x000fca00078efcff */
[----:B------:R-:W-:-:S04]  /*f0e0*/  IMAD R18, R18, c[0x0][0x188], RZ ;  /* 0x0000620012127a24 */ /* 0x000fc800078e02ff */
[----:B0-----:R-:W-:Y:S01]  /*f0f0*/  IMAD.WIDE R14, R18, 0x2, R28 ;  /* 0x00000002120e7825 */ /* 0x001fe200078e021c */
[----:B------:R-:W-:Y:S01]  /*f100*/  ISETP.GE.AND P0, PT, R19, UR4, PT ;  /* 0x0000000413007c0c */ /* 0x000fe2000bf06270 */
[----:B------:R-:W2:Y:S04]  /*f110*/  LDL R18, [R1+0x834] ;  /* 0x0008340001127983 */ /* 0x000ea80000100800 */
[----:B------:R0:W2:Y:S04]  /*f120*/  @!P1 LDG.E.U16 R25, [R14.64] ;  /* 0x000000060e199981 */ /* 0x0000a8000c1e1500 */
[----:B------:R-:W3:Y:S04]  /*f130*/  LDL R19, [R1+0x8e4] ;  /* 0x0008e40001137983 */ /* 0x000ee80000100800 */
[----:B0-----:R-:W0:Y:S02]  /*f140*/  S2R R15, SR_TID.X ;  /* 0x00000000000f7919 */ /* 0x001e240000002100 */
[----:B0-----:R-:W-:-:S04]  /*f150*/  SHF.R.U32.HI R15, RZ, 0x6, R15 ;  /* 0x00000006ff0f7819 */ /* 0x001fc8000001160f */
[----:B------:R-:W-:-:S04]  /*f160*/  SGXT.U32 R15, R15, 0x1 ;  /* 0x000000010f0f781a */ /* 0x000fc80000000000 */
[----:B------:R-:W-:-:S05]  /*f170*/  LOP3.LUT R15, R15, 0x1e, RZ, 0xfc, !PT ;  /* 0x0000001e0f0f7812 */ /* 0x000fca00078efcff */
[----:B------:R-:W-:-:S04]  /*f180*/  IMAD R15, R15, c[0x0][0x188], RZ ;  /* 0x000062000f0f7a24 */ /* 0x000fc800078e02ff */
[----:B------:R-:W-:-:S05]  /*f190*/  IMAD.WIDE R14, R15, 0x2, R28 ;  /* 0x000000020f0e7825 */ /* 0x000fca00078e021c */
[----:B------:R0:W3:Y:S04]  /*f1a0*/  @!P0 LDG.E.U16 R21, [R14.64] ;  /* 0x000000060e158981 */ /* 0x0000e8000c1e1500 */
[----:B0-----:R-:W0:Y:S02]  /*f1b0*/  S2R R15, SR_TID.X ;  /* 0x00000000000f7919 */ /* 0x001e240000002100 */
[----:B0-----:R-:W-:Y:S02]  /*f1c0*/  LOP3.LUT R14, R15, 0x1f, RZ, 0xc0, !PT ;  /* 0x0000001f0f0e7812 */ /* 0x001fe400078ec0ff */
[----:B--2---:R-:W-:Y:S04]  /*f1d0*/  STL [R1+0x14bc], R25 ;  /* 0x0014bc1901007387 */ /* 0x004fe80000100800 */
[----:B------:R-:W-:Y:S04]  /*f1e0*/  STL [R1+0x14c0], R25 ;  /* 0x0014c01901007387 */ /* 0x000fe80000100800 */
[----:B------:R0:W-:Y:S04]  /*f1f0*/  STL [R1+0x984], R28 ;  /* 0x0009841c01007387 */ /* 0x0001e80000100800 */
[----:B0-----:R-:W2:Y:S04]  /*f200*/  LDL.LU R28, [R1+0x6dc] ;  /* 0x0006dc00011c7983 */ /* 0x001ea80000300800 */
[----:B------:R0:W-:Y:S04]  /*f210*/  STL [R1+0x980], R29 ;  /* 0x0009801d01007387 */ /* 0x0001e80000100800 */
[----:B0-----:R-:W2:Y:S04]  /*f220*/  LDL.LU R29, [R1+0x82c] ;  /* 0x00082c00011d7983 */ /* 0x001ea80000300800 */
[----:B---3--:R0:W-:Y:S04]  /*f230*/  STL [R1+0x4], R21 ;  /* 0x0000041501007387 */ /* 0x0081e80000100800 */
[----:B0-----:R-:W3:Y:S04]  /*f240*/  LDL.LU R21, [R1+0x1500] ;  /* 0x0015000001157983 */ /* 0x001ee80000300800 */
[----:B------:R-:W2:Y:S01]  /*f250*/  LDL R15, [R1+0x838] ;  /* 0x00083800010f7983 */ /* 0x000ea20000100800 */
[----:B------:R-:W-:-:S02]  /*f260*/  ISETP.GE.AND P0, PT, R14, UR4, PT ;  /* 0x000000040e007c0c */ /* 0x000fc4000bf06270 */
[----:B------:R-:W-:Y:S02]  /*f270*/  PRMT R17, RZ, 0x7610, R17 ;  /* 0x00007610ff117816 */ /* 0x000fe40000000011 */
[----:B------:R-:W-:Y:S01]  /*f280*/  PRMT R27, RZ, 0x7610, R27 ;  /* 0x00007610ff1b7816 */ /* 0x000fe2000000001b */
[----:B------:R-:W-:Y:S01]  /*f290*/  BAR.SYNC.DEFER_BLOCKING 0x0 ;  /* 0x0000000000007b1d */ /* 0x000fe20000010000 */
[----:B--2--5:R-:W-:-:S05]  /*f2a0*/  IADD3 R14, P1, R15, R2, RZ ;  /* 0x000000020f0e7210 */ /* 0x024fca0007f3e0ff */
[----:B------:R-:W2:Y:S02]  /*f2b0*/  LDL R15, [R1+0x6e0] ;  /* 0x0006e000010f7983 */ /* 0x000ea40000100800 */
[----:B--2---:R-:W-:-:S05]  /*f2c0*/  IMAD.X R15, R15, 0x1, R0, P1 ;  /* 0x000000010f0f7824 */ /* 0x004fca00008e0600 */
[----:B------:R0:W2:Y:S02]  /*f2d0*/  @!P0 LDG.E.U16 R17, [R14.64] ;  /* 0x000000060e118981 */ /* 0x0000a4000c1e1500 */
[----:B0-----:R-:W-:-:S05]  /*f2e0*/  IADD3 R14, P1, R19, R2, RZ ;  /* 0x00000002130e7210 */ /* 0x001fca0007f3e0ff */
[----:B------:R-:W-:-:S05]  /*f2f0*/  IMAD.X R15, R18, 0x1, R0, P1 ;  /* 0x00000001120f7824 */ /* 0x000fca00008e0600 */
[----:B------:R0:W3:Y:S01]  /*f300*/  @!P0 LDG.E.U16 R27, [R14.64] ;  /* 0x000000060e1b8981 */ /* 0x0000e2000c1e1500 */
[----:B------:R-:W-:Y:S02]  /*f310*/  IADD3 R18, P1, R29, R2, RZ ;  /* 0x000000021d127210 */ /* 0x000fe40007f3e0ff */
[----:B------:R-:W-:-:S03]  /*f320*/  PRMT R26, RZ, 0x7610, R26 ;  /* 0x00007610ff1a7816 */ /* 0x000fc6000000001a */
[----:B------:R-:W-:-:S05]  /*f330*/  IMAD.X R19, R28, 0x1, R0, P1 ;  /* 0x000000011c137824 */ /* 0x000fca00008e0600 */
[----:B------:R-:W4:Y:S04]  /*f340*/  @!P0 LDG.E.U16 R26, [R18.64] ;  /* 0x00000006121a8981 */ /* 0x000f28000c1e1500 */
[----:B--2---:R1:W-:Y:S04]  /*f350*/  STL [R1+0x84], R17 ;  /* 0x0000841101007387 */ /* 0x0043e80000100800 */
[----:B-1----:R-:W2:Y:S04]  /*f360*/  LDL.LU R17, [R1+0x14fc] ;  /* 0x0014fc0001117983 */ /* 0x002ea80000300800 */
[----:B0-----:R-:W2:Y:S04]  /*f370*/  LDL R15, [R1+0x8dc] ;  /* 0x0008dc00010f7983 */ /* 0x001ea80000100800 */
[----:B---3--:R-:W-:Y:S04]  /*f380*/  STL [R1+0x14ac], R27 ;  /* 0x0014ac1b01007387 */ /* 0x008fe80000100800 */
[----:B------:R-:W-:Y:S04]  /*f390*/  STL [R1+0x14b0], R27 ;  /* 0x0014b01b01007387 */ /* 0x000fe80000100800 */
[----:B------:R0:W-:Y:S04]  /*f3a0*/  STL [R1+0x988], R29 ;  /* 0x0009881d01007387 */ /* 0x0001e80000100800 */
[----:B0-----:R-:W3:Y:S04]  /*f3b0*/  LDL.LU R29, [R1+0x828] ;  /* 0x00082800011d7983 */ /* 0x001ee80000300800 */
[----:B------:R0:W-:Y:S04]  /*f3c0*/  STL [R1+0x98c], R28 ;  /* 0x00098c1c01007387 */ /* 0x0001e80000100800 */
[----:B0-----:R-:W3:Y:S01]  /*f3d0*/  LDL.LU R28, [R1+0x6d0] ;  /* 0x0006d000011c7983 */ /* 0x001ee20000300800 */
[----:B------:R-:W-:-:S03]  /*f3e0*/  PRMT R10, RZ, 0x7610, R10 ;  /* 0x00007610ff0a7816 */ /* 0x000fc6000000000a */
[----:B----4-:R-:W-:Y:S04]  /*f3f0*/  STL [R1+0x14a8], R26 ;  /* 0x0014a81a01007387 */ /* 0x010fe80000100800 */
[----:B------:R-:W-:Y:S04]  /*f400*/  STL [R1+0x14b4], R26 ;  /* 0x0014b41a01007387 */ /* 0x000fe80000100800 */
[----:B------:R-:W-:Y:S04]  /*f410*/  STL [R1+0x14b8], R26 ;  /* 0x0014b81a01007387 */ /* 0x000fe80000100800 */
[----:B------:R-:W-:Y:S04]  /*f420*/  STL [R1+0x14c4], R26 ;  /* 0x0014c41a01007387 */ /* 0x000fe80000100800 */
[----:B------:R-:W4:Y:S01]  /*f430*/  LDL R27, [R1+0x580] ;  /* 0x00058000011b7983 */ /* 0x000f220000100800 */
[----:B--2---:R-:W-:-:S05]  /*f440*/  IADD3 R14, P1, R15, R2, RZ ;  /* 0x000000020f0e7210 */ /* 0x004fca0007f3e0ff */
[----:B---3--:R-:W-:Y:S01]  /*f450*/  IMAD.X R15, R29, 0x1, R0, P1 ;  /* 0x000000011d0f7824 */ /* 0x008fe200008e0600 */
[----:B------:R0:W-:Y:S04]  /*f460*/  STL [R1+0x990], R29 ;  /* 0x0009901d01007387 */ /* 0x0001e80000100800 */
[----:B------:R1:W2:Y:S04]  /*f470*/  @!P0 LDG.E.U16 R10, [R14.64] ;  /* 0x000000060e0a8981 */ /* 0x0002a8000c1e1500 */
[----:B0-----:R-:W3:Y:S04]  /*f480*/  LDL.LU R29, [R1+0x81c] ;  /* 0x00081c00011d7983 */ /* 0x001ee80000300800 */
[----:B-1----:R-:W2:Y:S01]  /*f490*/  LDL R15, [R1+0x588] ;  /* 0x00058800010f7983 */ /* 0x002ea20000100800 */
[----:B------:R-:W-:-:S03]  /*f4a0*/  IADD3 R14, P1, R28, R2, RZ ;  /* 0x000000021c0e7210 */ /* 0x000fc60007f3e0ff */
[----:B------:R0:W-:Y:S04]  /*f4b0*/  STL [R1+0x994], R28 ;  /* 0x0009941c01007387 */ /* 0x0001e80000100800 */
[----:B0-----:R-:W3:Y:S01]  /*f4c0*/  LDL.LU R28, [R1+0x6cc] ;  /* 0x0006cc00011c7983 */ /* 0x001ee20000300800 */
[----:B------:R-:W-:Y:S02]  /*f4d0*/  PRMT R23, RZ, 0x7610, R23 ;  /* 0x00007610ff177816 */ /* 0x000fe40000000017 */
[----:B------:R-:W-:Y:S01]  /*f4e0*/  PRMT R18, RZ, 0x7610, R18 ;  /* 0x00007610ff127816 */ /* 0x000fe20000000012 */
[----:B--2---:R-:W-:-:S05]  /*f4f0*/  IMAD.X R15, R15, 0x1, R0, P1 ;  /* 0x000000010f0f7824 */ /* 0x004fca00008e0600 */
[----:B------:R3:W2:Y:S02]  /*f500*/  @!P0 LDG.E.U16 R23, [R14.64] ;  /* 0x000000060e178981 */ /* 0x0006a4000c1e1500 */
[----:B---3--:R-:W-:Y:S02]  /*f510*/  IADD3 R14, P1, R29, R2, RZ ;  /* 0x000000021d0e7210 */ /* 0x008fe40007f3e0ff */
[----:B------:R-:W-:Y:S03]  /*f520*/  STL [R1+0x998], R29 ;  /* 0x0009981d01007387 */ /* 0x000fe60000100800 */
[----:B------:R-:W-:Y:S01]  /*f530*/  IMAD.X R15, R28, 0x1, R0, P1 ;  /* 0x000000011c0f7824 */ /* 0x000fe200008e0600 */
[----:B------:R0:W-:Y:S04]  /*f540*/  STL [R1+0x99c], R28 ;  /* 0x00099c1c01007387 */ /* 0x0001e80000100800 */
[----:B------:R1:W3:Y:S04]  /*f550*/  @!P0 LDG.E.U16 R18, [R14.64] ;  /* 0x000000060e128981 */ /* 0x0002e8000c1e1500 */
[----:B0-----:R-:W2:Y:S04]  /*f560*/  LDL.LU R28, [R1+0x818] ;  /* 0x00081800011c7983 */ /* 0x001ea80000300800 */
[----:B-1----:R-:W2:Y:S01]  /*f570*/  LDL R15, [R1+0x8d4] ;  /* 0x0008d400010f7983 */ /* 0x002ea20000100800 */
[----:B------:R-:W-:-:S02]  /*f580*/  PRMT R20, RZ, 0x7610, R20 ;  /* 0x00007610ff147816 */ /* 0x000fc40000000014 */
[----:B--2---:R-:W-:-:S05]  /*f590*/  IADD3 R14, P1, R15, R2, RZ ;  /* 0x000000020f0e7210 */ /* 0x004fca0007f3e0ff */
[----:B------:R-:W-:Y:S01]  /*f5a0*/  IMAD.X R15, R28, 0x1, R0, P1 ;  /* 0x000000011c0f7824 */ /* 0x000fe200008e0600 */
[----:B------:R-:W-:Y:S04]  /*f5b0*/  STL [R1+0x9a0], R28 ;  /* 0x0009a01c01007387 */ /* 0x000fe80000100800 */
[----:B------:R0:W2:Y:S04]  /*f5c0*/  @!P0 LDG.E.U16 R20, [R14.64] ;  /* 0x000000060e148981 */ /* 0x0000a8000c1e1500 */
[----:B0-----:R-:W2:Y:S01]  /*f5d0*/  LDL R15, [R1+0x6c0] ;  /* 0x0006c000010f7983 */ /* 0x001ea20000100800 */
[----:B------:R-:W-:-:S02]  /*f5e0*/  PRMT R22, RZ, 0x7610, R22 ;  /* 0x00007610ff167816 */ /* 0x000fc40000000016 */
[----:B--2---:R-:W-:-:S05]  /*f5f0*/  IADD3 R14, P1, R15, R2, RZ ;  /* 0x000000020f0e7210 */ /* 0x004fca0007f3e0ff */
[----:B----4-:R-:W-:Y:S01]  /*f600*/  IMAD.X R15, R27, 0x1, R0, P1 ;  /* 0x000000011b0f7824 */ /* 0x010fe200008e0600 */
[----:B------:R-:W-:Y:S01]  /*f610*/  PRMT R21, RZ, 0x7610, R21 ;  /* 0x00007610ff157816 */ /* 0x000fe20000000015 */
[----:B------:R-:W2:Y:S04]  /*f620*/  LDL R27, [R1+0x8c4] ;  /* 0x0008c400011b7983 */ /* 0x000ea80000100800 */
[----:B------:R0:W4:Y:S04]  /*f630*/  @!P0 LDG.E.U16 R22, [R14.64] ;  /* 0x000000060e168981 */ /* 0x000128000c1e1500 */
[----:B0-----:R-:W2:Y:S02]  /*f640*/  LDL R15, [R1+0x80c] ;  /* 0x00080c00010f7983 */ /* 0x001ea40000100800 */
[----:B--2---:R-:W-:-:S02]  /*f650*/  IADD3 R14, P1, R15, R2, RZ ;  /* 0x000000020f0e7210 */ /* 0x004fc40007f3e0ff */
[----:B------:R-:W2:Y:S03]  /*f660*/  LDL R15, [R1+0x6bc] ;  /* 0x0006bc00010f7983 */ /* 0x000ea60000100800 */
[----:B--2---:R-:W-:-:S05]  /*f670*/  IMAD.X R15, R15, 0x1, R0, P1 ;  /* 0x000000010f0f7824 */ /* 0x004fca00008e0600 */
[----:B------:R0:W2:Y:S04]  /*f680*/  @!P0 LDG.E.U16 R21, [R14.64] ;  /* 0x000000060e158981 */ /* 0x0000a8000c1e1500 */
[----:B0-----:R-:W2:Y:S02]  /*f690*/  LDL R15, [R1+0x8cc] ;  /* 0x0008cc00010f7983 */ /* 0x001ea40000100800 */
[----:B--2---:R-:W-:Y:S02]  /*f6a0*/  IADD3 R14, P1, R15, R2, RZ ;  /* 0x000000020f0e7210 */ /* 0x004fe40007f3e0ff */
[----:B------:R-:W2:Y:S01]  /*f6b0*/  LDL R15, [R1+0x808] ;  /* 0x00080800010f7983 */ /* 0x000ea20000100800 */
[----:B------:R-:W-:Y:S02]  /*f6c0*/  PRMT R19, RZ, 0x7610, R19 ;  /* 0x00007610ff137816 */ /* 0x000fe40000000013 */
        /* <DEDUP_REMOVED lines=14> */
[----:B0-----:R-:W2:Y:S01]  /*f7b0*/  LDL R15, [R1+0x7f8] ;  /* 0x0007f800010f7983 */ /* 0x001ea20000100800 */
[----:B------:R-:W-:Y:S02]  /*f7c0*/  IADD3 R14, P1, R27, R2, RZ ;  /* 0x000000021b0e7210 */ /* 0x000fe40007f3e0ff */
[----:B------:R-:W-:Y:S01]  /*f7d0*/  PRMT R3, RZ, 0x7610, R3 ;  /* 0x00007610ff037816 */ /* 0x000fe20000000003 */
[----:B------:R-:W3:Y:S02]  /*f7e0*/  LDL R27, [R1+0x568] ;  /* 0x00056800011b7983 */ /* 0x000ee40000100800 */
[----:B--2---:R-:W-:-:S05]  /*f7f0*/  IMAD.X R15, R15, 0x1, R0, P1 ;  /* 0x000000010f0f7824 */ /* 0x004fca00008e0600 */
[----:B------:R-:W2:Y:S04]  /*f800*/  @!P0 LDG.E.U16 R3, [R14.64] ;  /* 0x000000060e038981 */ /* 0x000ea8000c1e1500 */
[----:B--2---:R0:W-:Y:S04]  /*f810*/  STL [R1+0x10], R3 ;  /* 0x0000100301007387 */ /* 0x0041e80000100800 */
[----:B0-----:R-:W2:Y:S04]  /*f820*/  LDL.LU R3, [R1+0x14f8] ;  /* 0x0014f80001037983 */ /* 0x001ea80000300800 */
[----:B------:R-:W2:Y:S02]  /*f830*/  LDL R15, [R1+0x6a0] ;  /* 0x0006a000010f7983 */ /* 0x000ea40000100800 */
[----:B--2---:R-:W-:-:S02]  /*f840*/  IADD3 R14, P1, R15, R2, RZ ;  /* 0x000000020f0e7210 */ /* 0x004fc40007f3e0ff */
[----:B------:R-:W2:Y:S01]  /*f850*/  LDL R15, [R1+0x570] ;  /* 0x00057000010f7983 */ /* 0x000ea20000100800 */
[----:B------:R-:W-:Y:S02]  /*f860*/  PRMT R3, RZ, 0x7610, R3 ;  /* 0x00007610ff037816 */ /* 0x000fe40000000003 */
        /* <DEDUP_REMOVED lines=20> */
[----:B------:R-:W3:Y:S01]  /*f9b0*/  LDL R15, [R1+0x690] ;  /* 0x00069000010f7983 */ /* 0x000ee20000100800 */
[----:B--2---:R-:W-:-:S02]  /*f9c0*/  PRMT R3, RZ, 0x7610, R3 ;  /* 0x00007610ff037816 */ /* 0x004fc40000000003 */
[----:B---3--:R-:W-:-:S05]  /*f9d0*/  IADD3 R14, P1, R15, R2, RZ ;  /* 0x000000020f0e7210 */ /* 0x008fca0007f3e0ff */
[----:B------:R-:W-:Y:S02]  /*f9e0*/  IMAD.X R15, R27, 0x1, R0, P1 ;  /* 0x000000011b0f7824 */ /* 0x000fe400008e0600 */
[----:B------:R-:W2:Y:S04]  /*f9f0*/  LDL R27, [R1+0x67c] ;  /* 0x00067c00011b7983 */ /* 0x000ea80000100800 */
[----:B------:R-:W3:Y:S04]  /*fa00*/  @!P0 LDG.E.U16 R3, [R14.64] ;  /* 0x000000060e038981 */ /* 0x000ee8000c1e1500 */
[----:B---3--:R0:W-:Y:S04]  /*fa10*/  STL [R1+0x34], R3 ;  /* 0x0000340301007387 */ /* 0x0081e80000100800 */
[----:B0-----:R-:W3:Y:S04]  /*fa20*/  LDL.LU R3, [R1+0x14e8] ;  /* 0x0014e80001037983 */ /* 0x001ee80000300800 */
[----:B------:R-:W2:Y:S02]  /*fa30*/  LDL R15, [R1+0x7dc] ;  /* 0x0007dc00010f7983 */ /* 0x000ea40000100800 */
[----:B--2---:R-:W-:-:S02]  /*fa40*/  IADD3 R14, P1, R15, R2, RZ ;  /* 0x000000020f0e7210 */ /* 0x004fc40007f3e0ff */
[----:B------:R-:W2:Y:S01]  /*fa50*/  LDL R15, [R1+0x68c] ;  /* 0x00068c00010f7983 */ /* 0x000ea20000100800 */
[----:B------:R-:W-:Y:S02]  /*fa60*/  PRMT R25, RZ, 0x7610, R25 ;  /* 0x00007610ff197816 */ /* 0x000fe40000000019 */
[----:B--2---:R-:W-:-:S05]  /*fa70*/  IMAD.X R15, R15, 0x1, R0, P1 ;  /* 0x000000010f0f7824 */ /* 0x004fca00008e0600 */
[----:B------:R0:W2:Y:S04]  /*fa80*/  @!P0 LDG.E.U16 R25, [R14.64] ;  /* 0x000000060e198981 */ /* 0x0000a8000c1e1500 */
[----:B0-----:R-:W3:Y:S04]  /*fa90*/  LDL R15, [R1+0x8b4] ;  /* 0x0008b400010f7983 */ /* 0x001ee80000100800 */
[----:B--2---:R0:W-:Y:S01]  /*faa0*/  STL [R1+0x3c], R25 ;  /* 0x00003c1901007387 */ /* 0x0041e20000100800 */
[----:B---3--:R-:W-:-:S03]  /*fab0*/  IADD3 R14, P1, R15, R2, RZ ;  /* 0x000000020f0e7210 */ /* 0x008fc60007f3e0ff */
[----:B0-----:R-:W2:Y:S04]  /*fac0*/  LDL R25, [R1+0x8ac] ;  /* 0x0008ac0001197983 */ /* 0x001ea80000100800 */
[----:B------:R-:W3:Y:S01]  /*fad0*/  LDL R15, [R1+0x7d8] ;  /* 0x0007d800010f7983 */ /* 0x000ee20000100800 */
[----:B------:R-:W-:Y:S01]  /*fae0*/  PRMT R3, RZ, 0x7610, R3 ;  /* 0x00007610ff037816 */ /* 0x000fe20000000003 */
[----:B---3--:R-:W-:-:S05]  /*faf0*/  IMAD.X R15, R15, 0x1, R0, P1 ;  /* 0x000000010f0f7824 */ /* 0x008fca00008e0600 */
[----:B------:R-:W3:Y:S04]  /*fb00*/  @!P0 LDG.E.U16 R3, [R14.64] ;  /* 0x000000060e038981 */ /* 0x000ee8000c1e1500 */
[----:B---3--:R0:W-:Y:S04]  /*fb10*/  STL [R1+0x44], R3 ;  /* 0x0000440301007387 */ /* 0x0081e80000100800 */
[----:B0-----:R-:W3:Y:S04]  /*fb20*/  LDL.LU R3, [R1+0x14e4] ;  /* 0x0014e40001037983 */ /* 0x001ee80000300800 */
[----:B------:R-:W2:Y:S02]  /*fb30*/  LDL R15, [R1+0x680] ;  /* 0x00068000010f7983 */ /* 0x000ea40000100800 */
[----:B--2---:R-:W-:-:S02]  /*fb40*/  IADD3 R14, P1, R15, R2, RZ ;  /* 0x000000020f0e7210 */ /* 0x004fc40007f3e0ff */
[----:B------:R-:W2:Y:S01]  /*fb50*/  LDL R15, [R1+0x560] ;  /* 0x00056000010f7983 */ /* 0x000ea20000100800 */
[----:B---3--:R-:W-:Y:S02]  /*fb60*/  PRMT R3, RZ, 0x7610, R3 ;  /* 0x00007610ff037816 */ /* 0x008fe40000000003 */
[----:B--2---:R-:W-:-:S05]  /*fb70*/  IMAD.X R15, R15, 0x1, R0, P1 ;  /* 0x000000010f0f7824 */ /* 0x004fca00008e0600 */
[----:B------:R-:W2:Y:S04]  /*fb80*/  @!P0 LDG.E.U16 R3, [R14.64] ;  /* 0x000000060e038981 */ /* 0x000ea8000c1e1500 */
[----:B--2---:R0:W-:Y:S04]  /*fb90*/  STL [R1+0x68], R3 ;  /* 0x0000680301007387 */ /* 0x0041e80000100800 */
[----:B0-----:R-:W2:Y:S04]  /*fba0*/  LDL.LU R3, [R1+0x14e0] ;  /* 0x0014e00001037983 */ /* 0x001ea80000300800 */
[----:B------:R-:W3:Y:S01]  /*fbb0*/  LDL R15, [R1+0x7cc] ;  /* 0x0007cc00010f7983 */ /* 0x000ee20000100800 */
[----:B------:R-:W-:-:S02]  /*fbc0*/  PRMT R6, RZ, 0x7610, R6 ;  /* 0x00007610ff067816 */ /* 0x000fc40000000006 */
[----:B---3--:R-:W-:-:S05]  /*fbd0*/  IADD3 R14, P1, R15, R2, RZ ;  /* 0x000000020f0e7210 */ /* 0x008fca0007f3e0ff */
[----:B------:R-:W-:Y:S02]  /*fbe0*/  IMAD.X R15, R27, 0x1, R0, P1 ;  /* 0x000000011b0f7824 */ /* 0x000fe400008e0600 */
[----:B------:R-:W3:Y:S04]  /*fbf0*/  LDL R27, [R1+0x66c] ;  /* 0x00066c00011b7983 */ /* 0x000ee80000100800 */
[----:B------:R-:W2:Y:S04]  /*fc00*/  @!P0 LDG.E.U16 R6, [R14.64] ;  /* 0x000000060e068981 */ /* 0x000ea8000c1e1500 */
[----:B--2---:R0:W-:Y:S04]  /*fc10*/  STL [R1+0x64], R6 ;  /* 0x0000640601007387 */ /* 0x0041e80000100800 */
[----:B0-----:R-:W2:Y:S04]  /*fc20*/  LDL.LU R6, [R1+0x14dc] ;  /* 0x0014dc0001067983 */ /* 0x001ea80000300800 */
[----:B------:R-:W3:Y:S01]  /*fc30*/  LDL R15, [R1+0x7c8] ;  /* 0x0007c800010f7983 */ /* 0x000ee20000100800 */
[----:B------:R-:W-:-:S03]  /*fc40*/  IADD3 R14, P1, R25, R2, RZ ;  /* 0x00000002190e7210 */ /* 0x000fc60007f3e0ff */
[----:B------:R0:W-:Y:S04]  /*fc50*/  STS.U16 [R3+0x8400], R9 ;  /* 0x0084000903007388 */ /* 0x0001e80000000400 */
[----:B------:R-:W4:Y:S04]  /*fc60*/  LDL R25, [R1+0x7b8] ;  /* 0x0007b80001197983 */ /* 0x000f280000100800 */
[----:B0-----:R-:W4:Y:S01]  /*fc70*/  LDL R9, [R1+0x670] ;  /* 0x0006700001097983 */ /* 0x001f220000100800 */
[----:B--2---:R-:W-:Y:S01]  /*fc80*/  PRMT R6, RZ, 0x7610, R6 ;  /* 0x00007610ff067816 */ /* 0x004fe20000000006 */
[----:B---3--:R-:W-:-:S05]  /*fc90*/  IMAD.X R15, R15, 0x1, R0, P1 ;  /* 0x000000010f0f7824 */ /* 0x008fca00008e0600 */
[----:B------:R-:W2:Y:S04]  /*fca0*/  @!P0 LDG.E.U16 R6, [R14.64] ;  /* 0x000000060e068981 */ /* 0x000ea8000c1e1500 */
[----:B------:R4:W-:Y:S02]  /*fcb0*/  STS.U16 [R3+0x8800], R8 ;  /* 0x0088000803007388 */ /* 0x0009e40000000400 */
[----:B----4-:R-:W-:Y:S02]  /*fcc0*/  IADD3 R8, P1, R9, R2, RZ ;  /* 0x0000000209087210 */ /* 0x010fe40007f3e0ff */
[----:B--2---:R0:W-:Y:S04]  /*fcd0*/  STL [R1+0x60], R6 ;  /* 0x0000600601007387 */ /* 0x0041e80000100800 */
[----:B0-----:R-:W2:Y:S04]  /*fce0*/  LDL.LU R6, [R1+0x14d8] ;  /* 0x0014d80001067983 */ /* 0x001ea80000300800 */
[----:B------:R-:W3:Y:S01]  /*fcf0*/  LDL R9, [R1+0x558] ;  /* 0x0005580001097983 */ /* 0x000ee20000100800 */
[----:B--2---:R-:W-:Y:S01]  /*fd00*/  PRMT R6, RZ, 0x7610, R6 ;  /* 0x00007610ff067816 */ /* 0x004fe20000000006 */
[----:B---3--:R-:W-:-:S05]  /*fd10*/  IMAD.X R9, R9, 0x1, R0, P1 ;  /* 0x0000000109097824 */ /* 0x008fca00008e0600 */
[----:B------:R-:W2:Y:S04]  /*fd20*/  @!P0 LDG.E.U16 R6, [R8.64] ;  /* 0x0000000608068981 */ /* 0x000ea8000c1e1500 */
[----:B--2---:R0:W-:Y:S04]  /*fd30*/  STL [R1+0x5c], R6 ;  /* 0x00005c0601007387 */ /* 0x0041e80000100800 */
[----:B0-----:R-:W2:Y:S04]  /*fd40*/  LDL.LU R6, [R1+0x14d4] ;  /* 0x0014d40001067983 */ /* 0x001ea80000300800 */
[----:B------:R-:W3:Y:S01]  /*fd50*/  LDL R9, [R1+0x7bc] ;  /* 0x0007bc0001097983 */ /* 0x000ee20000100800 */
[----:B--2---:R-:W-:-:S02]  /*fd60*/  PRMT R6, RZ, 0x7610, R6 ;  /* 0x00007610ff067816 */ /* 0x004fc40000000006 */
[----:B---3--:R-:W-:-:S05]  /*fd70*/  IADD3 R8, P1, R9, R2, RZ ;  /* 0x0000000209087210 */ /* 0x008fca0007f3e0ff */
[----:B------:R-:W-:Y:S01]  /*fd80*/  IMAD.X R9, R27, 0x1, R0, P1 ;  /* 0x000000011b097824 */ /* 0x000fe200008e0600 */
[----:B------:R0:W-:Y:S04]  /*fd90*/  STS.U16 [R3+0x8c00], R7 ;  /* 0x008c000703007388 */ /* 0x0001e80000000400 */
[----:B------:R-:W2:Y:S04]  /*fda0*/  @!P0 LDG.E.U16 R6, [R8.64] ;  /* 0x0000000608068981 */ /* 0x000ea8000c1e1500 */
[----:B------:R-:W3:Y:S04]  /*fdb0*/  LDL R27, [R1+0x550] ;  /* 0x00055000011b7983 */ /* 0x000ee80000100800 */
[----:B0-----:R-:W4:Y:S04]  /*fdc0*/  LDL R7, [R1+0x8a4] ;  /* 0x0008a40001077983 */ /* 0x001f280000100800 */
[----:B--2---:R0:W-:Y:S04]  /*fdd0*/  STL [R1+0x58], R6 ;  /* 0x0000580601007387 */ /* 0x0041e80000100800 */
[----:B0-----:R-:W2:Y:S01]  /*fde0*/  LDL.LU R6, [R1+0x14d0] ;  /* 0x0014d00001067983 */ /* 0x001ea20000300800 */
[----:B------:R-:W-:-:S03]  /*fdf0*/  LOP3.LUT R9, R3, 0x20, RZ, 0x3c, !PT ;  /* 0x0000002003097812 */ /* 0x000fc600078e3cff */
[----:B------:R0:W-:Y:S01]  /*fe00*/  STS.U16 [R3+0x8000], R13 ;  /* 0x0080000d03007388 */ /* 0x0001e20000000400 */
[----:B------:R-:W-:-:S03]  /*fe10*/  PRMT R16, RZ, 0x7610, R16 ;  /* 0x00007610ff107816 */ /* 0x000fc60000000010 */
[----:B------:R-:W3:Y:S01]  /*fe20*/  LDL R8, [R1+0x7a8] ;  /* 0x0007a80001087983 */ /* 0x000ee20000100800 */
[----:B0-----:R-:W-:-:S03]  /*fe30*/  PRMT R13, RZ, 0x7610, R13 ;  /* 0x00007610ff0d7816 */ /* 0x001fc6000000000d */
[----:B--2---:R4:W-:Y:S02]  /*fe40*/  STS.U16 [R9+0x8100], R6 ;  /* 0x0081000609007388 */ /* 0x0049e40000000400 */
[----:B----4-:R-:W-:Y:S02]  /*fe50*/  IADD3 R6, P1, R7, R2, RZ ;  /* 0x0000000207067210 */ /* 0x010fe40007f3e0ff */
[----:B------:R-:W2:Y:S03]  /*fe60*/  LDL R9, [R1+0x65c] ;  /* 0x00065c0001097983 */ /* 0x000ea60000100800 */
[----:B------:R-:W-:Y:S02]  /*fe70*/  IMAD.X R7, R25, 0x1, R0, P1 ;  /* 0x0000000119077824 */ /* 0x000fe400008e0600 */
[----:B------:R-:W4:Y:S04]  /*fe80*/  LDL R25, [R1+0x89c] ;  /* 0x00089c0001197983 */ /* 0x000f280000100800 */
[----:B------:R0:W2:Y:S04]  /*fe90*/  @!P0 LDG.E.U16 R13, [R6.64] ;  /* 0x00000006060d8981 */ /* 0x0000a8000c1e1500 */
[----:B0-----:R-:W2:Y:S01]  /*fea0*/  LDL R7, [R1+0x660] ;  /* 0x0006600001077983 */ /* 0x001ea20000100800 */
[----:B------:R-:W-:-:S05]  /*feb0*/  LOP3.LUT R6, R3, 0x20, RZ, 0x3c, !PT ;  /* 0x0000002003067812 */ /* 0x000fca00078e3cff */
[----:B------:R2:W-:Y:S02]  /*fec0*/  STS.U16 [R6+0x8500], R5 ;  /* 0x0085000506007388 */ /* 0x0005e40000000400 */
[----:B--2---:R-:W-:-:S05]  /*fed0*/  IADD3 R6, P1, R7, R2, RZ ;  /* 0x0000000207067210 */ /* 0x004fca0007f3e0ff */
[----:B---3--:R-:W-:-:S05]  /*fee0*/  IMAD.X R7, R27, 0x1, R0, P1 ;  /* 0x000000011b077824 */ /* 0x008fca00008e0600 */
[----:B------:R-:W2:Y:S04]  /*fef0*/  @!P0 LDG.E.U16 R16, [R6.64] ;  /* 0x0000000606108981 */ /* 0x000ea8000c1e1500 */
[----:B------:R-:W-:Y:S04]  /*ff00*/  STL [R1+0x1498], R13 ;  /* 0x0014980d01007387 */ /* 0x000fe80000100800 */
[----:B------:R-:W-:Y:S04]  /*ff10*/  STL [R1+0x149c], R13 ;  /* 0x00149c0d01007387 */ /* 0x000fe80000100800 */
[----:B------:R-:W-:Y:S04]  /*ff20*/  STL [R1+0x14a0], R13 ;  /* 0x0014a00d01007387 */ /* 0x000fe80000100800 */
[----:B------:R-:W-:Y:S04]  /*ff30*/  STL [R1+0x14a4], R13 ;  /* 0x0014a40d01007387 */ /* 0x000fe80000100800 */
[----:B------:R-:W3:Y:S04]  /*ff40*/  LDL R27, [R1+0x548] ;  /* 0x00054800011b7983 */ /* 0x000ee80000100800 */
[----:B--2---:R0:W-:Y:S04]  /*ff50*/  STL [R1+0x54], R16 ;  /* 0x0000541001007387 */ /* 0x0041e80000100800 */
[----:B0-----:R-:W2:Y:S04]  /*ff60*/  LDL.LU R16, [R1+0x14cc] ;  /* 0x0014cc0001107983 */ /* 0x001ea80000300800 */
[----:B------:R-:W3:Y:S01]  /*ff70*/  LDL R7, [R1+0x7ac] ;  /* 0x0007ac0001077983 */ /* 0x000ee20000100800 */
[----:B------:R-:W-:-:S05]  /*ff80*/  LOP3.LUT R6, R3, 0x20, RZ, 0x3c, !PT ;  /* 0x0000002003067812 */ /* 0x000fca00078e3cff */
[----:B------:R3:W-:Y:S01]  /*ff90*/  STS.U16 [R6+0x8900], R12 ;  /* 0x0089000c06007388 */ /* 0x0007e20000000400 */
[----:B--2---:R-:W-:Y:S02]  /*ffa0*/  PRMT R16, RZ, 0x7610, R16 ;  /* 0x00007610ff107816 */ /* 0x004fe40000000010 */
[----:B---3--:R-:W-:-:S05]  /*ffb0*/  IADD3 R6, P1, R7, R2, RZ ;  /* 0x0000000207067210 */ /* 0x008fca0007f3e0ff */
[----:B------:R-:W-:Y:S01]  /*ffc0*/  IMAD.X R7, R9, 0x1, R0, P1 ;  /* 0x0000000109077824 */ /* 0x000fe200008e0600 */
[----:B------:R-:W-:Y:S01]  /*ffd0*/  PRMT R15, RZ, 0x7610, R15 ;  /* 0x00007610ff0f7816 */ /* 0x000fe2000000000f */
[----:B------:R-:W2:Y:S04]  /*ffe0*/  LDL R9, [R1+0x64c] ;  /* 0x00064c0001097983 */ /* 0x000ea80000100800 */
[----:B------:R0:W3:Y:S02]  /*fff0*/  @!P0 LDG.E.U16 R16, [R6.64] ;  /* 0x0000000606108981 */ /* 0x0000e4000c1e1500 */
[----:B0-----:R-:W-:Y:S02]  /*10000*/  LOP3.LUT R7, R3, 0x20, RZ, 0x3c, !PT ;  /* 0x0000002003077812 */ /* 0x001fe400078e3cff */
[----:B----4-:R-:W-:-:S03]  /*10010*/  IADD3 R6, P1, R25, R2, RZ ;  /* 0x0000000219067210 */ /* 0x010fc60007f3e0ff */
[----:B------:R0:W-:Y:S02]  /*10020*/  STS.U16 [R7+0x8d00], R11 ;  /* 0x008d000b07007388 */ /* 0x0001e40000000400 */
[----:B0-----:R-:W-:-:S05]  /*10030*/  IMAD.X R7, R8, 0x1, R0, P1 ;  /* 0x0000000108077824 */ /* 0x001fca00008e0600 */
[----:B------:R0:W4:Y:S04]  /*10040*/  @!P0 LDG.E.U16 R15, [R6.64] ;  /* 0x00000006060f8981 */ /* 0x000128000c1e1500 */
[----:B---3--:R1:W-:Y:S04]  /*10050*/  STL [R1+0x50], R16 ;  /* 0x0000501001007387 */ /* 0x0083e80000100800 */
[----:B-1----:R-:W3:Y:S04]  /*10060*/  LDL.LU R16, [R1+0x14c8] ;  /* 0x0014c80001107983 */ /* 0x002ee80000300800 */
[----:B0-----:R-:W2:Y:S01]  /*10070*/  LDL R7, [R1+0x650] ;  /* 0x0006500001077983 */ /* 0x001ea20000100800 */
[----:B------:R-:W-:-:S02]  /*10080*/  PRMT R14, RZ, 0x7610, R14 ;  /* 0x00007610ff0e7816 */ /* 0x000fc4000000000e */
[----:B------:R-:W-:Y:S01]  /*10090*/  PRMT R26, RZ, 0x7610, R26 ;  /* 0x00007610ff1a7816 */ /* 0x000fe2000000001a */
[----:B------:R-:W3:Y:S01]  /*100a0*/  LDL R8, [R1+0x798] ;  /* 0x0007980001087983 */ /* 0x000ee20000100800 */
[----:B--2---:R-:W-:-:S05]  /*100b0*/  IADD3 R6, P1, R7, R2, RZ ;  /* 0x0000000207067210 */ /* 0x004fca0007f3e0ff */
[----:B------:R-:W-:Y:S02]  /*100c0*/  IMAD.X R7, R27, 0x1, R0, P1 ;  /* 0x000000011b077824 */ /* 0x000fe400008e0600 */
[----:B------:R-:W2:Y:S04]  /*100d0*/  LDL R27, [R1+0x540] ;  /* 0x00054000011b7983 */ /* 0x000ea80000100800 */
[----:B------:R0:W2:Y:S04]  /*100e0*/  @!P0 LDG.E.U16 R14, [R6.64] ;  /* 0x00000006060e8981 */ /* 0x0000a8000c1e1500 */
[----:B0-----:R-:W2:Y:S02]  /*100f0*/  LDL R7, [R1+0x79c] ;  /* 0x00079c0001077983 */ /* 0x001ea40000100800 */
[----:B--2---:R-:W-:-:S05]  /*10100*/  IADD3 R6, P1, R7, R2, RZ ;  /* 0x0000000207067210 */ /* 0x004fca0007f3e0ff */
[----:B------:R-:W-:Y:S02]  /*10110*/  IMAD.X R7, R9, 0x1, R0, P1 ;  /* 0x0000000109077824 */ /* 0x000fe400008e0600 */
[----:B------:R-:W2:Y:S04]  /*10120*/  LDL R9, [R1+0x63c] ;  /* 0x00063c0001097983 */ /* 0x000ea80000100800 */
[----:B------:R-:W2:Y:S01]  /*10130*/  @!P0 LDG.E.U16 R26, [R6.64] ;  /* 0x00000006061a8981 */ /* 0x000ea2000c1e1500 */
[----:B------:R-:W-:-:S03]  /*10140*/  LOP3.LUT R25, R3, 0x40, RZ, 0x3c, !PT ;  /* 0x0000004003197812 */ /* 0x000fc600078e3cff */
[----:B--2---:R0:W-:Y:S04]  /*10150*/  STL [R1+0x4c], R26 ;  /* 0x00004c1a01007387 */ /* 0x0041e80000100800 */
[----:B0-----:R-:W2:Y:S04]  /*10160*/  LDL.LU R26, [R1+0x14c4] ;  /* 0x0014c400011a7983 */ /* 0x001ea80000300800 */
[----:B------:R-:W2:Y:S04]  /*10170*/  LDL.LU R6, [R1] ;  /* 0x0000000001067983 */ /* 0x000ea80000300800 */
[----:B------:R-:W4:Y:S04]  /*10180*/  LDL R7, [R1+0x894] ;  /* 0x0008940001077983 */ /* 0x000f280000100800 */
[----:B---3--:R-:W-:Y:S04]  /*10190*/  STS.U16 [R25+0x8200], R16 ;  /* 0x0082001019007388 */ /* 0x008fe80000000400 */
[----:B------:R-:W-:Y:S04]  /*101a0*/  STS.U16 [R25+0x8600], R24 ;  /* 0x0086001819007388 */ /* 0x000fe80000000400 */
[----:B--2---:R0:W-:Y:S04]  /*101b0*/  STS.U16 [R25+0x8a00], R6 ;  /* 0x008a000619007388 */ /* 0x0041e80000000400 */
[----:B0-----:R-:W2:Y:S01]  /*101c0*/  LDL.LU R25, [R1+0x14c0] ;  /* 0x0014c00001197983 */ /* 0x001ea20000300800 */
[----:B----4-:R-:W-:-:S05]  /*101d0*/  IADD3 R6, P1, R7, R2, RZ ;  /* 0x0000000207067210 */ /* 0x010fca0007f3e0ff */
[----:B------:R-:W-:Y:S02]  /*101e0*/  IMAD.X R7, R8, 0x1, R0, P1 ;  /* 0x0000000108077824 */ /* 0x000fe400008e0600 */
[----:B------:R-:W3:Y:S01]  /*101f0*/  LDL R8, [R1+0x788] ;  /* 0x0007880001087983 */ /* 0x000ee20000100800 */
[----:B--2---:R-:W-:-:S06]  /*10200*/  PRMT R25, RZ, 0x7610, R25 ;  /* 0x00007610ff197816 */ /* 0x004fcc0000000019 */
[----:B------:R-:W2:Y:S04]  /*10210*/  @!P0 LDG.E.U16 R25, [R6.64] ;  /* 0x0000000606198981 */ /* 0x000ea8000c1e1500 */
[----:B--2---:R0:W-:Y:S04]  /*10220*/  STL [R1+0x48], R25 ;  /* 0x0000481901007387 */ /* 0x0041e80000100800 */
[----:B0-----:R-:W2:Y:S04]  /*10230*/  LDL.LU R25, [R1+0x14bc] ;  /* 0x0014bc0001197983 */ /* 0x001ea80000300800 */
[----:B------:R-:W4:Y:S01]  /*10240*/  LDL R7, [R1+0x640] ;  /* 0x0006400001077983 */ /* 0x000f220000100800 */
[----:B------:R-:W-:-:S02]  /*10250*/  LOP3.LUT R6, R3, 0x40, RZ, 0x3c, !PT ;  /* 0x0000004003067812 */ /* 0x000fc400078e3cff */
[----:B------:R-:W-:-:S03]  /*10260*/  PRMT R29, RZ, 0x7610, R29 ;  /* 0x00007610ff1d7816 */ /* 0x000fc6000000001d */
[----:B--2---:R4:W-:Y:S02]  /*10270*/  STS.U16 [R6+0x8e00], R25 ;  /* 0x008e001906007388 */ /* 0x0049e40000000400 */
[----:B----4-:R-:W-:-:S05]  /*10280*/  IADD3 R6, P1, R7, R2, RZ ;  /* 0x0000000207067210 */ /* 0x010fca0007f3e0ff */
[----:B------:R-:W-:-:S05]  /*10290*/  IMAD.X R7, R27, 0x1, R0, P1 ;  /* 0x000000011b077824 */ /* 0x000fca00008e0600 */
[----:B------:R0:W2:Y:S04]  /*102a0*/  @!P0 LDG.E.U16 R29, [R6.64] ;  /* 0x00000006061d8981 */ /* 0x0000a8000c1e1500 */
[----:B0-----:R-:W4:Y:S04]  /*102b0*/  LDL.LU R6, [R1+0xc] ;  /* 0x00000c0001067983 */ /* 0x001f280000300800 */
[----:B------:R-:W2:Y:S01]  /*102c0*/  LDL R7, [R1+0x78c] ;  /* 0x00078c0001077983 */ /* 0x000ea20000100800 */
[----:B------:R-:W-:Y:S02]  /*102d0*/  LOP3.LUT R27, R3, 0x60, RZ, 0x3c, !PT ;  /* 0x00000060031b7812 */ /* 0x000fe400078e3cff */
[----:B------:R-:W-:-:S03]  /*102e0*/  PRMT R26, RZ, 0x7610, R26 ;  /* 0x00007610ff1a7816 */ /* 0x000fc6000000001a */
[----:B----4-:R2:W-:Y:S02]  /*102f0*/  STS.U16 [R27+0x8300], R6 ;  /* 0x008300061b007388 */ /* 0x0105e40000000400 */
[----:B--2---:R-:W-:-:S05]  /*10300*/  IADD3 R6, P1, R7, R2, RZ ;  /* 0x0000000207067210 */ /* 0x004fca0007f3e0ff */
[----:B------:R-:W-:-:S05]  /*10310*/  IMAD.X R7, R9, 0x1, R0, P1 ;  /* 0x0000000109077824 */ /* 0x000fca00008e0600 */
[----:B------:R-:W2:Y:S04]  /*10320*/  @!P0 LDG.E.U16 R26, [R6.64] ;  /* 0x00000006061a8981 */ /* 0x000ea8000c1e1500 */
[----:B------:R-:W-:Y:S04]  /*10330*/  STL [R1+0x1494], R29 ;  /* 0x0014941d01007387 */ /* 0x000fe80000100800 */
[----:B------:R-:W4:Y:S04]  /*10340*/  LDL R9, [R1+0x62c] ;  /* 0x00062c0001097983 */ /* 0x000f280000100800 */
[----:B--2---:R0:W-:Y:S04]  /*10350*/  STL [R1+0x38], R26 ;  /* 0x0000381a01007387 */ /* 0x0041e80000100800 */
[----:B0-----:R-:W2:Y:S04]  /*10360*/  LDL.LU R26, [R1+0x14b8] ;  /* 0x0014b800011a7983 */ /* 0x001ea80000300800 */
[----:B------:R-:W2:Y:S04]  /*10370*/  LDL.LU R6, [R1+0x14] ;  /* 0x0000140001067983 */ /* 0x000ea80000300800 */
[----:B------:R-:W3:Y:S01]  /*10380*/  LDL R7, [R1+0x88c] ;  /* 0x00088c0001077983 */ /* 0x000ee20000100800 */
[----:B------:R-:W-:-:S03]  /*10390*/  PRMT R28, RZ, 0x7610, R28 ;  /* 0x00007610ff1c7816 */ /* 0x000fc6000000001c */
[----:B--2---:R3:W-:Y:S02]  /*103a0*/  STS.U16 [R27+0x8700], R6 ;  /* 0x008700061b007388 */ /* 0x0047e40000000400 */
[----:B---3--:R-:W-:-:S05]  /*103b0*/  IADD3 R6, P1, R7, R2, RZ ;  /* 0x0000000207067210 */ /* 0x008fca0007f3e0ff */
[----:B------:R-:W-:Y:S02]  /*103c0*/  IMAD.X R7, R8, 0x1, R0, P1 ;  /* 0x0000000108077824 */ /* 0x000fe400008e0600 */
[----:B------:R-:W2:Y:S04]  /*103d0*/  LDL R8, [R1+0x778] ;  /* 0x0007780001087983 */ /* 0x000ea80000100800 */
[----:B------:R0:W3:Y:S04]  /*103e0*/  @!P0 LDG.E.U16 R28, [R6.64] ;  /* 0x00000006061c8981 */ /* 0x0000e8000c1e1500 */
[----:B0-----:R-:W2:Y:S04]  /*103f0*/  LDL.LU R6, [R1+0x8] ;  /* 0x0000080001067983 */ /* 0x001ea80000300800 */
[----:B------:R-:W4:Y:S04]  /*10400*/  LDL R7, [R1+0x630] ;  /* 0x0006300001077983 */ /* 0x000f280000100800 */
[----:B---3--:R-:W-:Y:S04]  /*10410*/  STL [R1+0x148c], R28 ;  /* 0x00148c1c01007387 */ /* 0x008fe80000100800 */
[----:B------:R-:W-:Y:S04]  /*10420*/  STL [R1+0x1490], R28 ;  /* 0x0014901c01007387 */ /* 0x000fe80000100800 */
[----:B--2---:R4:W-:Y:S02]  /*10430*/  STS.U16 [R27+0x8b00], R6 ;  /* 0x008b00061b007388 */ /* 0x0049e40000000400 */
[----:B----4-:R-:W-:-:S02]  /*10440*/  IADD3 R6, P1, R7, R2, RZ ;  /* 0x0000000207067210 */ /* 0x010fc40007f3e0ff */
[----:B------:R-:W2:Y:S01]  /*10450*/  LDL R7, [R1+0x538] ;  /* 0x0005380001077983 */ /* 0x000ea20000100800 */
[----:B------:R-:W-:Y:S02]  /*10460*/  PRMT R26, RZ, 0x7610, R26 ;  /* 0x00007610ff1a7816 */ /* 0x000fe4000000001a */
[----:B--2---:R-:W-:-:S05]  /*10470*/  IMAD.X R7, R7, 0x1, R0, P1 ;  /* 0x0000000107077824 */ /* 0x004fca00008e0600 */
[----:B------:R-:W2:Y:S04]  /*10480*/  @!P0 LDG.E.U16 R26, [R6.64] ;  /* 0x00000006061a8981 */ /* 0x000ea8000c1e1500 */
[----:B--2---:R0:W-:Y:S04]  /*10490*/  STL [R1+0x28], R26 ;  /* 0x0000281a01007387 */ /* 0x0041e80000100800 */
[----:B0-----:R-:W2:Y:S04]  /*104a0*/  LDL.LU R26, [R1+0x14b4] ;  /* 0x0014b400011a7983 */ /* 0x001ea80000300800 */
[----:B------:R-:W3:Y:S04]  /*104b0*/  LDL.LU R6, [R1+0x4] ;  /* 0x0000040001067983 */ /* 0x000ee80000300800 */
[----:B------:R-:W4:Y:S04]  /*104c0*/  LDL R7, [R1+0x77c] ;  /* 0x00077c0001077983 */ /* 0x000f280000100800 */
[----:B---3--:R0:W-:Y:S04]  /*104d0*/  STS.U16 [R27+0x8f00], R6 ;  /* 0x008f00061b007388 */ /* 0x0081e80000000400 */
[----:B0-----:R-:W3:Y:S01]  /*104e0*/  LDL.LU R27, [R1+0x14b0] ;  /* 0x0014b000011b7983 */ /* 0x001ee20000300800 */
[----:B----4-:R-:W-:-:S05]  /*104f0*/  IADD3 R6, P1, R7, R2, RZ ;  /* 0x0000000207067210 */ /* 0x010fca0007f3e0ff */
[----:B------:R-:W-:Y:S02]  /*10500*/  IMAD.X R7, R9, 0x1, R0, P1 ;  /* 0x0000000109077824 */ /* 0x000fe400008e0600 */
[----:B------:R-:W4:Y:S01]  /*10510*/  LDL R9, [R1+0x61c] ;  /* 0x00061c0001097983 */ /* 0x000f220000100800 */
[----:B---3--:R-:W-:-:S06]  /*10520*/  PRMT R27, RZ, 0x7610, R27 ;  /* 0x00007610ff1b7816 */ /* 0x008fcc000000001b */
[----:B------:R-:W3:Y:S04]  /*10530*/  @!P0 LDG.E.U16 R27, [R6.64] ;  /* 0x00000006061b8981 */ /* 0x000ee8000c1e1500 */
[----:B---3--:R0:W-:Y:S04]  /*10540*/  STL [R1+0x20], R27 ;  /* 0x0000201b01007387 */ /* 0x0081e80000100800 */
[----:B0-----:R-:W3:Y:S04]  /*10550*/  LDL.LU R27, [R1+0x14ac] ;  /* 0x0014ac00011b7983 */ /* 0x001ee80000300800 */
        /* <DEDUP_REMOVED lines=14> */
[----:B0-----:R-:W2:Y:S01]  /*10640*/  LDL R7, [R1+0x76c] ;  /* 0x00076c0001077983 */ /* 0x001ea20000100800 */
[----:B------:R-:W-:Y:S02]  /*10650*/  PRMT R16, RZ, 0x7610, R16 ;  /* 0x00007610ff107816 */ /* 0x000fe40000000010 */
[----:B--2---:R-:W-:-:S05]  /*10660*/  IADD3 R6, P1, R7, R2, RZ ;  /* 0x0000000207067210 */ /* 0x004fca0007f3e0ff */
[----:B----4-:R-:W-:-:S05]  /*10670*/  IMAD.X R7, R9, 0x1, R0, P1 ;  /* 0x0000000109077824 */ /* 0x010fca00008e0600 */
[----:B------:R-:W2:Y:S04]  /*10680*/  @!P0 LDG.E.U16 R16, [R6.64] ;  /* 0x0000000606108981 */ /* 0x000ea8000c1e1500 */
[----:B------:R0:W-:Y:S04]  /*10690*/  STL [R1+0x14], R5 ;  /* 0x0000140501007387 */ /* 0x0001e80000100800 */
[----:B0-----:R-:W4:Y:S04]  /*106a0*/  LDL R5, [R1+0x528] ;  /* 0x0005280001057983 */ /* 0x001f280000100800 */
[----:B--2---:R-:W-:Y:S04]  /*106b0*/  STL [R1+0x1480], R16 ;  /* 0x0014801001007387 */ /* 0x004fe80000100800 */
[----:B------:R-:W-:Y:S04]  /*106c0*/  STL [R1+0x1484], R16 ;  /* 0x0014841001007387 */ /* 0x000fe80000100800 */
[----:B------:R-:W-:Y:S04]  /*106d0*/  STL [R1+0x1488], R16 ;  /* 0x0014881001007387 */ /* 0x000fe80000100800 */
[----:B------:R-:W2:Y:S01]  /*106e0*/  LDL R9, [R1+0x768] ;  /* 0x0007680001097983 */ /* 0x000ea20000100800 */
[----:B------:R-:W-:-:S02]  /*106f0*/  IADD3 R8, P1, R8, R2, RZ ;  /* 0x0000000208087210 */ /* 0x000fc40007f3e0ff */
[----:B------:R-:W-:-:S03]  /*10700*/  PRMT R7, RZ, 0x7610, R7 ;  /* 0x00007610ff077816 */ /* 0x000fc60000000007 */
[----:B--2---:R-:W-:-:S05]  /*10710*/  IMAD.X R9, R9, 0x1, R0, P1 ;  /* 0x0000000109097824 */ /* 0x004fca00008e0600 */
[----:B------:R0:W2:Y:S04]  /*10720*/  @!P0 LDG.E.U16 R7, [R8.64] ;  /* 0x0000000608078981 */ /* 0x0000a8000c1e1500 */
[----:B0-----:R-:W3:Y:S04]  /*10730*/  LDL R9, [R1+0x610] ;  /* 0x0006100001097983 */ /* 0x001ee80000100800 */
[----:B------:R0:W-:Y:S02]  /*10740*/  STS.U16 [R3+0x800], R18 ;  /* 0x0008001203007388 */ /* 0x0001e40000000400 */
[----:B0-----:R-:W-:-:S02]  /*10750*/  PRMT R18, RZ, 0x7610, R18 ;  /* 0x00007610ff127816 */ /* 0x001fc40000000012 */
[----:B--2---:R-:W-:Y:S01]  /*10760*/  STL [R1+0x147c], R7 ;  /* 0x00147c0701007387 */ /* 0x004fe20000100800 */
[----:B---3--:R-:W-:-:S05]  /*10770*/  IADD3 R8, P1, R9, R2, RZ ;  /* 0x0000000209087210 */ /* 0x008fca0007f3e0ff */
[----:B----4-:R-:W-:Y:S02]  /*10780*/  IMAD.X R9, R5, 0x1, R0, P1 ;  /* 0x0000000105097824 */ /* 0x010fe400008e0600 */
[----:B------:R-:W2:Y:S04]  /*10790*/  LDL R5, [R1+0x520] ;  /* 0x0005200001057983 */ /* 0x000ea80000100800 */
[----:B------:R0:W3:Y:S04]  /*107a0*/  @!P0 LDG.E.U16 R18, [R8.64] ;  /* 0x0000000608128981 */ /* 0x0000e8000c1e1500 */
[----:B0-----:R-:W4:Y:S04]  /*107b0*/  LDL R9, [R1+0x75c] ;  /* 0x00075c0001097983 */ /* 0x001f280000100800 */
[----:B---3--:R-:W-:Y:S01]  /*107c0*/  STL [R1+0x1478], R18 ;  /* 0x0014781201007387 */ /* 0x008fe20000100800 */
[----:B----4-:R-:W-:-:S03]  /*107d0*/  IADD3 R8, P1, R9, R2, RZ ;  /* 0x0000000209087210 */ /* 0x010fc60007f3e0ff */
[----:B------:R-:W3:Y:S04]  /*107e0*/  LDL R9, [R1+0x60c] ;  /* 0x00060c0001097983 */ /* 0x000ee80000100800 */
[----:B------:R0:W-:Y:S02]  /*107f0*/  STS.U16 [R3+0xa00], R20 ;  /* 0x000a001403007388 */ /* 0x0001e40000000400 */
[----:B0-----:R-:W-:Y:S01]  /*10800*/  PRMT R20, RZ, 0x7610, R20 ;  /* 0x00007610ff147816 */ /* 0x001fe20000000014 */
[----:B---3--:R-:W-:-:S05]  /*10810*/  IMAD.X R9, R9, 0x1, R0, P1 ;  /* 0x0000000109097824 */ /* 0x008fca00008e0600 */
[----:B------:R0:W3:Y:S04]  /*10820*/  @!P0 LDG.E.U16 R20, [R8.64] ;  /* 0x0000000608148981 */ /* 0x0000e8000c1e1500 */
[----:B0-----:R-:W4:Y:S02]  /*10830*/  LDL R9, [R1+0x874] ;  /* 0x0008740001097983 */ /* 0x001f240000100800 */
[----:B----4-:R-:W-:Y:S02]  /*10840*/  IADD3 R8, P1, R9, R2, RZ ;  /* 0x0000000209087210 */ /* 0x010fe40007f3e0ff */
[----:B------:R-:W4:Y:S04]  /*10850*/  LDL R9, [R1+0x758] ;  /* 0x0007580001097983 */ /* 0x000f280000100800 */
[----:B------:R0:W-:Y:S02]  /*10860*/  STS.U16 [R3+0xc00], R22 ;  /* 0x000c001603007388 */ /* 0x0001e40000000400 */
[----:B0-----:R-:W-:Y:S01]  /*10870*/  PRMT R22, RZ, 0x7610, R22 ;  /* 0x00007610ff167816 */ /* 0x001fe20000000016 */
[----:B----4-:R-:W-:-:S05]  /*10880*/  IMAD.X R9, R9, 0x1, R0, P1 ;  /* 0x0000000109097824 */ /* 0x010fca00008e0600 */
[----:B------:R0:W4:Y:S04]  /*10890*/  @!P0 LDG.E.U16 R22, [R8.64] ;  /* 0x0000000608168981 */ /* 0x000128000c1e1500 */
[----:B0-----:R-:W2:Y:S04]  /*108a0*/  LDL R9, [R1+0x600] ;  /* 0x0006000001097983 */ /* 0x001ea80000100800 */
[----:B------:R0:W-:Y:S02]  /*108b0*/  STS.U16 [R3+0xe00], R21 ;  /* 0x000e001503007388 */ /* 0x0001e40000000400 */
[----:B0-----:R-:W-:-:S02]  /*108c0*/  PRMT R21, RZ, 0x7610, R21 ;  /* 0x00007610ff157816 */ /* 0x001fc40000000015 */
[----:B----4-:R-:W-:Y:S01]  /*108d0*/  STL [R1+0x1474], R22 ;  /* 0x0014741601007387 */ /* 0x010fe20000100800 */
[----:B--2---:R-:W-:-:S05]  /*108e0*/  IADD3 R8, P1, R9, R2, RZ ;  /* 0x0000000209087210 */ /* 0x004fca0007f3e0ff */
[----:B------:R-:W-:Y:S02]  /*108f0*/  IMAD.X R9, R5, 0x1, R0, P1 ;  /* 0x0000000105097824 */ /* 0x000fe400008e0600 */
[----:B------:R-:W2:Y:S04]  /*10900*/  LDL R5, [R1+0x5f0] ;  /* 0x0005f00001057983 */ /* 0x000ea80000100800 */
[----:B------:R0:W4:Y:S04]  /*10910*/  @!P0 LDG.E.U16 R21, [R8.64] ;  /* 0x0000000608158981 */ /* 0x000128000c1e1500 */
[----:B0-----:R-:W2:Y:S04]  /*10920*/  LDL R9, [R1+0x74c] ;  /* 0x00074c0001097983 */ /* 0x001ea80000100800 */
[----:B----4-:R-:W-:Y:S01]  /*10930*/  STL [R1+0x1470], R21 ;  /* 0x0014701501007387 */ /* 0x010fe20000100800 */
[----:B--2---:R-:W-:-:S03]  /*10940*/  IADD3 R8, P1, R9, R2, RZ ;  /* 0x0000000209087210 */ /* 0x004fc60007f3e0ff */
[----:B------:R-:W2:Y:S04]  /*10950*/  LDL R9, [R1+0x5fc] ;  /* 0x0005fc0001097983 */ /* 0x000ea80000100800 */
[----:B------:R0:W-:Y:S02]  /*10960*/  STS.U16 [R3+0x1000], R19 ;  /* 0x0010001303007388 */ /* 0x0001e40000000400 */
[----:B0-----:R-:W-:Y:S01]  /*10970*/  PRMT R19, RZ, 0x7610, R19 ;  /* 0x00007610ff137816 */ /* 0x001fe20000000013 */
[----:B--2---:R-:W-:-:S05]  /*10980*/  IMAD.X R9, R9, 0x1, R0, P1 ;  /* 0x0000000109097824 */ /* 0x004fca00008e0600 */
[----:B------:R0:W2:Y:S04]  /*10990*/  @!P0 LDG.E.U16 R19, [R8.64] ;  /* 0x0000000608138981 */ /* 0x0000a8000c1e1500 */
[----:B0-----:R-:W4:Y:S04]  /*109a0*/  LDL R9, [R1+0x86c] ;  /* 0x00086c0001097983 */ /* 0x001f280000100800 */
[----:B--2---:R-:W-:Y:S01]  /*109b0*/  STL [R1+0x146c], R19 ;  /* 0x00146c1301007387 */ /* 0x004fe20000100800 */
[----:B----4-:R-:W-:-:S03]  /*109c0*/  IADD3 R8, P1, R9, R2, RZ ;  /* 0x0000000209087210 */ /* 0x010fc60007f3e0ff */
[----:B------:R-:W2:Y:S04]  /*109d0*/  LDL R9, [R1+0x748] ;  /* 0x0007480001097983 */ /* 0x000ea80000100800 */
[----:B------:R0:W-:Y:S02]  /*109e0*/  STS.U16 [R3+0x1200], R17 ;  /* 0x0012001103007388 */ /* 0x0001e40000000400 */
[----:B0-----:R-:W-:Y:S01]  /*109f0*/  PRMT R17, RZ, 0x7610, R17 ;  /* 0x00007610ff117816 */ /* 0x001fe20000000011 */
[----:B--2---:R-:W-:-:S05]  /*10a00*/  IMAD.X R9, R9, 0x1, R0, P1 ;  /* 0x0000000109097824 */ /* 0x004fca00008e0600 */
[----:B------:R0:W2:Y:S04]  /*10a10*/  @!P0 LDG.E.U16 R17, [R8.64] ;  /* 0x0000000608118981 */ /* 0x0000a8000c1e1500 */
[----:B0-----:R-:W4:Y:S04]  /*10a20*/  LDL R9, [R1+0x518] ;  /* 0x0005180001097983 */ /* 0x001f280000100800 */
[----:B------:R0:W-:Y:S04]  /*10a30*/  STS.U16 [R3+0x1400], R4 ;  /* 0x0014000403007388 */ /* 0x0001e80000000400 */
[----:B------:R1:W-:Y:S01]  /*10a40*/  STS.U16 [R3+0x600], R23 ;  /* 0x0006001703007388 */ /* 0x0003e20000000400 */
[----:B0-----:R-:W-:-:S02]  /*10a50*/  IADD3 R4, P1, R5, R2, RZ ;  /* 0x0000000205047210 */ /* 0x001fc40007f3e0ff */
[----:B-1----:R-:W-:Y:S01]  /*10a60*/  PRMT R23, RZ, 0x7610, R23 ;  /* 0x00007610ff177816 */ /* 0x002fe20000000017 */
[----:B--2---:R-:W-:Y:S02]  /*10a70*/  STL [R1+0x1468], R17 ;  /* 0x0014681101007387 */ /* 0x004fe40000100800 */
[----:B----4-:R-:W-:Y:S02]  /*10a80*/  IMAD.X R5, R9, 0x1, R0, P1 ;  /* 0x0000000109057824 */ /* 0x010fe400008e0600 */
[----:B------:R-:W2:Y:S04]  /*10a90*/  LDL.LU R9, [R1+0x3c] ;  /* 0x00003c0001097983 */ /* 0x000ea80000300800 */
[----:B------:R0:W4:Y:S04]  /*10aa0*/  @!P0 LDG.E.U16 R23, [R4.64] ;  /* 0x0000000604178981 */ /* 0x000128000c1e1500 */
[----:B0-----:R-:W2:Y:S04]  /*10ab0*/  LDL.LU R4, [R1+0x10] ;  /* 0x0000100001047983 */ /* 0x001ea80000300800 */
[----:B------:R-:W3:Y:S04]  /*10ac0*/  LDL R5, [R1+0x73c] ;  /* 0x00073c0001057983 */ /* 0x000ee80000100800 */
[----:B----4-:R-:W-:Y:S04]  /*10ad0*/  STL [R1+0x1464], R23 ;  /* 0x0014641701007387 */ /* 0x010fe80000100800 */
[----:B--2---:R3:W-:Y:S02]  /*10ae0*/  STS.U16 [R3+0x1600], R4 ;  /* 0x0016000403007388 */ /* 0x0047e40000000400 */
[----:B---3--:R-:W-:-:S02]  /*10af0*/  IADD3 R4, P1, R5, R2, RZ ;  /* 0x0000000205047210 */ /* 0x008fc40007f3e0ff */
[----:B------:R-:W2:Y:S01]  /*10b00*/  LDL R5, [R1+0x5ec] ;  /* 0x0005ec0001057983 */ /* 0x000ea20000100800 */
[----:B------:R-:W-:Y:S02]  /*10b10*/  PRMT R8, RZ, 0x7610, R8 ;  /* 0x00007610ff087816 */ /* 0x000fe40000000008 */
[----:B--2---:R-:W-:-:S05]  /*10b20*/  IMAD.X R5, R5, 0x1, R0, P1 ;  /* 0x0000000105057824 */ /* 0x004fca00008e0600 */
[----:B------:R0:W2:Y:S04]  /*10b30*/  @!P0 LDG.E.U16 R8, [R4.64] ;  /* 0x0000000604088981 */ /* 0x0000a8000c1e1500 */
[----:B0-----:R-:W3:Y:S04]  /*10b40*/  LDL.LU R4, [R1+0x1c] ;  /* 0x00001c0001047983 */ /* 0x001ee80000300800 */
[----:B------:R-:W4:Y:S04]  /*10b50*/  LDL R5, [R1+0x864] ;  /* 0x0008640001057983 */ /* 0x000f280000100800 */
[----:B--2---:R0:W-:Y:S04]  /*10b60*/  STL [R1+0x10], R8 ;  /* 0x0000100801007387 */ /* 0x0041e80000100800 */
[----:B---3--:R4:W-:Y:S01]  /*10b70*/  STS.U16 [R3+0x1800], R4 ;  /* 0x0018000403007388 */ /* 0x0089e20000000400 */
[----:B------:R-:W-:-:S03]  /*10b80*/  PRMT R13, RZ, 0x7610, R13 ;  /* 0x00007610ff0d7816 */ /* 0x000fc6000000000d */
[----:B0-----:R-:W2:Y:S01]  /*10b90*/  LDL R8, [R1+0x85c] ;  /* 0x00085c0001087983 */ /* 0x001ea20000100800 */
[----:B----4-:R-:W-:-:S03]  /*10ba0*/  IADD3 R4, P1, R5, R2, RZ ;  /* 0x0000000205047210 */ /* 0x010fc60007f3e0ff */
[----:B------:R-:W3:Y:S02]  /*10bb0*/  LDL R5, [R1+0x738] ;  /* 0x0007380001057983 */ /* 0x000ee40000100800 */
[----:B---3--:R-:W-:-:S05]  /*10bc0*/  IMAD.X R5, R5, 0x1, R0, P1 ;  /* 0x0000000105057824 */ /* 0x008fca00008e0600 */
[----:B------:R-:W3:Y:S04]  /*10bd0*/  @!P0 LDG.E.U16 R13, [R4.64] ;  /* 0x00000006040d8981 */ /* 0x000ee8000c1e1500 */
[----:B---3--:R0:W-:Y:S04]  /*10be0*/  STL [R1+0xc], R13 ;  /* 0x00000c0d01007387 */ /* 0x0081e80000100800 */
[----:B0-----:R-:W3:Y:S04]  /*10bf0*/  LDL.LU R13, [R1+0x14a4] ;  /* 0x0014a400010d7983 */ /* 0x001ee80000300800 */
[----:B------:R-:W4:Y:S04]  /*10c00*/  LDL.LU R4, [R1+0x24] ;  /* 0x0000240001047983 */ /* 0x000f280000300800 */
[----:B------:R-:W2:Y:S04]  /*10c10*/  LDL R5, [R1+0x5e0] ;  /* 0x0005e00001057983 */ /* 0x000ea80000100800 */
[----:B----4-:R2:W-:Y:S02]  /*10c20*/  STS.U16 [R3+0x1a00], R4 ;  /* 0x001a000403007388 */ /* 0x0105e40000000400 */
[----:B--2---:R-:W-:-:S02]  /*10c30*/  IADD3 R4, P1, R5, R2, RZ ;  /* 0x0000000205047210 */ /* 0x004fc40007f3e0ff */
[----:B------:R-:W2:Y:S01]  /*10c40*/  LDL R5, [R1+0x510] ;  /* 0x0005100001057983 */ /* 0x000ea20000100800 */
[----:B---3--:R-:W-:Y:S02]  /*10c50*/  PRMT R13, RZ, 0x7610, R13 ;  /* 0x00007610ff0d7816 */ /* 0x008fe4000000000d */
[----:B--2---:R-:W-:-:S05]  /*10c60*/  IMAD.X R5, R5, 0x1, R0, P1 ;  /* 0x0000000105057824 */ /* 0x004fca00008e0600 */
[----:B------:R-:W2:Y:S04]  /*10c70*/  @!P0 LDG.E.U16 R13, [R4.64] ;  /* 0x00000006040d8981 */ /* 0x000ea8000c1e1500 */
[----:B--2---:R0:W-:Y:S04]  /*10c80*/  STL [R1+0x8], R13 ;  /* 0x0000080d01007387 */ /* 0x0041e80000100800 */
[----:B0-----:R-:W2:Y:S04]  /*10c90*/  LDL.LU R13, [R1+0x14a0] ;  /* 0x0014a000010d7983 */ /* 0x001ea80000300800 */
[----:B------:R-:W3:Y:S04]  /*10ca0*/  LDL.LU R4, [R1+0x2c] ;  /* 0x00002c0001047983 */ /* 0x000ee80000300800 */
[----:B------:R-:W4:Y:S04]  /*10cb0*/  LDL R5, [R1+0x72c] ;  /* 0x00072c0001057983 */ /* 0x000f280000100800 */
[----:B---3--:R4:W-:Y:S02]  /*10cc0*/  STS.U16 [R3+0x1c00], R4 ;  /* 0x001c000403007388 */ /* 0x0089e40000000400 */
[----:B----4-:R-:W-:-:S02]  /*10cd0*/  IADD3 R4, P1, R5, R2, RZ ;  /* 0x0000000205047210 */ /* 0x010fc40007f3e0ff */
[----:B------:R-:W3:Y:S01]  /*10ce0*/  LDL R5, [R1+0x5dc] ;  /* 0x0005dc0001057983 */ /* 0x000ee20000100800 */
[----:B--2---:R-:W-:Y:S02]  /*10cf0*/  PRMT R13, RZ, 0x7610, R13 ;  /* 0x00007610ff0d7816 */ /* 0x004fe4000000000d */
[----:B---3--:R-:W-:-:S05]  /*10d00*/  IMAD.X R5, R5, 0x1, R0, P1 ;  /* 0x0000000105057824 */ /* 0x008fca00008e0600 */
[----:B------:R-:W2:Y:S04]  /*10d10*/  @!P0 LDG.E.U16 R13, [R4.64] ;  /* 0x00000006040d8981 */ /* 0x000ea8000c1e1500 */
[----:B--2---:R0:W-:Y:S04]  /*10d20*/  STL [R1+0x4], R13 ;  /* 0x0000040d01007387 */ /* 0x0041e80000100800 */
[----:B0-----:R-:W2:Y:S04]  /*10d30*/  LDL.LU R13, [R1+0x149c] ;  /* 0x00149c00010d7983 */ /* 0x001ea80000300800 */
[----:B------:R-:W3:Y:S01]  /*10d40*/  LDL.LU R5, [R1+0x34] ;  /* 0x0000340001057983 */ /* 0x000ee20000300800 */
[----:B------:R-:W-:-:S03]  /*10d50*/  IADD3 R4, P1, R8, R2, RZ ;  /* 0x0000000208047210 */ /* 0x000fc60007f3e0ff */
[----:B------:R-:W4:Y:S04]  /*10d60*/  LDL R8, [R1+0x5cc] ;  /* 0x0005cc0001087983 */ /* 0x000f280000100800 */
[----:B---3--:R0:W-:Y:S04]  /*10d70*/  STS.U16 [R3+0x1e00], R5 ;  /* 0x001e000503007388 */ /* 0x0081e80000000400 */
[----:B0-----:R-:W3:Y:S01]  /*10d80*/  LDL R5, [R1+0x728] ;  /* 0x0007280001057983 */ /* 0x001ee20000100800 */
[----:B--2---:R-:W-:Y:S01]  /*10d90*/  PRMT R13, RZ, 0x7610, R13 ;  /* 0x00007610ff0d7816 */ /* 0x004fe2000000000d */
[----:B---3--:R-:W-:-:S05]  /*10da0*/  IMAD.X R5, R5, 0x1, R0, P1 ;  /* 0x0000000105057824 */ /* 0x008fca00008e0600 */
[----:B------:R-:W2:Y:S04]  /*10db0*/  @!P0 LDG.E.U16 R13, [R4.64] ;  /* 0x00000006040d8981 */ /* 0x000ea8000c1e1500 */
[----:B--2---:R0:W-:Y:S04]  /*10dc0*/  STL [R1], R13 ;  /* 0x0000000d01007387 */ /* 0x0041e80000100800 */
[----:B0-----:R-:W2:Y:S04]  /*10dd0*/  LDL.LU R13, [R1+0x1498] ;  /* 0x00149800010d7983 */ /* 0x001ea80000300800 */
[----:B------:R-:W3:Y:S04]  /*10de0*/  LDL R5, [R1+0x5d0] ;  /* 0x0005d00001057983 */ /* 0x000ee80000100800 */
[----:B------:R0:W-:Y:S04]  /*10df0*/  STS.U16 [R3+0x2000], R9 ;  /* 0x0020000903007388 */ /* 0x0001e80000000400 */
[----:B0-----:R-:W2:Y:S01]  /*10e00*/  LDL.LU R9, [R1+0x5c] ;  /* 0x00005c0001097983 */ /* 0x001ea20000300800 */
[----:B---3--:R-:W-:-:S03]  /*10e10*/  IADD3 R4, P1, R5, R2, RZ ;  /* 0x0000000205047210 */ /* 0x008fc60007f3e0ff */
[----:B------:R-:W3:Y:S04]  /*10e20*/  LDL R5, [R1+0x508] ;  /* 0x0005080001057983 */ /* 0x000ee80000100800 */
[----:B------:R0:W-:Y:S02]  /*10e30*/  STS.U16 [R3], R27 ;  /* 0x0000001b03007388 */ /* 0x0001e40000000400 */
[----:B0-----:R-:W-:Y:S01]  /*10e40*/  PRMT R27, RZ, 0x7610, R27 ;  /* 0x00007610ff1b7816 */ /* 0x001fe2000000001b */
[----:B---3--:R-:W-:-:S05]  /*10e50*/  IMAD.X R5, R5, 0x1, R0, P1 ;  /* 0x0000000105057824 */ /* 0x008fca00008e0600 */
[----:B------:R0:W3:Y:S04]  /*10e60*/  @!P0 LDG.E.U16 R27, [R4.64] ;  /* 0x00000006041b8981 */ /* 0x0000e8000c1e1500 */
[----:B0-----:R-:W2:Y:S04]  /*10e70*/  LDL.LU R4, [R1+0x44] ;  /* 0x0000440001047983 */ /* 0x001ea80000300800 */
[----:B------:R-:W4:Y:S04]  /*10e80*/  LDL R5, [R1+0x71c] ;  /* 0x00071c0001057983 */ /* 0x000f280000100800 */
[----:B------:R0:W-:Y:S02]  /*10e90*/  STS.U16 [R3+0x200], R26 ;  /* 0x0002001a03007388 */ /* 0x0001e40000000400 */
[----:B0-----:R-:W-:-:S02]  /*10ea0*/  PRMT R26, RZ, 0x7610, R26 ;  /* 0x00007610ff1a7816 */ /* 0x001fc4000000001a */
[----:B---3--:R-:W-:Y:S04]  /*10eb0*/  STL [R1+0x1450], R27 ;  /* 0x0014501b01007387 */ /* 0x008fe80000100800 */
[----:B--2---:R4:W-:Y:S04]  /*10ec0*/  STS.U16 [R3+0x2200], R4 ;  /* 0x0022000403007388 */ /* 0x0049e80000000400 */
[----:B------:R-:W-:Y:S01]  /*10ed0*/  STL [R1+0x1454], R27 ;  /* 0x0014541b01007387 */ /* 0x000fe20000100800 */
[----:B----4-:R-:W-:-:S03]  /*10ee0*/  IADD3 R4, P1, R5, R2, RZ ;  /* 0x0000000205047210 */ /* 0x010fc60007f3e0ff */
[----:B------:R-:W-:Y:S02]  /*10ef0*/  STL [R1+0x1458], R27 ;  /* 0x0014581b01007387 */ /* 0x000fe40000100800 */
[----:B------:R-:W-:Y:S02]  /*10f00*/  IMAD.X R5, R8, 0x1, R0, P1 ;  /* 0x0000000108057824 */ /* 0x000fe400008e0600 */
[----:B------:R-:W-:Y:S04]  /*10f10*/  STL [R1+0x145c], R27 ;  /* 0x00145c1b01007387 */ /* 0x000fe80000100800 */
[----:B------:R-:W-:Y:S04]  /*10f20*/  STL [R1+0x1460], R27 ;  /* 0x0014601b01007387 */ /* 0x000fe80000100800 */
[----:B------:R-:W2:Y:S04]  /*10f30*/  LDL R8, [R1+0x84c] ;  /* 0x00084c0001087983 */ /* 0x000ea80000100800 */
[----:B------:R0:W3:Y:S04]  /*10f40*/  @!P0 LDG.E.U16 R26, [R4.64] ;  /* 0x00000006041a8981 */ /* 0x0000e8000c1e1500 */
[----:B0-----:R-:W4:Y:S04]  /*10f50*/  LDL.LU R4, [R1+0x68] ;  /* 0x0000680001047983 */ /* 0x001f280000300800 */
[----:B------:R-:W2:Y:S04]  /*10f60*/  LDL R5, [R1+0x854] ;  /* 0x0008540001057983 */ /* 0x000ea80000100800 */
[----:B----4-:R2:W-:Y:S02]  /*10f70*/  STS.U16 [R3+0x2400], R4 ;  /* 0x0024000403007388 */ /* 0x0105e40000000400 */
[----:B--2---:R-:W-:-:S02]  /*10f80*/  IADD3 R4, P1, R5, R2, RZ ;  /* 0x0000000205047210 */ /* 0x004fc40007f3e0ff */
[----:B------:R-:W2:Y:S01]  /*10f90*/  LDL R5, [R1+0x718] ;  /* 0x0007180001057983 */ /* 0x000ea20000100800 */
[----:B------:R-:W-:Y:S02]  /*10fa0*/  PRMT R25, RZ, 0x7610, R25 ;  /* 0x00007610ff197816 */ /* 0x000fe40000000019 */
[----:B--2---:R-:W-:-:S05]  /*10fb0*/  IMAD.X R5, R5, 0x1, R0, P1 ;  /* 0x0000000105057824 */ /* 0x004fca00008e0600 */
[----:B------:R0:W2:Y:S04]  /*10fc0*/  @!P0 LDG.E.U16 R25, [R4.64] ;  /* 0x0000000604198981 */ /* 0x0000a8000c1e1500 */
        /* <DEDUP_REMOVED lines=10> */
[----:B------:R0:W-:Y:S04]  /*11070*/  STS.U16 [R3+0x2a00], R9 ;  /* 0x002a000903007388 */ /* 0x0001e80000000400 */
[----:B0-----:R-:W3:Y:S04]  /*11080*/  LDL R9, [R1+0x708] ;  /* 0x0007080001097983 */ /* 0x001ee80000100800 */
[----:B----4-:R2:W-:Y:S02]  /*11090*/  STS.U16 [R3+0x2800], R4 ;  /* 0x0028000403007388 */ /* 0x0105e40000000400 */
[----:B--2---:R-:W-:-:S02]  /*110a0*/  IADD3 R4, P1, R5, R2, RZ ;  /* 0x0000000205047210 */ /* 0x004fc40007f3e0ff */
[----:B------:R-:W2:Y:S01]  /*110b0*/  LDL R5, [R1+0x5bc] ;  /* 0x0005bc0001057983 */ /* 0x000ea20000100800 */
[----:B------:R-:W-:Y:S02]  /*110c0*/  PRMT R6, RZ, 0x7610, R6 ;  /* 0x00007610ff067816 */ /* 0x000fe40000000006 */
[----:B--2---:R-:W-:Y:S01]  /*110d0*/  IMAD.X R5, R5, 0x1, R0, P1 ;  /* 0x0000000105057824 */ /* 0x004fe200008e0600 */
[----:B------:R-:W-:-:S04]  /*110e0*/  IADD3 R8, P1, R8, R2, RZ ;  /* 0x0000000208087210 */ /* 0x000fc80007f3e0ff */
[----:B------:R0:W2:Y:S01]  /*110f0*/  @!P0 LDG.E.U16 R6, [R4.64] ;  /* 0x0000000604068981 */ /* 0x0000a2000c1e1500 */
[----:B---3--:R-:W-:Y:S01]  /*11100*/  IMAD.X R9, R9, 0x1, R0, P1 ;  /* 0x0000000109097824 */ /* 0x008fe200008e0600 */
[----:B0-----:R-:W-:-:S06]  /*11110*/  PRMT R5, RZ, 0x7610, R5 ;  /* 0x00007610ff057816 */ /* 0x001fcc0000000005 */
        /* <DEDUP_REMOVED lines=9> */
[----:B0-----:R-:W4:Y:S02]  /*111b0*/  LDL R9, [R1+0x6fc] ;  /* 0x0006fc0001097983 */ /* 0x001f240000100800 */
[----:B----4-:R-:W-:Y:S02]  /*111c0*/  IADD3 R8, P1, R9, R2, RZ ;  /* 0x0000000209087210 */ /* 0x010fe40007f3e0ff */
[----:B------:R-:W4:Y:S04]  /*111d0*/  LDL R9, [R1+0x5ac] ;  /* 0x0005ac0001097983 */ /* 0x000f280000100800 */
[----:B------:R0:W-:Y:S02]  /*111e0*/  STS.U16 [R3+0x2e00], R13 ;  /* 0x002e000d03007388 */ /* 0x0001e40000000400 */
[----:B0-----:R-:W-:Y:S01]  /*111f0*/  PRMT R13, RZ, 0x7610, R13 ;  /* 0x00007610ff0d7816 */ /* 0x001fe2000000000d */
[----:B----4-:R-:W-:-:S05]  /*11200*/  IMAD.X R9, R9, 0x1, R0, P1 ;  /* 0x0000000109097824 */ /* 0x010fca00008e0600 */
        /* <DEDUP_REMOVED lines=12> */
[----:B--2---:R-:W-:Y:S04]  /*112d0*/  STL [R1+0x1444], R12 ;  /* 0x0014440c01007387 */ /* 0x004fe80000100800 */
[----:B---3--:R4:W-:Y:S02]  /*112e0*/  STS.U16 [R3+0x3200], R8 ;  /* 0x0032000803007388 */ /* 0x0089e40000000400 */
[----:B----4-:R-:W-:-:S02]  /*112f0*/  IADD3 R8, P1, R9, R2, RZ ;  /* 0x0000000209087210 */ /* 0x010fc40007f3e0ff */
[----:B------:R-:W2:Y:S01]  /*11300*/  LDL R9, [R1+0x4f0] ;  /* 0x0004f00001097983 */ /* 0x000ea20000100800 */
[----:B------:R-:W-:Y:S02]  /*11310*/  PRMT R11, RZ, 0x7610, R11 ;  /* 0x00007610ff0b7816 */ /* 0x000fe4000000000b */
[----:B--2---:R-:W-:-:S05]  /*11320*/  IMAD.X R9, R9, 0x1, R0, P1 ;  /* 0x0000000109097824 */ /* 0x004fca00008e0600 */
[----:B------:R0:W2:Y:S04]  /*11330*/  @!P0 LDG.E.U16 R11, [R8.64] ;  /* 0x00000006080b8981 */ /* 0x0000a8000c1e1500 */
[----:B0-----:R-:W3:Y:S04]  /*11340*/  LDL R9, [R1+0x6ec] ;  /* 0x0006ec0001097983 */ /* 0x001ee80000100800 */
[----:B--2---:R-:W-:Y:S04]  /*11350*/  STL [R1+0x1440], R11 ;  /* 0x0014400b01007387 */ /* 0x004fe80000100800 */
[----:B------:R-:W-:Y:S01]  /*11360*/  STL [R1+0x144c], R11 ;  /* 0x00144c0b01007387 */ /* 0x000fe20000100800 */
[----:B---3--:R-:W-:-:S03]  /*11370*/  IADD3 R8, P1, R9, R2, RZ ;  /* 0x0000000209087210 */ /* 0x008fc60007f3e0ff */
[----:B------:R-:W2:Y:S04]  /*11380*/  LDL R9, [R1+0x59c] ;  /* 0x00059c0001097983 */ /* 0x000ea80000100800 */
[----:B------:R0:W-:Y:S04]  /*11390*/  STS.U16 [R3+0x400], R10 ;  /* 0x0004000a03007388 */ /* 0x0001e80000000400 */
[----:B------:R1:W-:Y:S01]  /*113a0*/  STS.U16 [R3+0x3400], R15 ;  /* 0x0034000f03007388 */ /* 0x0003e20000000400 */
[----:B0-----:R-:W-:-:S03]  /*113b0*/  PRMT R10, RZ, 0x7610, R10 ;  /* 0x00007610ff0a7816 */ /* 0x001fc6000000000a */
[----:B-1----:R-:W3:Y:S01]  /*113c0*/  LDL R15, [R1+0x83c] ;  /* 0x00083c00010f7983 */ /* 0x002ee20000100800 */
[----:B--2---:R-:W-:-:S05]  /*113d0*/  IMAD.X R9, R9, 0x1, R0, P1 ;  /* 0x0000000109097824 */ /* 0x004fca00008e0600 */
[----:B------:R-:W2:Y:S04]  /*113e0*/  @!P0 LDG.E.U16 R10, [R8.64] ;  /* 0x00000006080a8981 */ /* 0x000ea8000c1e1500 */
[----:B------:R3:W-:Y:S02]  /*113f0*/  STS.U16 [R3+0x3600], R14 ;  /* 0x0036000e03007388 */ /* 0x0007e40000000400 */
[----:B---3--:R-:W-:Y:S02]  /*11400*/  IADD3 R14, P1, R15, R2, RZ ;  /* 0x000000020f0e7210 */ /* 0x008fe40007f3e0ff */
[----:B--2---:R-:W-:Y:S04]  /*11410*/  STL [R1+0x143c], R10 ;  /* 0x00143c0a01007387 */ /* 0x004fe80000100800 */
[----:B------:R-:W2:Y:S01]  /*11420*/  LDL R15, [R1+0x6e8] ;  /* 0x0006e800010f7983 */ /* 0x000ea20000100800 */
[----:B------:R-:W-:Y:S01]  /*11430*/  PRMT R9, RZ, 0x7610, R9 ;  /* 0x00007610ff097816 */ /* 0x000fe20000000009 */
        /* <DEDUP_REMOVED lines=19> */
[----:B------:R-:W2:Y:S04]  /*11570*/  @!P0 LDG.E.U16 R29, [R14.64] ;  /* 0x000000060e1d8981 */ /* 0x000ea8000c1e1500 */
[----:B--2---:R0:W-:Y:S04]  /*11580*/  STL [R1+0x80], R29 ;  /* 0x0000801d01007387 */ /* 0x0041e80000100800 */
[----:B0-----:R-:W2:Y:S04]  /*11590*/  LDL.LU R29, [R1+0x1494] ;  /* 0x00149400011d7983 */ /* 0x001ea80000300800 */
[----:B------:R-:W3:Y:S04]  /*115a0*/  LDL R15, [R1+0x6d8] ;  /* 0x0006d800010f7983 */ /* 0x000ee80000100800 */
[----:B--2---:R0:W-:Y:S01]  /*115b0*/  STS.U16 [R3+0x3c00], R29 ;  /* 0x003c001d03007388 */ /* 0x0041e20000000400 */
[----:B---3--:R-:W-:-:S03]  /*115c0*/  IADD3 R14, P1, R15, R2, RZ ;  /* 0x000000020f0e7210 */ /* 0x008fc60007f3e0ff */
[----:B0-----:R-:W2:Y:S04]  /*115d0*/  LDL.LU R29, [R1+0x584] ;  /* 0x00058400011d7983 */ /* 0x001ea80000300800 */
[----:B------:R-:W3:Y:S01]  /*115e0*/  LDL R15, [R1+0x58c] ;  /* 0x00058c00010f7983 */ /* 0x000ee20000100800 */
[----:B------:R-:W-:Y:S01]  /*115f0*/  PRMT R28, RZ, 0x7610, R28 ;  /* 0x00007610ff1c7816 */ /* 0x000fe2000000001c */
        /* <DEDUP_REMOVED lines=26> */
[----:B----4-:R2:W-:Y:S01]  /*117a0*/  STS.U16 [R3+0x4200], R14 ;  /* 0x0042000e03007388 */ /* 0x0105e20000000400 */
[----:B---3--:R-:W-:-:S02]  /*117b0*/  PRMT R16, RZ, 0x7610, R16 ;  /* 0x00007610ff107816 */ /* 0x008fc40000000010 */
[----:B--2---:R-:W-:-:S05]  /*117c0*/  IADD3 R14, P1, R15, R2, RZ ;  /* 0x000000020f0e7210 */ /* 0x004fca0007f3e0ff */
[----:B------:R-:W-:-:S05]  /*117d0*/  IMAD.X R15, R29, 0x1, R0, P1 ;  /* 0x000000011d0f7824 */ /* 0x000fca00008e0600 */
[----:B------:R-:W2:Y:S04]  /*117e0*/  @!P0 LDG.E.U16 R16, [R14.64] ;  /* 0x000000060e108981 */ /* 0x000ea8000c1e1500 */
[----:B------:R0:W-:Y:S04]  /*117f0*/  STL [R1+0x9a4], R29 ;  /* 0x0009a41d01007387 */ /* 0x0001e80000100800 */
[----:B0-----:R-:W3:Y:S04]  /*11800*/  LDL.LU R29, [R1+0x810] ;  /* 0x00081000011d7983 */ /* 0x001ee80000300800 */
[----:B--2---:R0:W-:Y:S04]  /*11810*/  STL [R1+0x70], R16 ;  /* 0x0000701001007387 */ /* 0x0041e80000100800 */
[----:B0-----:R-:W2:Y:S04]  /*11820*/  LDL.LU R16, [R1+0x1484] ;  /* 0x0014840001107983 */ /* 0x001ea80000300800 */
[----:B------:R-:W4:Y:S04]  /*11830*/  LDL.LU R14, [R1+0x20] ;  /* 0x00002000010e7983 */ /* 0x000f280000300800 */
[----:B------:R-:W2:Y:S04]  /*11840*/  LDL R15, [R1+0x814] ;  /* 0x00081400010f7983 */ /* 0x000ea80000100800 */
[----:B----4-:R2:W-:Y:S02]  /*11850*/  STS.U16 [R3+0x4400], R14 ;  /* 0x0044000e03007388 */ /* 0x0105e40000000400 */
[----:B--2---:R-:W-:-:S02]  /*11860*/  IADD3 R14, P1, R15, R2, RZ ;  /* 0x000000020f0e7210 */ /* 0x004fc40007f3e0ff */
[----:B------:R-:W2:Y:S01]  /*11870*/  LDL R15, [R1+0x6c4] ;  /* 0x0006c400010f7983 */ /* 0x000ea20000100800 */
[----:B------:R-:W-:Y:S02]  /*11880*/  PRMT R16, RZ, 0x7610, R16 ;  /* 0x00007610ff107816 */ /* 0x000fe40000000010 */
[----:B--2---:R-:W-:-:S05]  /*11890*/  IMAD.X R15, R15, 0x1, R0, P1 ;  /* 0x000000010f0f7824 */ /* 0x004fca00008e0600 */
[----:B------:R-:W2:Y:S04]  /*118a0*/  @!P0 LDG.E.U16 R16, [R14.64] ;  /* 0x000000060e108981 */ /* 0x000ea8000c1e1500 */
[----:B--2---:R0:W-:Y:S04]  /*118b0*/  STL [R1+0x6c], R16 ;  /* 0x00006c1001007387 */ /* 0x0041e80000100800 */
[----:B0-----:R-:W2:Y:S04]  /*118c0*/  LDL.LU R16, [R1+0x1480] ;  /* 0x0014800001107983 */ /* 0x001ea80000300800 */
[----:B------:R-:W4:Y:S01]  /*118d0*/  LDL.LU R15, [R1+0x18] ;  /* 0x00001800010f7983 */ /* 0x000f220000300800 */
[----:B------:R-:W-:-:S02]  /*118e0*/  IADD3 R14, P1, R28, R2, RZ ;  /* 0x000000021c0e7210 */ /* 0x000fc40007f3e0ff */
[----:B------:R-:W-:Y:S01]  /*118f0*/  PRMT R12, RZ, 0x7610, R12 ;  /* 0x00007610ff0c7816 */ /* 0x000fe2000000000c */
[----:B------:R0:W-:Y:S04]  /*11900*/  STL [R1+0x9a8], R28 ;  /* 0x0009a81c01007387 */ /* 0x0001e80000100800 */
[----:B0-----:R-:W2:Y:S04]  /*11910*/  LDL.LU R28, [R1+0x6b8] ;  /* 0x0006b800011c7983 */ /* 0x001ea80000300800 */
[----:B---3--:R-:W-:Y:S04]  /*11920*/  STL [R1+0x9ac], R29 ;  /* 0x0009ac1d01007387 */ /* 0x008fe80000100800 */
[----:B----4-:R0:W-:Y:S02]  /*11930*/  STS.U16 [R3+0x4600], R15 ;  /* 0x0046000f03007388 */ /* 0x0101e40000000400 */
[----:B0-----:R-:W-:-:S02]  /*11940*/  IMAD.X R15, R29, 0x1, R0, P1 ;  /* 0x000000011d0f7824 */ /* 0x001fc400008e0600 */
[----:B------:R-:W3:Y:S04]  /*11950*/  LDL.LU R29, [R1+0x57c] ;  /* 0x00057c00011d7983 */ /* 0x000ee80000300800 */
[----:B------:R0:W4:Y:S04]  /*11960*/  @!P0 LDG.E.U16 R12, [R14.64] ;  /* 0x000000060e0c8981 */ /* 0x000128000c1e1500 */
[----:B0-----:R-:W4:Y:S01]  /*11970*/  LDL.LU R15, [R1+0x14] ;  /* 0x00001400010f7983 */ /* 0x001f220000300800 */
[----:B--2---:R-:W-:-:S03]  /*11980*/  IADD3 R14, P1, R28, R2, RZ ;  /* 0x000000021c0e7210 */ /* 0x004fc60007f3e0ff */
[----:B------:R0:W-:Y:S04]  /*11990*/  STL [R1+0x9b0], R28 ;  /* 0x0009b01c01007387 */ /* 0x0001e80000100800 */
[----:B0-----:R-:W2:Y:S04]  /*119a0*/  LDL.LU R28, [R1+0x804] ;  /* 0x00080400011c7983 */ /* 0x001ea80000300800 */
[----:B---3--:R-:W-:Y:S04]  /*119b0*/  STL [R1+0x9b4], R29 ;  /* 0x0009b41d01007387 */ /* 0x008fe80000100800 */
[----:B----4-:R0:W-:Y:S02]  /*119c0*/  STS.U16 [R3+0x4800], R15 ;  /* 0x0048000f03007388 */ /* 0x0101e40000000400 */
[----:B0-----:R-:W-:-:S02]  /*119d0*/  IMAD.X R15, R29, 0x1, R0, P1 ;  /* 0x000000011d0f7824 */ /* 0x001fc400008e0600 */
[----:B------:R-:W3:Y:S01]  /*119e0*/  LDL.LU R29, [R1+0x6b4] ;  /* 0x0006b400011d7983 */ /* 0x000ee20000300800 */
[----:B------:R-:W-:-:S06]  /*119f0*/  PRMT R18, RZ, 0x7610, R18 ;  /* 0x00007610ff127816 */ /* 0x000fcc0000000012 */
[----:B------:R2:W4:Y:S01]  /*11a00*/  @!P0 LDG.E.U16 R18, [R14.64] ;  /* 0x000000060e128981 */ /* 0x000522000c1e1500 */
[----:B------:R-:W-:Y:S02]  /*11a10*/  PRMT R7, RZ, 0x7610, R7 ;  /* 0x00007610ff077816 */ /* 0x000fe40000000007 */
[----:B--2---:R-:W-:-:S05]  /*11a20*/  IADD3 R14, P1, R28, R2, RZ ;  /* 0x000000021c0e7210 */ /* 0x004fca0007f3e0ff */
[----:B---3--:R-:W-:-:S05]  /*11a30*/  IMAD.X R15, R29, 0x1, R0, P1 ;  /* 0x000000011d0f7824 */ /* 0x008fca00008e0600 */
[----:B------:R-:W2:Y:S04]  /*11a40*/  @!P0 LDG.E.U16 R7, [R14.64] ;  /* 0x000000060e078981 */ /* 0x000ea8000c1e1500 */
[----:B------:R0:W-:Y:S04]  /*11a50*/  STL [R1+0x9b8], R28 ;  /* 0x0009b81c01007387 */ /* 0x0001e80000100800 */
[----:B0-----:R-:W3:Y:S04]  /*11a60*/  LDL.LU R28, [R1+0x8c8] ;  /* 0x0008c800011c7983 */ /* 0x001ee80000300800 */
[----:B------:R0:W-:Y:S04]  /*11a70*/  STL [R1+0x9bc], R29 ;  /* 0x0009bc1d01007387 */ /* 0x0001e80000100800 */
[----:B0-----:R-:W3:Y:S04]  /*11a80*/  LDL.LU R29, [R1+0x800] ;  /* 0x00080000011d7983 */ /* 0x001ee80000300800 */
[----:B--2---:R0:W-:Y:S04]  /*11a90*/  STL [R1+0x60], R7 ;  /* 0x0000600701007387 */ /* 0x0041e80000100800 */
[----:B0-----:R-:W2:Y:S01]  /*11aa0*/  LDL.LU R7, [R1+0x147c] ;  /* 0x00147c0001077983 */ /* 0x001ea20000300800 */
[----:B----4-:R-:W-:-:S03]  /*11ab0*/  IMAD.MOV.U32 R15, RZ, RZ, R18 ;  /* 0x000000ffff0f7224 */ /* 0x010fc600078e0012 */
[----:B------:R-:W4:Y:S01]  /*11ac0*/  LDL.LU R18, [R1+0x1478] ;  /* 0x0014780001127983 */ /* 0x000f220000300800 */
[----:B---3--:R-:W-:-:S03]  /*11ad0*/  IADD3 R14, P1, R28, R2, RZ ;  /* 0x000000021c0e7210 */ /* 0x008fc60007f3e0ff */
[----:B------:R0:W-:Y:S04]  /*11ae0*/  STL [R1+0x9c0], R28 ;  /* 0x0009c01c01007387 */ /* 0x0001e80000100800 */
[----:B0-----:R-:W3:Y:S04]  /*11af0*/  LDL.LU R28, [R1+0x6a8] ;  /* 0x0006a800011c7983 */ /* 0x001ee80000300800 */
[----:B------:R-:W-:Y:S04]  /*11b00*/  STL [R1+0x9c4], R29 ;  /* 0x0009c41d01007387 */ /* 0x000fe80000100800 */
[----:B--2---:R0:W-:Y:S02]  /*11b10*/  STS.U16 [R3+0x4c00], R7 ;  /* 0x004c000703007388 */ /* 0x0041e40000000400 */
[----:B0-----:R-:W-:-:S02]  /*11b20*/  IMAD.MOV.U32 R7, RZ, RZ, R15 ;  /* 0x000000ffff077224 */ /* 0x001fc400078e000f */
[----:B------:R-:W-:Y:S02]  /*11b30*/  IMAD.X R15, R29, 0x1, R0, P1 ;  /* 0x000000011d0f7824 */ /* 0x000fe400008e0600 */
[----:B------:R-:W2:Y:S01]  /*11b40*/  LDL.LU R29, [R1+0x574] ;  /* 0x00057400011d7983 */ /* 0x000ea20000300800 */
[----:B------:R-:W-:-:S06]  /*11b50*/  PRMT R11, RZ, 0x7610, R11 ;  /* 0x00007610ff0b7816 */ /* 0x000fcc000000000b */
[----:B------:R3:W2:Y:S04]  /*11b60*/  @!P0 LDG.E.U16 R11, [R14.64] ;  /* 0x000000060e0b8981 */ /* 0x0006a8000c1e1500 */
[----:B------:R0:W-:Y:S01]  /*11b70*/  STS.U16 [R3+0x4a00], R16 ;  /* 0x004a001003007388 */ /* 0x0001e20000000400 */
[----:B---3--:R-:W-:-:S03]  /*11b80*/  IADD3 R14, P1, R28, R2, RZ ;  /* 0x000000021c0e7210 */ /* 0x008fc60007f3e0ff */
[----:B----4-:R-:W-:Y:S01]  /*11b90*/  STL [R1+0x1430], R18 ;  /* 0x0014301201007387 */ /* 0x010fe20000100800 */
[----:B0-----:R-:W-:-:S03]  /*11ba0*/  PRMT R16, RZ, 0x7610, R16 ;  /* 0x00007610ff107816 */ /* 0x001fc60000000010 */
[----:B------:R0:W-:Y:S04]  /*11bb0*/  STL [R1+0x9c8], R28 ;  /* 0x0009c81c01007387 */ /* 0x0001e80000100800 */
[----:B0-----:R-:W3:Y:S01]  /*11bc0*/  LDL.LU R28, [R1+0x8c0] ;  /* 0x0008c000011c7983 */ /* 0x001ee20000300800 */
[----:B--2---:R-:W-:-:S03]  /*11bd0*/  IMAD.X R15, R29, 0x1, R0, P1 ;  /* 0x000000011d0f7824 */ /* 0x004fc600008e0600 */
[----:B------:R0:W-:Y:S04]  /*11be0*/  STL [R1+0x9cc], R29 ;  /* 0x0009cc1d01007387 */ /* 0x0001e80000100800 */
[----:B------:R1:W2:Y:S04]  /*11bf0*/  @!P0 LDG.E.U16 R16, [R14.64] ;  /* 0x000000060e108981 */ /* 0x0002a8000c1e1500 */
[----:B0-----:R-:W4:Y:S04]  /*11c00*/  LDL.LU R29, [R1+0x7f0] ;  /* 0x0007f000011d7983 */ /* 0x001f280000300800 */
[----:B-1----:R-:W2:Y:S02]  /*11c10*/  LDL R15, [R1+0x7f4] ;  /* 0x0007f400010f7983 */ /* 0x002ea40000100800 */
[----:B--2---:R-:W-:-:S02]  /*11c20*/  IADD3 R14, P1, R15, R2, RZ ;  /* 0x000000020f0e7210 */ /* 0x004fc40007f3e0ff */
[----:B------:R-:W2:Y:S01]  /*11c30*/  LDL R15, [R1+0x6a4] ;  /* 0x0006a400010f7983 */ /* 0x000ea20000100800 */
[----:B------:R-:W-:Y:S02]  /*11c40*/  PRMT R22, RZ, 0x7610, R22 ;  /* 0x00007610ff167816 */ /* 0x000fe40000000016 */
[----:B--2---:R-:W-:-:S05]  /*11c50*/  IMAD.X R15, R15, 0x1, R0, P1 ;  /* 0x000000010f0f7824 */ /* 0x004fca00008e0600 */
[----:B------:R3:W2:Y:S02]  /*11c60*/  @!P0 LDG.E.U16 R22, [R14.64] ;  /* 0x000000060e168981 */ /* 0x0006a4000c1e1500 */
[----:B---3--:R-:W-:-:S05]  /*11c70*/  IADD3 R14, P1, R28, R2, RZ ;  /* 0x000000021c0e7210 */ /* 0x008fca0007f3e0ff */
[----:B----4-:R-:W-:Y:S01]  /*11c80*/  IMAD.X R15, R29, 0x1, R0, P1 ;  /* 0x000000011d0f7824 */ /* 0x010fe200008e0600 */
[----:B--2---:R0:W-:Y:S04]  /*11c90*/  STL [R1+0x58], R22 ;  /* 0x0000581601007387 */ /* 0x0041e80000100800 */
[----:B0-----:R-:W2:Y:S04]  /*11ca0*/  LDL.LU R22, [R1+0x1474] ;  /* 0x0014740001167983 */ /* 0x001ea80000300800 */
[----:B------:R0:W-:Y:S04]  /*11cb0*/  STL [R1+0x9d0], R28 ;  /* 0x0009d01c01007387 */ /* 0x0001e80000100800 */
[----:B0-----:R-:W3:Y:S04]  /*11cc0*/  LDL.LU R28, [R1+0x698] ;  /* 0x00069800011c7983 */ /* 0x001ee80000300800 */
[----:B------:R0:W-:Y:S04]  /*11cd0*/  STL [R1+0x9d4], R29 ;  /* 0x0009d41d01007387 */ /* 0x0001e80000100800 */
[----:B0-----:R-:W4:Y:S01]  /*11ce0*/  LDL.LU R29, [R1+0x56c] ;  /* 0x00056c00011d7983 */ /* 0x001f220000300800 */
[----:B------:R-:W-:-:S06]  /*11cf0*/  PRMT R21, RZ, 0x7610, R21 ;  /* 0x00007610ff157816 */ /* 0x000fcc0000000015 */
[----:B------:R3:W2:Y:S01]  /*11d00*/  @!P0 LDG.E.U16 R21, [R14.64] ;  /* 0x000000060e158981 */ /* 0x0006a2000c1e1500 */
[----:B------:R-:W-:Y:S02]  /*11d10*/  PRMT R19, RZ, 0x7610, R19 ;  /* 0x00007610ff137816 */ /* 0x000fe40000000013 */
[----:B---3--:R-:W-:-:S05]  /*11d20*/  IADD3 R14, P1, R28, R2, RZ ;  /* 0x000000021c0e7210 */ /* 0x008fca0007f3e0ff */
[----:B----4-:R-:W-:-:S05]  /*11d30*/  IMAD.X R15, R29, 0x1, R0, P1 ;  /* 0x000000011d0f7824 */ /* 0x010fca00008e0600 */
[----:B------:R-:W3:Y:S04]  /*11d40*/  @!P0 LDG.E.U16 R19, [R14.64] ;  /* 0x000000060e138981 */ /* 0x000ee8000c1e1500 */
[----:B--2---:R0:W-:Y:S04]  /*11d50*/  STL [R1+0x54], R21 ;  /* 0x0000541501007387 */ /* 0x0041e80000100800 */
[----:B0-----:R-:W2:Y:S04]  /*11d60*/  LDL.LU R21, [R1+0x1470] ;  /* 0x0014700001157983 */ /* 0x001ea80000300800 */
[----:B------:R0:W-:Y:S04]  /*11d70*/  STL [R1+0x9d8], R28 ;  /* 0x0009d81c01007387 */ /* 0x0001e80000100800 */
[----:B0-----:R-:W4:Y:S04]  /*11d80*/  LDL.LU R28, [R1+0x8b8] ;  /* 0x0008b800011c7983 */ /* 0x001f280000300800 */
[----:B------:R0:W-:Y:S04]  /*11d90*/  STL [R1+0x9dc], R29 ;  /* 0x0009dc1d01007387 */ /* 0x0001e80000100800 */
[----:B0-----:R-:W2:Y:S04]  /*11da0*/  LDL.LU R29, [R1+0x7e0] ;  /* 0x0007e000011d7983 */ /* 0x001ea80000300800 */
[----:B---3--:R0:W-:Y:S04]  /*11db0*/  STL [R1+0x50], R19 ;  /* 0x0000501301007387 */ /* 0x0081e80000100800 */
[----:B0-----:R-:W3:Y:S04]  /*11dc0*/  LDL.LU R19, [R1+0x146c] ;  /* 0x00146c0001137983 */ /* 0x001ee80000300800 */
[----:B------:R-:W2:Y:S02]  /*11dd0*/  LDL R15, [R1+0x7e4] ;  /* 0x0007e400010f7983 */ /* 0x000ea40000100800 */
[----:B--2---:R-:W-:-:S02]  /*11de0*/  IADD3 R14, P1, R15, R2, RZ ;  /* 0x000000020f0e7210 */ /* 0x004fc40007f3e0ff */
[----:B------:R-:W2:Y:S01]  /*11df0*/  LDL R15, [R1+0x694] ;  /* 0x00069400010f7983 */ /* 0x000ea20000100800 */
[----:B------:R-:W-:Y:S02]  /*11e00*/  PRMT R17, RZ, 0x7610, R17 ;  /* 0x00007610ff117816 */ /* 0x000fe40000000011 */
[----:B--2---:R-:W-:-:S05]  /*11e10*/  IMAD.X R15, R15, 0x1, R0, P1 ;  /* 0x000000010f0f7824 */ /* 0x004fca00008e0600 */
[----:B------:R4:W2:Y:S02]  /*11e20*/  @!P0 LDG.E.U16 R17, [R14.64] ;  /* 0x000000060e118981 */ /* 0x0008a4000c1e1500 */
[----:B----4-:R-:W-:-:S05]  /*11e30*/  IADD3 R14, P1, R28, R2, RZ ;  /* 0x000000021c0e7210 */ /* 0x010fca0007f3e0ff */
[----:B------:R-:W-:Y:S01]  /*11e40*/  IMAD.X R15, R29, 0x1, R0, P1 ;  /* 0x000000011d0f7824 */ /* 0x000fe200008e0600 */
[----:B--2---:R0:W-:Y:S04]  /*11e50*/  STL [R1+0x4c], R17 ;  /* 0x00004c1101007387 */ /* 0x0041e80000100800 */
[----:B0-----:R-:W2:Y:S04]  /*11e60*/  LDL.LU R17, [R1+0x1468] ;  /* 0x0014680001117983 */ /* 0x001ea80000300800 */
[----:B------:R0:W-:Y:S04]  /*11e70*/  STL [R1+0x9e0], R28 ;  /* 0x0009e01c01007387 */ /* 0x0001e80000100800 */
[----:B0-----:R-:W4:Y:S04]  /*11e80*/  LDL.LU R28, [R1+0x688] ;  /* 0x00068800011c7983 */ /* 0x001f280000300800 */
[----:B------:R0:W-:Y:S04]  /*11e90*/  STL [R1+0x9e4], R29 ;  /* 0x0009e41d01007387 */ /* 0x0001e80000100800 */
[----:B0-----:R-:W2:Y:S01]  /*11ea0*/  LDL.LU R29, [R1+0x564] ;  /* 0x00056400011d7983 */ /* 0x001ea20000300800 */
[----:B------:R-:W-:-:S06]  /*11eb0*/  PRMT R23, RZ, 0x7610, R23 ;  /* 0x00007610ff177816 */ /* 0x000fcc0000000017 */
[----:B------:R4:W3:Y:S01]  /*11ec0*/  @!P0 LDG.E.U16 R23, [R14.64] ;  /* 0x000000060e178981 */ /* 0x0008e2000c1e1500 */
[----:B------:R-:W-:Y:S02]  /*11ed0*/  PRMT R27, RZ, 0x7610, R27 ;  /* 0x00007610ff1b7816 */ /* 0x000fe4000000001b */
[----:B----4-:R-:W-:-:S05]  /*11ee0*/  IADD3 R14, P1, R28, R2, RZ ;  /* 0x000000021c0e7210 */ /* 0x010fca0007f3e0ff */
[----:B--2---:R-:W-:-:S05]  /*11ef0*/  IMAD.X R15, R29, 0x1, R0, P1 ;  /* 0x000000011d0f7824 */ /* 0x004fca00008e0600 */
[----:B------:R-:W2:Y:S04]  /*11f00*/  @!P0 LDG.E.U16 R27, [R14.64] ;  /* 0x000000060e1b8981 */ /* 0x000ea8000c1e1500 */
[----:B---3--:R0:W-:Y:S04]  /*11f10*/  STL [R1+0x48], R23 ;  /* 0x0000481701007387 */ /* 0x0081e80000100800 */
[----:B0-----:R-:W3:Y:S04]  /*11f20*/  LDL.LU R23, [R1+0x1464] ;  /* 0x0014640001177983 */ /* 0x001ee80000300800 */
[----:B------:R0:W-:Y:S04]  /*11f30*/  STL [R1+0x9e8], R28 ;  /* 0x0009e81c01007387 */ /* 0x0001e80000100800 */
[----:B0-----:R-:W4:Y:S04]  /*11f40*/  LDL.LU R28, [R1+0x7d4] ;  /* 0x0007d400011c7983 */ /* 0x001f280000300800 */
[----:B------:R0:W-:Y:S04]  /*11f50*/  STL [R1+0x9ec], R29 ;  /* 0x0009ec1d01007387 */ /* 0x0001e80000100800 */
[----:B0-----:R-:W3:Y:S04]  /*11f60*/  LDL.LU R29, [R1+0x684] ;  /* 0x00068400011d7983 */ /* 0x001ee80000300800 */
[----:B--2---:R0:W-:Y:S04]  /*11f70*/  STL [R1+0x44], R27 ;  /* 0x0000441b01007387 */ /* 0x0041e80000100800 */
[----:B0-----:R-:W2:Y:S04]  /*11f80*/  LDL.LU R27, [R1+0x1460] ;  /* 0x00146000011b7983 */ /* 0x001ea80000300800 */
[----:B------:R-:W3:Y:S01]  /*11f90*/  LDL.LU R15, [R1+0x10] ;  /* 0x00001000010f7983 */ /* 0x000ee20000300800 */
[----:B----4-:R-:W-:-:S02]  /*11fa0*/  IADD3 R14, P1, R28, R2, RZ ;  /* 0x000000021c0e7210 */ /* 0x010fc40007f3e0ff */
[----:B--2---:R-:W-:Y:S01]  /*11fb0*/  PRMT R27, RZ, 0x7610, R27 ;  /* 0x00007610ff1b7816 */ /* 0x004fe2000000001b */
[----:B---3--:R0:W-:Y:S02]  /*11fc0*/  STS.U16 [R3+0x5c00], R15 ;  /* 0x005c000f03007388 */ /* 0x0081e40000000400 */
[----:B0-----:R-:W-:-:S05]  /*11fd0*/  IMAD.X R15, R29, 0x1, R0, P1 ;  /* 0x000000011d0f7824 */ /* 0x001fca00008e0600 */
[----:B------:R-:W2:Y:S04]  /*11fe0*/  @!P0 LDG.E.U16 R27, [R14.64] ;  /* 0x000000060e1b8981 */ /* 0x000ea8000c1e1500 */
[----:B------:R0:W-:Y:S04]  /*11ff0*/  STL [R1+0x9f0], R28 ;  /* 0x0009f01c01007387 */ /* 0x0001e80000100800 */
[----:B0-----:R-:W3:Y:S04]  /*12000*/  LDL.LU R28, [R1+0x8b0] ;  /* 0x0008b000011c7983 */ /* 0x001ee80000300800 */
[----:B------:R0:W-:Y:S04]  /*12010*/  STL [R1+0x9f4], R29 ;  /* 0x0009f41d01007387 */ /* 0x0001e80000100800 */
[----:B0-----:R-:W4:Y:S04]  /*12020*/  LDL.LU R29, [R1+0x7d0] ;  /* 0x0007d000011d7983 */ /* 0x001f280000300800 */
[----:B--2---:R0:W-:Y:S04]  /*12030*/  STL [R1+0x40], R27 ;  /* 0x0000401b01007387 */ /* 0x0041e80000100800 */
[----:B0-----:R-:W2:Y:S04]  /*12040*/  LDL.LU R27, [R1+0x145c] ;  /* 0x00145c00011b7983 */ /* 0x001ea80000300800 */
[----:B------:R-:W4:Y:S01]  /*12050*/  LDL.LU R15, [R1+0xc] ;  /* 0x00000c00010f7983 */ /* 0x000f220000300800 */
[----:B---3--:R-:W-:-:S02]  /*12060*/  IADD3 R14, P1, R28, R2, RZ ;  /* 0x000000021c0e7210 */ /* 0x008fc40007f3e0ff */
[----:B--2---:R-:W-:Y:S01]  /*12070*/  PRMT R27, RZ, 0x7610, R27 ;  /* 0x00007610ff1b7816 */ /* 0x004fe2000000001b */
[----:B----4-:R0:W-:Y:S02]  /*12080*/  STS.U16 [R3+0x5e00], R15 ;  /* 0x005e000f03007388 */ /* 0x0101e40000000400 */
        /* <DEDUP_REMOVED lines=20> */
[----:B------:R-:W2:Y:S04]  /*121d0*/  LDL.LU R14, [R1+0x4] ;  /* 0x00000400010e7983 */ /* 0x000ea80000300800 */
[----:B------:R-:W3:Y:S04]  /*121e0*/  LDL R15, [R1+0x7c4] ;  /* 0x0007c400010f7983 */ /* 0x000ee80000100800 */
[----:B--2---:R3:W-:Y:S02]  /*121f0*/  STS.U16 [R3+0x6200], R14 ;  /* 0x0062000e03007388 */ /* 0x0047e40000000400 */
[----:B---3--:R-:W-:-:S02]  /*12200*/  IADD3 R14, P1, R15, R2, RZ ;  /* 0x000000020f0e7210 */ /* 0x008fc40007f3e0ff */
[----:B------:R-:W2:Y:S01]  /*12210*/  LDL R15, [R1+0x674] ;  /* 0x00067400010f7983 */ /* 0x000ea20000100800 */
[----:B------:R-:W-:Y:S02]  /*12220*/  PRMT R27, RZ, 0x7610, R27 ;  /* 0x00007610ff1b7816 */ /* 0x000fe4000000001b */
[----:B--2---:R-:W-:-:S05]  /*12230*/  IMAD.X R15, R15, 0x1, R0, P1 ;  /* 0x000000010f0f7824 */ /* 0x004fca00008e0600 */
[----:B------:R-:W2:Y:S04]  /*12240*/  @!P0 LDG.E.U16 R27, [R14.64] ;  /* 0x000000060e1b8981 */ /* 0x000ea8000c1e1500 */
[----:B--2---:R0:W-:Y:S04]  /*12250*/  STL [R1+0x34], R27 ;  /* 0x0000341b01007387 */ /* 0x0041e80000100800 */
[----:B0-----:R-:W2:Y:S04]  /*12260*/  LDL.LU R27, [R1+0x1450] ;  /* 0x00145000011b7983 */ /* 0x001ea80000300800 */
[----:B------:R-:W3:Y:S01]  /*12270*/  LDL.LU R15, [R1] ;  /* 0x00000000010f7983 */ /* 0x000ee20000300800 */
[----:B------:R-:W-:-:S03]  /*12280*/  IADD3 R14, P1, R28, R2, RZ ;  /* 0x000000021c0e7210 */ /* 0x000fc60007f3e0ff */
[----:B------:R0:W-:Y:S04]  /*12290*/  STS.U16 [R3+0x5800], R17 ;  /* 0x0058001103007388 */ /* 0x0001e80000000400 */
[----:B------:R1:W-:Y:S01]  /*122a0*/  STL [R1+0xa08], R28 ;  /* 0x000a081c01007387 */ /* 0x0003e20000100800 */
[----:B0-----:R-:W-:-:S03]  /*122b0*/  PRMT R17, RZ, 0x7610, R17 ;  /* 0x00007610ff117816 */ /* 0x001fc60000000011 */
[----:B-1----:R-:W2:Y:S04]  /*122c0*/  LDL.LU R28, [R1+0x554] ;  /* 0x00055400011c7983 */ /* 0x002ea80000300800 */
[----:B----4-:R-:W-:Y:S04]  /*122d0*/  STL [R1+0xa0c], R29 ;  /* 0x000a0c1d01007387 */ /* 0x010fe80000100800 */
[----:B---3--:R0:W-:Y:S02]  /*122e0*/  STS.U16 [R3+0x6400], R15 ;  /* 0x0064000f03007388 */ /* 0x0081e40000000400 */
[----:B0-----:R-:W-:-:S02]  /*122f0*/  IMAD.X R15, R29, 0x1, R0, P1 ;  /* 0x000000011d0f7824 */ /* 0x001fc400008e0600 */
[----:B------:R-:W3:Y:S04]  /*12300*/  LDL.LU R29, [R1+0x7b4] ;  /* 0x0007b400011d7983 */ /* 0x000ee80000300800 */
[----:B------:R0:W4:Y:S04]  /*12310*/  @!P0 LDG.E.U16 R17, [R14.64] ;  /* 0x000000060e118981 */ /* 0x000128000c1e1500 */
[----:B0-----:R-:W3:Y:S04]  /*12320*/  LDL R15, [R1+0x668] ;  /* 0x00066800010f7983 */ /* 0x001ee80000100800 */
[----:B------:R0:W-:Y:S04]  /*12330*/  STS.U16 [R3+0x5600], R19 ;  /* 0x0056001303007388 */ /* 0x0001e80000000400 */
[----:B--2---:R1:W-:Y:S01]  /*12340*/  STL [R1+0xa10], R28 ;  /* 0x000a101c01007387 */ /* 0x0043e20000100800 */
[----:B0-----:R-:W-:-:S02]  /*12350*/  PRMT R19, RZ, 0x7610, R19 ;  /* 0x00007610ff137816 */ /* 0x001fc40000000013 */
[----:B---3--:R-:W-:-:S05]  /*12360*/  IADD3 R14, P1, R15, R2, RZ ;  /* 0x000000020f0e7210 */ /* 0x008fca0007f3e0ff */
[----:B------:R-:W-:Y:S02]  /*12370*/  IMAD.X R15, R28, 0x1, R0, P1 ;  /* 0x000000011c0f7824 */ /* 0x000fe400008e0600 */
[----:B-1----:R-:W2:Y:S04]  /*12380*/  LDL.LU R28, [R1+0x8a0] ;  /* 0x0008a000011c7983 */ /* 0x002ea80000300800 */
[----:B------:R0:W3:Y:S04]  /*12390*/  @!P0 LDG.E.U16 R19, [R14.64] ;  /* 0x000000060e138981 */ /* 0x0000e8000c1e1500 */
[----:B0-----:R-:W3:Y:S01]  /*123a0*/  LDL R15, [R1+0x664] ;  /* 0x00066400010f7983 */ /* 0x001ee20000100800 */
[----:B------:R-:W-:-:S03]  /*123b0*/  IADD3 R14, P1, R29, R2, RZ ;  /* 0x000000021d0e7210 */ /* 0x000fc60007f3e0ff */
[----:B------:R0:W-:Y:S04]  /*123c0*/  STL [R1+0xa14], R29 ;  /* 0x000a141d01007387 */ /* 0x0001e80000100800 */
[----:B0-----:R-:W4:Y:S04]  /*123d0*/  LDL.LU R29, [R1+0x7b0] ;  /* 0x0007b000011d7983 */ /* 0x001f280000300800 */
[----:B------:R0:W-:Y:S02]  /*123e0*/  STS.U16 [R3+0x5000], R20 ;  /* 0x0050001403007388 */ /* 0x0001e40000000400 */
[----:B0-----:R-:W-:-:S02]  /*123f0*/  PRMT R20, RZ, 0x7610, R20 ;  /* 0x00007610ff147816 */ /* 0x001fc40000000014 */
[----:B------:R0:W-:Y:S02]  /*12400*/  STS.U16 [R3+0x5400], R21 ;  /* 0x0054001503007388 */ /* 0x0001e40000000400 */
[----:B0-----:R-:W-:Y:S02]  /*12410*/  PRMT R21, RZ, 0x7610, R21 ;  /* 0x00007610ff157816 */ /* 0x001fe40000000015 */
[----:B--2---:R0:W-:Y:S01]  /*12420*/  STL [R1+0xa18], R28 ;  /* 0x000a181c01007387 */ /* 0x0041e20000100800 */
[----:B---3--:R-:W-:-:S05]  /*12430*/  IMAD.X R15, R15, 0x1, R0, P1 ;  /* 0x000000010f0f7824 */ /* 0x008fca00008e0600 */
[----:B------:R1:W2:Y:S02]  /*12440*/  @!P0 LDG.E.U16 R20, [R14.64] ;  /* 0x000000060e148981 */ /* 0x0002a4000c1e1500 */
[----:B-1----:R-:W-:Y:S02]  /*12450*/  IADD3 R14, P1, R28, R2, RZ ;  /* 0x000000021c0e7210 */ /* 0x002fe40007f3e0ff */
[----:B0-----:R-:W3:Y:S03]  /*12460*/  LDL.LU R28, [R1+0x54c] ;  /* 0x00054c00011c7983 */ /* 0x001ee60000300800 */
[----:B----4-:R-:W-:Y:S01]  /*12470*/  IMAD.X R15, R29, 0x1, R0, P1 ;  /* 0x000000011d0f7824 */ /* 0x010fe200008e0600 */
[----:B------:R0:W-:Y:S04]  /*12480*/  STL [R1+0xa1c], R29 ;  /* 0x000a1c1d01007387 */ /* 0x0001e80000100800 */
[----:B------:R1:W4:Y:S04]  /*12490*/  @!P0 LDG.E.U16 R21, [R14.64] ;  /* 0x000000060e158981 */ /* 0x000328000c1e1500 */
[----:B0-----:R-:W2:Y:S04]  /*124a0*/  LDL.LU R29, [R1+0x7a4] ;  /* 0x0007a400011d7983 */ /* 0x001ea80000300800 */
[----:B-1----:R-:W2:Y:S04]  /*124b0*/  LDL R15, [R1+0x658] ;  /* 0x00065800010f7983 */ /* 0x002ea80000100800 */
[----:B------:R0:W-:Y:S02]  /*124c0*/  STS.U16 [R3+0x5a00], R23 ;  /* 0x005a001703007388 */ /* 0x0001e40000000400 */
[----:B0-----:R-:W-:-:S02]  /*124d0*/  PRMT R23, RZ, 0x7610, R23 ;  /* 0x00007610ff177816 */ /* 0x001fc40000000017 */
[----:B---3--:R0:W-:Y:S01]  /*124e0*/  STL [R1+0xa20], R28 ;  /* 0x000a201c01007387 */ /* 0x0081e20000100800 */
[----:B--2---:R-:W-:-:S05]  /*124f0*/  IADD3 R14, P1, R15, R2, RZ ;  /* 0x000000020f0e7210 */ /* 0x004fca0007f3e0ff */
[----:B------:R-:W-:Y:S02]  /*12500*/  IMAD.X R15, R28, 0x1, R0, P1 ;  /* 0x000000011c0f7824 */ /* 0x000fe400008e0600 */
[----:B0-----:R-:W2:Y:S04]  /*12510*/  LDL.LU R28, [R1+0x898] ;  /* 0x00089800011c7983 */ /* 0x001ea80000300800 */
[----:B------:R0:W3:Y:S02]  /*12520*/  @!P0 LDG.E.U16 R23, [R14.64] ;  /* 0x000000060e178981 */ /* 0x0000e4000c1e1500 */
[----:B0-----:R-:W-:Y:S02]  /*12530*/  IMAD.MOV.U32 R15, RZ, RZ, R7 ;  /* 0x000000ffff0f7224 */ /* 0x001fe400078e0007 */
[----:B------:R-:W3:Y:S04]  /*12540*/  LDL R7, [R1+0x654] ;  /* 0x0006540001077983 */ /* 0x000ee80000100800 */
[----:B------:R0:W-:Y:S04]  /*12550*/  STS.U16 [R3+0x6e00], R6 ;  /* 0x006e000603007388 */ /* 0x0001e80000000400 */
[----:B------:R1:W-:Y:S01]  /*12560*/  STS.U16 [R3+0x6a00], R25 ;  /* 0x006a001903007388 */ /* 0x0003e20000000400 */
[----:B0-----:R-:W-:-:S03]  /*12570*/  IADD3 R6, P1, R29, R2, RZ ;  /* 0x000000021d067210 */ /* 0x001fc60007f3e0ff */
[----:B------:R0:W-:Y:S01]  /*12580*/  STL [R1+0xa24], R29 ;  /* 0x000a241d01007387 */ /* 0x0001e20000100800 */
[----:B-1----:R-:W-:-:S03]  /*12590*/  PRMT R25, RZ, 0x7610, R25 ;  /* 0x00007610ff197816 */ /* 0x002fc60000000019 */
[----:B------:R1:W-:Y:S04]  /*125a0*/  STS.U16 [R3+0x7000], R5 ;  /* 0x0070000503007388 */ /* 0x0003e80000000400 */
[----:B0-----:R-:W4:Y:S04]  /*125b0*/  LDL.LU R29, [R1+0x7a0] ;  /* 0x0007a000011d7983 */ /* 0x001f280000300800 */
[----:B-1----:R-:W4:Y:S04]  /*125c0*/  LDL R5, [R1+0x648] ;  /* 0x0006480001057983 */ /* 0x002f280000100800 */
[----:B--2---:R0:W-:Y:S01]  /*125d0*/  STL [R1+0xa28], R28 ;  /* 0x000a281c01007387 */ /* 0x0041e20000100800 */
[----:B---3--:R-:W-:-:S05]  /*125e0*/  IMAD.X R7, R7, 0x1, R0, P1 ;  /* 0x0000000107077824 */ /* 0x008fca00008e0600 */
[----:B------:R1:W2:Y:S02]  /*125f0*/  @!P0 LDG.E.U16 R25, [R6.64] ;  /* 0x0000000606198981 */ /* 0x0002a4000c1e1500 */
[----:B-1----:R-:W-:Y:S02]  /*12600*/  IADD3 R6, P1, R28, R2, RZ ;  /* 0x000000021c067210 */ /* 0x002fe40007f3e0ff */
[----:B0-----:R-:W3:Y:S04]  /*12610*/  LDL.LU R28, [R1+0x544] ;  /* 0x00054400011c7983 */ /* 0x001ee80000300800 */
[----:B------:R0:W-:Y:S01]  /*12620*/  STS.U16 [R3+0x7200], R4 ;  /* 0x0072000403007388 */ /* 0x0001e20000000400 */
[----:B----4-:R-:W-:Y:S01]  /*12630*/  IMAD.X R7, R29, 0x1, R0, P1 ;  /* 0x000000011d077824 */ /* 0x010fe200008e0600 */
[----:B------:R-:W-:-:S02]  /*12640*/  PRMT R13, RZ, 0x7610, R13 ;  /* 0x00007610ff0d7816 */ /* 0x000fc4000000000d */
[----:B0-----:R-:W-:-:S05]  /*12650*/  IADD3 R4, P1, R5, R2, RZ ;  /* 0x0000000205047210 */ /* 0x001fca0007f3e0ff */
[----:B---3--:R-:W-:-:S05]  /*12660*/  IMAD.X R5, R28, 0x1, R0, P1 ;  /* 0x000000011c057824 */ /* 0x008fca00008e0600 */
[----:B------:R-:W3:Y:S04]  /*12670*/  @!P0 LDG.E.U16 R13, [R4.64] ;  /* 0x00000006040d8981 */ /* 0x000ee8000c1e1500 */
[----:B------:R0:W-:Y:S04]  /*12680*/  STS.U16 [R3+0x6600], R27 ;  /* 0x0066001b03007388 */ /* 0x0001e80000000400 */
[----:B------:R1:W-:Y:S01]  /*12690*/  STL [R1+0xa2c], R29 ;  /* 0x000a2c1d01007387 */ /* 0x0003e20000100800 */
[----:B0-----:R-:W-:-:S03]  /*126a0*/  PRMT R27, RZ, 0x7610, R27 ;  /* 0x00007610ff1b7816 */ /* 0x001fc6000000001b */
[----:B-1----:R-:W4:Y:S04]  /*126b0*/  LDL.LU R29, [R1+0x794] ;  /* 0x00079400011d7983 */ /* 0x002f280000300800 */
[----:B------:R0:W2:Y:S02]  /*126c0*/  @!P0 LDG.E.U16 R27, [R6.64] ;  /* 0x00000006061b8981 */ /* 0x0000a4000c1e1500 */
[----:B0-----:R-:W-:Y:S02]  /*126d0*/  IMAD.MOV.U32 R6, RZ, RZ, R11 ;  /* 0x000000ffff067224 */ /* 0x001fe400078e000b */
[----:B------:R-:W2:Y:S04]  /*126e0*/  LDL.LU R11, [R1+0x144c] ;  /* 0x00144c00010b7983 */ /* 0x000ea80000300800 */
[----:B------:R0:W-:Y:S04]  /*126f0*/  STL [R1+0xa30], R28 ;  /* 0x000a301c01007387 */ /* 0x0001e80000100800 */
[----:B0-----:R-:W2:Y:S04]  /*12700*/  LDL.LU R28, [R1+0x890] ;  /* 0x00089000011c7983 */ /* 0x001ea80000300800 */
[----:B---3--:R0:W-:Y:S04]  /*12710*/  STL [R1+0x30], R13 ;  /* 0x0000300d01007387 */ /* 0x0081e80000100800 */
[----:B0-----:R-:W3:Y:S01]  /*12720*/  LDL.LU R13, [R1+0x1448] ;  /* 0x00144800010d7983 */ /* 0x001ee20000300800 */
[----:B------:R-:W-:-:S03]  /*12730*/  IMAD.MOV.U32 R5, RZ, RZ, R12 ;  /* 0x000000ffff057224 */ /* 0x000fc600078e000c */
[----:B------:R-:W2:Y:S04]  /*12740*/  LDL.LU R12, [R1+0x1444] ;  /* 0x00144400010c7983 */ /* 0x000ea80000300800 */
[----:B---3--:R0:W-:Y:S02]  /*12750*/  STS.U16 [R3+0x7400], R13 ;  /* 0x0074000d03007388 */ /* 0x0081e40000000400 */
[----:B0-----:R-:W-:Y:S02]  /*12760*/  IMAD.MOV.U32 R13, RZ, RZ, R5 ;  /* 0x000000ffff0d7224 */ /* 0x001fe400078e0005 */
[----:B------:R-:W3:Y:S01]  /*12770*/  LDL R5, [R1+0x644] ;  /* 0x0006440001057983 */ /* 0x000ee20000100800 */
[----:B----4-:R-:W-:Y:S02]  /*12780*/  IADD3 R4, P1, R29, R2, RZ ;  /* 0x000000021d047210 */ /* 0x010fe40007f3e0ff */
[----:B------:R-:W-:Y:S01]  /*12790*/  PRMT R14, RZ, 0x7610, R14 ;  /* 0x00007610ff0e7816 */ /* 0x000fe2000000000e */
[----:B------:R0:W-:Y:S04]  /*127a0*/  STL [R1+0xa34], R29 ;  /* 0x000a341d01007387 */ /* 0x0001e80000100800 */
[----:B0-----:R-:W4:Y:S01]  /*127b0*/  LDL.LU R29, [R1+0x790] ;  /* 0x00079000011d7983 */ /* 0x001f220000300800 */
[----:B---3--:R-:W-:-:S05]  /*127c0*/  IMAD.X R5, R5, 0x1, R0, P1 ;  /* 0x0000000105057824 */ /* 0x008fca00008e0600 */
[----:B------:R2:W3:Y:S02]  /*127d0*/  @!P0 LDG.E.U16 R14, [R4.64] ;  /* 0x00000006040e8981 */ /* 0x0004e4000c1e1500 */
[----:B--2---:R-:W-:-:S05]  /*127e0*/  IADD3 R4, P1, R28, R2, RZ ;  /* 0x000000021c047210 */ /* 0x004fca0007f3e0ff */
[----:B----4-:R-:W-:Y:S01]  /*127f0*/  IMAD.X R5, R29, 0x1, R0, P1 ;  /* 0x000000011d057824 */ /* 0x010fe200008e0600 */
[----:B---3--:R0:W-:Y:S04]  /*12800*/  STL [R1+0x2c], R14 ;  /* 0x00002c0e01007387 */ /* 0x0081e80000100800 */
[----:B0-----:R-:W2:Y:S04]  /*12810*/  LDL R14, [R1+0x784] ;  /* 0x00078400010e7983 */ /* 0x001ea80000100800 */
        /* <DEDUP_REMOVED lines=18> */
[----:B------:R-:W2:Y:S01]  /*12940*/  LDL R5, [R1+0x634] ;  /* 0x0006340001057983 */ /* 0x000ea20000100800 */
[----:B------:R-:W-:-:S02]  /*12950*/  IADD3 R4, P1, R14, R2, RZ ;  /* 0x000000020e047210 */ /* 0x000fc40007f3e0ff */
[----:B------:R-:W-:Y:S01]  /*12960*/  PRMT R9, RZ, 0x7610, R9 ;  /* 0x00007610ff097816 */ /* 0x000fe20000000009 */
[----:B------:R-:W3:Y:S01]  /*12970*/  LDL R14, [R1+0x628] ;  /* 0x00062800010e7983 */ /* 0x000ee20000100800 */
[----:B------:R-:W-:Y:S01]  /*12980*/  PRMT R8, RZ, 0x7610, R8 ;  /* 0x00007610ff087816 */ /* 0x000fe20000000008 */
[----:B--2---:R-:W-:-:S05]  /*12990*/  IMAD.X R5, R5, 0x1, R0, P1 ;  /* 0x0000000105057824 */ /* 0x004fca00008e0600 */
[----:B------:R4:W2:Y:S02]  /*129a0*/  @!P0 LDG.E.U16 R9, [R4.64] ;  /* 0x0000000604098981 */ /* 0x0008a4000c1e1500 */
[----:B----4-:R-:W-:-:S05]  /*129b0*/  IADD3 R4, P1, R28, R2, RZ ;  /* 0x000000021c047210 */ /* 0x010fca0007f3e0ff */
[----:B------:R-:W-:-:S05]  /*129c0*/  IMAD.X R5, R29, 0x1, R0, P1 ;  /* 0x000000011d057824 */ /* 0x000fca00008e0600 */
[----:B------:R-:W4:Y:S04]  /*129d0*/  @!P0 LDG.E.U16 R8, [R4.64] ;  /* 0x0000000604088981 */ /* 0x000f28000c1e1500 */
[----:B--2---:R0:W-:Y:S04]  /*129e0*/  STL [R1+0x20], R9 ;  /* 0x0000200901007387 */ /* 0x0041e80000100800 */
[----:B0-----:R-:W2:Y:S04]  /*129f0*/  LDL.LU R9, [R1+0x1438] ;  /* 0x0014380001097983 */ /* 0x001ea80000300800 */
[----:B------:R0:W-:Y:S04]  /*12a00*/  STL [R1+0xa4c], R28 ;  /* 0x000a4c1c01007387 */ /* 0x0001e80000100800 */
[----:B0-----:R-:W2:Y:S04]  /*12a10*/  LDL.LU R28, [R1+0x774] ;  /* 0x00077400011c7983 */ /* 0x001ea80000300800 */
[----:B------:R0:W-:Y:S04]  /*12a20*/  STL [R1+0xa50], R29 ;  /* 0x000a501d01007387 */ /* 0x0001e80000100800 */
[----:B0-----:R-:W2:Y:S04]  /*12a30*/  LDL.LU R29, [R1+0x624] ;  /* 0x00062400011d7983 */ /* 0x001ea80000300800 */
[----:B----4-:R0:W-:Y:S04]  /*12a40*/  STL [R1+0x1c], R8 ;  /* 0x00001c0801007387 */ /* 0x0101e80000100800 */
[----:B0-----:R-:W4:Y:S04]  /*12a50*/  LDL.LU R8, [R1+0x1434] ;  /* 0x0014340001087983 */ /* 0x001f280000300800 */
[----:B------:R-:W-:Y:S04]  /*12a60*/  STS.U16 [R3+0x4e00], R18 ;  /* 0x004e001203007388 */ /* 0x000fe80000000400 */
[----:B------:R-:W-:Y:S04]  /*12a70*/  STS.U16 [R3+0x5200], R22 ;  /* 0x0052001603007388 */ /* 0x000fe80000000400 */
[----:B------:R-:W-:Y:S04]  /*12a80*/  STS.U16 [R3+0x6800], R26 ;  /* 0x0068001a03007388 */ /* 0x000fe80000000400 */
[----:B------:R-:W-:Y:S04]  /*12a90*/  STS.U16 [R3+0x6c00], R24 ;  /* 0x006c001803007388 */ /* 0x000fe80000000400 */
[----:B------:R-:W-:Y:S04]  /*12aa0*/  STS.U16 [R3+0x7600], R12 ;  /* 0x0076000c03007388 */ /* 0x000fe80000000400 */
[----:B------:R-:W-:Y:S04]  /*12ab0*/  STS.U16 [R3+0x7800], R11 ;  /* 0x0078000b03007388 */ /* 0x000fe80000000400 */
[----:B---3--:R-:W-:Y:S04]  /*12ac0*/  STS.U16 [R3+0x7a00], R10 ;  /* 0x007a000a03007388 */ /* 0x008fe80000000400 */
[----:B------:R-:W-:Y:S04]  /*12ad0*/  STL [R1+0xa48], R3 ;  /* 0x000a480301007387 */ /* 0x000fe80000100800 */
[----:B--2---:R-:W-:Y:S04]  /*12ae0*/  STS.U16 [R3+0x7c00], R9 ;  /* 0x007c000903007388 */ /* 0x004fe80000000400 */
[----:B----4-:R0:W-:Y:S04]  /*12af0*/  STS.U16 [R3+0x7e00], R8 ;  /* 0x007e000803007388 */ /* 0x0101e80000000400 */
[----:B0-----:R-:W2:Y:S01]  /*12b00*/  LDL.LU R3, [R1+0x534] ;  /* 0x0005340001037983 */ /* 0x001ea20000300800 */
[----:B------:R-:W-:-:S03]  /*12b10*/  IADD3 R4, P1, R14, R2, RZ ;  /* 0x000000020e047210 */ /* 0x000fc60007f3e0ff */
[----:B------:R-:W0:Y:S01]  /*12b20*/  S2R R14, SR_TID.X ;  /* 0x00000000000e7919 */ /* 0x000e220000002100 */
[----:B------:R-:W-:Y:S02]  /*12b30*/  PRMT R11, RZ, 0x7610, R11 ;  /* 0x00007610ff0b7816 */ /* 0x000fe4000000000b */
[----:B0-----:R-:W-:-:S04]  /*12b40*/  LOP3.LUT P2, RZ, R14, 0x40, RZ, 0xc0, !PT ;  /* 0x000000400eff7812 */ /* 0x001fc8000784c0ff */
[----:B------:R-:W-:Y:S01]  /*12b50*/  SEL R14, RZ, 0x90, !P2 ;  /* 0x00000090ff0e7807 */ /* 0x000fe20005000000 */
[----:B--2---:R-:W-:Y:S01]  /*12b60*/  IMAD.X R5, R3, 0x1, R0, P1 ;  /* 0x0000000103057824 */ /* 0x004fe200008e0600 */
[----:B------:R0:W-:Y:S04]  /*12b70*/  STL [R1+0xa54], R3 ;  /* 0x000a540301007387 */ /* 0x0001e80000100800 */
[----:B------:R1:W2:Y:S04]  /*12b80*/  @!P0 LDG.E.U16 R11, [R4.64] ;  /* 0x00000006040b8981 */ /* 0x0002a8000c1e1500 */
[----:B0-----:R-:W0:Y:S02]  /*12b90*/  S2R R3, SR_TID.X ;  /* 0x0000000000037919 */ /* 0x001e240000002100 */
[----:B0-----:R-:W-:-:S05]  /*12ba0*/  LOP3.LUT R3, R3, 0x3f, RZ, 0xc0, !PT ;  /* 0x0000003f03037812 */ /* 0x001fca00078ec0ff */
[----:B------:R-:W-:-:S05]  /*12bb0*/  IMAD.SHL.U32 R3, R3, 0x2, RZ ;  /* 0x0000000203037824 */ /* 0x000fca00078e00ff */
[----:B------:R-:W-:Y:S02]  /*12bc0*/  LOP3.LUT R14, R14, R3, RZ, 0x3c, !PT ;  /* 0x000000030e0e7212 */ /* 0x000fe400078e3cff */
[----:B------:R-:W3:Y:S04]  /*12bd0*/  LDL.LU R3, [R1+0x880] ;  /* 0x0008800001037983 */ /* 0x000ee80000300800 */
[----:B-1----:R-:W4:Y:S01]  /*12be0*/  LDL.LU R5, [R1+0x80] ;  /* 0x0000800001057983 */ /* 0x002f220000300800 */
[----:B------:R-:W-:Y:S02]  /*12bf0*/  LOP3.LUT R14, R14, 0x20, RZ, 0x3c, !PT ;  /* 0x000000200e0e7812 */ /* 0x000fe400078e3cff */
[----:B------:R-:W-:Y:S02]  /*12c00*/  IADD3 R4, P1, R28, R2, RZ ;  /* 0x000000021c047210 */ /* 0x000fe40007f3e0ff */
[----:B------:R-:W-:Y:S01]  /*12c10*/  PRMT R12, RZ, 0x7610, R12 ;  /* 0x00007610ff0c7816 */ /* 0x000fe2000000000c */
[----:B--2---:R0:W-:Y:S04]  /*12c20*/  STL [R1+0x18], R11 ;  /* 0x0000180b01007387 */ /* 0x0041e80000100800 */
[----:B0-----:R-:W2:Y:S04]  /*12c30*/  LDL.LU R11, [R1+0x74] ;  /* 0x00007400010b7983 */ /* 0x001ea80000300800 */
[----:B------:R0:W-:Y:S04]  /*12c40*/  STL [R1+0xa58], R28 ;  /* 0x000a581c01007387 */ /* 0x0001e80000100800 */
[----:B0-----:R-:W2:Y:S04]  /*12c50*/  LDL.LU R28, [R1+0x770] ;  /* 0x00077000011c7983 */ /* 0x001ea80000300800 */
[----:B------:R-:W-:Y:S04]  /*12c60*/  STL [R1+0xa5c], R29 ;  /* 0x000a5c1d01007387 */ /* 0x000fe80000100800 */
[----:B----4-:R0:W-:Y:S02]  /*12c70*/  STS.U16 [R14+0x100], R5 ;  /* 0x000100050e007388 */ /* 0x0101e40000000400 */
[----:B0-----:R-:W-:-:S02]  /*12c80*/  IMAD.X R5, R29, 0x1, R0, P1 ;  /* 0x000000011d057824 */ /* 0x001fc400008e0600 */
[----:B------:R-:W4:Y:S04]  /*12c90*/  LDL.LU R29, [R1+0x618] ;  /* 0x00061800011d7983 */ /* 0x000f280000300800 */
[----:B------:R0:W2:Y:S04]  /*12ca0*/  @!P0 LDG.E.U16 R12, [R4.64] ;  /* 0x00000006040c8981 */ /* 0x0000a8000c1e1500 */
[----:B0-----:R-:W4:Y:S01]  /*12cb0*/  LDL.LU R5, [R1+0x7c] ;  /* 0x00007c0001057983 */ /* 0x001f220000300800 */
[----:B---3--:R-:W-:Y:S02]  /*12cc0*/  IADD3 R4, P1, R3, R2, RZ ;  /* 0x0000000203047210 */ /* 0x008fe40007f3e0ff */
[----:B------:R-:W-:Y:S01]  /*12cd0*/  PRMT R7, RZ, 0x7610, R7 ;  /* 0x00007610ff077816 */ /* 0x000fe20000000007 */
[----:B--2---:R0:W-:Y:S04]  /*12ce0*/  STL [R1+0x14], R12 ;  /* 0x0000140c01007387 */ /* 0x0041e80000100800 */
[----:B----4-:R1:W-:Y:S01]  /*12cf0*/  STS.U16 [R14+0x300], R5 ;  /* 0x000300050e007388 */ /* 0x0103e20000000400 */
[----:B0-----:R-:W-:-:S03]  /*12d00*/  IMAD.MOV.U32 R12, RZ, RZ, R15 ;  /* 0x000000ffff0c7224 */ /* 0x001fc600078e000f */
[----:B------:R-:W2:Y:S04]  /*12d10*/  LDL.LU R15, [R1+0x70] ;  /* 0x00007000010f7983 */ /* 0x000ea80000300800 */
[----:B------:R0:W-:Y:S01]  /*12d20*/  STL [R1+0xa60], R3 ;  /* 0x000a600301007387 */ /* 0x0001e20000100800 */
[----:B-1----:R-:W-:-:S05]  /*12d30*/  IMAD.X R5, R28, 0x1, R0, P1 ;  /* 0x000000011c057824 */ /* 0x002fca00008e0600 */
[----:B------:R1:W3:Y:S04]  /*12d40*/  @!P0 LDG.E.U16 R7, [R4.64] ;  /* 0x0000000604078981 */ /* 0x0002e8000c1e1500 */
[----:B0-----:R-:W4:Y:S04]  /*12d50*/  LDL.LU R3, [R1+0x764] ;  /* 0x0007640001037983 */ /* 0x001f280000300800 */
[----:B------:R0:W-:Y:S04]  /*12d60*/  STL [R1+0xa64], R28 ;  /* 0x000a641c01007387 */ /* 0x0001e80000100800 */
[----:B0-----:R-:W2:Y:S04]  /*12d70*/  LDL.LU R28, [R1+0x614] ;  /* 0x00061400011c7983 */ /* 0x001ea80000300800 */
[----:B-1----:R-:W2:Y:S04]  /*12d80*/  LDL.LU R5, [R1+0x78] ;  /* 0x0000780001057983 */ /* 0x002ea80000300800 */
[----:B---3--:R0:W-:Y:S04]  /*12d90*/  STL [R1+0x10], R7 ;  /* 0x0000100701007387 */ /* 0x0081e80000100800 */
[----:B0-----:R-:W3:Y:S04]  /*12da0*/  LDL.LU R7, [R1+0x6c] ;  /* 0x00006c0001077983 */ /* 0x001ee80000300800 */
[----:B--2---:R0:W-:Y:S04]  /*12db0*/  STS.U16 [R14+0x500], R5 ;  /* 0x000500050e007388 */ /* 0x0041e80000000400 */
[----:B0-----:R-:W2:Y:S01]  /*12dc0*/  LDL R5, [R1+0x52c] ;  /* 0x00052c0001057983 */ /* 0x001ea20000100800 */
[----:B------:R-:W-:-:S02]  /*12dd0*/  IADD3 R4, P1, R29, R2, RZ ;  /* 0x000000021d047210 */ /* 0x000fc40007f3e0ff */
[----:B------:R-:W-:Y:S02]  /*12de0*/  PRMT R18, RZ, 0x7610, R18 ;  /* 0x00007610ff127816 */ /* 0x000fe40000000012 */
[----:B------:R-:W-:Y:S01]  /*12df0*/  PRMT R9, RZ, 0x7610, R9 ;  /* 0x00007610ff097816 */ /* 0x000fe20000000009 */
[----:B--2---:R-:W-:-:S05]  /*12e00*/  IMAD.X R5, R5, 0x1, R0, P1 ;  /* 0x0000000105057824 */ /* 0x004fca00008e0600 */
[----:B------:R4:W2:Y:S02]  /*12e10*/  @!P0 LDG.E.U16 R18, [R4.64] ;  /* 0x0000000604128981 */ /* 0x0008a4000c1e1500 */
[----:B----4-:R-:W-:-:S05]  /*12e20*/  IADD3 R4, P1, R3, R2, RZ ;  /* 0x0000000203047210 */ /* 0x010fca0007f3e0ff */
[----:B------:R-:W-:-:S05]  /*12e30*/  IMAD.X R5, R28, 0x1, R0, P1 ;  /* 0x000000011c057824 */ /* 0x000fca00008e0600 */
[----:B------:R-:W4:Y:S04]  /*12e40*/  @!P0 LDG.E.U16 R9, [R4.64] ;  /* 0x0000000604098981 */ /* 0x000f28000c1e1500 */
[----:B------:R0:W-:Y:S04]  /*12e50*/  STL [R1+0xa68], R29 ;  /* 0x000a681d01007387 */ /* 0x0001e80000100800 */
[----:B0-----:R-:W3:Y:S04]  /*12e60*/  LDL.LU R29, [R1+0x878] ;  /* 0x00087800011d7983 */ /* 0x001ee80000300800 */
[----:B--2---:R0:W-:Y:S04]  /*12e70*/  STL [R1+0xc], R18 ;  /* 0x00000c1201007387 */ /* 0x0041e80000100800 */
[----:B0-----:R-:W2:Y:S04]  /*12e80*/  LDL.LU R18, [R1+0x1430] ;  /* 0x0014300001127983 */ /* 0x001ea80000300800 */
[----:B------:R0:W-:Y:S04]  /*12e90*/  STL [R1+0xa6c], R3 ;  /* 0x000a6c0301007387 */ /* 0x0001e80000100800 */
[----:B0-----:R-:W2:Y:S04]  /*12ea0*/  LDL.LU R3, [R1+0x760] ;  /* 0x0007600001037983 */ /* 0x001ea80000300800 */
[----:B------:R0:W-:Y:S04]  /*12eb0*/  STL [R1+0xa70], R28 ;  /* 0x000a701c01007387 */ /* 0x0001e80000100800 */
[----:B0-----:R-:W2:Y:S04]  /*12ec0*/  LDL.LU R28, [R1+0x608] ;  /* 0x00060800011c7983 */ /* 0x001ea80000300800 */
[----:B----4-:R0:W-:Y:S01]  /*12ed0*/  STL [R1+0x8], R9 ;  /* 0x0000080901007387 */ /* 0x0101e20000100800 */
[----:B---3--:R-:W-:-:S03]  /*12ee0*/  IADD3 R4, P1, R29, R2, RZ ;  /* 0x000000021d047210 */ /* 0x008fc60007f3e0ff */
[----:B------:R-:W-:Y:S04]  /*12ef0*/  STS.U16 [R14+0x700], R11 ;  /* 0x0007000b0e007388 */ /* 0x000fe80000000400 */
[----:B0-----:R-:W3:Y:S04]  /*12f00*/  LDL R9, [R1+0x524] ;  /* 0x0005240001097983 */ /* 0x001ee80000100800 */
[----:B------:R0:W-:Y:S04]  /*12f10*/  STS.U16 [R14+0x900], R15 ;  /* 0x0009000f0e007388 */ /* 0x0001e80000000400 */
[----:B0-----:R-:W4:Y:S04]  /*12f20*/  LDL.LU R15, [R1+0x60] ;  /* 0x00006000010f7983 */ /* 0x001f280000300800 */
[----:B------:R0:W-:Y:S04]  /*12f30*/  STL [R1+0xa74], R29 ;  /* 0x000a741d01007387 */ /* 0x0001e80000100800 */
[----:B0-----:R-:W4:Y:S01]  /*12f40*/  LDL.LU R29, [R1+0x754] ;  /* 0x00075400011d7983 */ /* 0x001f220000300800 */
[----:B--2---:R-:W-:-:S03]  /*12f50*/  IMAD.X R5, R3, 0x1, R0, P1 ;  /* 0x0000000103057824 */ /* 0x004fc600008e0600 */
[----:B------:R0:W-:Y:S04]  /*12f60*/  STL [R1+0xa78], R3 ;  /* 0x000a780301007387 */ /* 0x0001e80000100800 */
[----:B0-----:R-:W2:Y:S01]  /*12f70*/  LDL.LU R3, [R1+0x604] ;  /* 0x0006040001037983 */ /* 0x001ea20000300800 */
[----:B------:R-:W-:-:S06]  /*12f80*/  PRMT R10, RZ, 0x7610, R10 ;  /* 0x00007610ff0a7816 */ /* 0x000fcc000000000a */
[----:B------:R0:W2:Y:S01]  /*12f90*/  @!P0 LDG.E.U16 R10, [R4.64] ;  /* 0x00000006040a8981 */ /* 0x0000a2000c1e1500 */
[----:B------:R-:W-:Y:S02]  /*12fa0*/  PRMT R8, RZ, 0x7610, R8 ;  /* 0x00007610ff087816 */ /* 0x000fe40000000008 */
[----:B0-----:R-:W-:-:S05]  /*12fb0*/  IADD3 R4, P1, R28, R2, RZ ;  /* 0x000000021c047210 */ /* 0x001fca0007f3e0ff */
[----:B---3--:R-:W-:Y:S01]  /*12fc0*/  IMAD.X R5, R9, 0x1, R0, P1 ;  /* 0x0000000109057824 */ /* 0x008fe200008e0600 */
[----:B------:R0:W-:Y:S04]  /*12fd0*/  STS.U16 [R14+0xb00], R7 ;  /* 0x000b00070e007388 */ /* 0x0001e80000000400 */
[----:B------:R4:W3:Y:S01]  /*12fe0*/  @!P0 LDG.E.U16 R8, [R4.64] ;  /* 0x0000000604088981 */ /* 0x0008e2000c1e1500 */
[----:B------:R-:W-:-:S03]  /*12ff0*/  PRMT R26, RZ, 0x7610, R26 ;  /* 0x00007610ff1a7816 */ /* 0x000fc6000000001a */
[----:B0-----:R-:W3:Y:S04]  /*13000*/  LDL R7, [R1+0x750] ;  /* 0x0007500001077983 */ /* 0x001ee80000100800 */
[----:B------:R0:W-:Y:S01]  /*13010*/  STL [R1+0xa7c], R28 ;  /* 0x000a7c1c01007387 */ /* 0x0001e20000100800 */
[----:B----4-:R-:W-:-:S03]  /*13020*/  IADD3 R4, P1, R29, R2, RZ ;  /* 0x000000021d047210 */ /* 0x010fc60007f3e0ff */
[----:B0-----:R-:W4:Y:S02]  /*13030*/  LDL.LU R28, [R1+0x870] ;  /* 0x00087000011c7983 */ /* 0x001f240000300800 */
[----:B--2---:R-:W-:-:S05]  /*13040*/  IMAD.X R5, R3, 0x1, R0, P1 ;  /* 0x0000000103057824 */ /* 0x004fca00008e0600 */
[----:B------:R4:W2:Y:S04]  /*13050*/  @!P0 LDG.E.U16 R26, [R4.64] ;  /* 0x00000006041a8981 */ /* 0x0008a8000c1e1500 */
[----:B------:R0:W-:Y:S02]  /*13060*/  STS.U16 [R14+0xd00], R13 ;  /* 0x000d000d0e007388 */ /* 0x0001e40000000400 */
[----:B0-----:R-:W-:Y:S02]  /*13070*/  IMAD.MOV.U32 R13, RZ, RZ, R6 ;  /* 0x000000ffff0d7224 */ /* 0x001fe400078e0006 */
[----:B------:R-:W2:Y:S04]  /*13080*/  LDL R6, [R1+0x5f4] ;  /* 0x0005f40001067983 */ /* 0x000ea80000100800 */
[----:B------:R0:W-:Y:S01]  /*13090*/  STL [R1+0xa80], R29 ;  /* 0x000a801d01007387 */ /* 0x0001e20000100800 */
[----:B------:R-:W-:-:S03]  /*130a0*/  PRMT R24, RZ, 0x7610, R24 ;  /* 0x00007610ff187816 */ /* 0x000fc60000000018 */
[----:B0-----:R-:W2:Y:S04]  /*130b0*/  LDL.LU R29, [R1+0x5f8] ;  /* 0x0005f800011d7983 */ /* 0x001ea80000300800 */
[----:B------:R0:W-:Y:S01]  /*130c0*/  STL [R1+0xa84], R3 ;  /* 0x000a840301007387 */ /* 0x0001e20000100800 */
[----:B----4-:R-:W-:-:S03]  /*130d0*/  IADD3 R4, P1, R28, R2, RZ ;  /* 0x000000021c047210 */ /* 0x010fc60007f3e0ff */
[----:B0-----:R-:W4:Y:S02]  /*130e0*/  LDL.LU R3, [R1+0x51c] ;  /* 0x00051c0001037983 */ /* 0x001f240000300800 */
[----:B---3--:R-:W-:-:S05]  /*130f0*/  IMAD.X R5, R7, 0x1, R0, P1 ;  /* 0x0000000107057824 */ /* 0x008fca00008e0600 */
[----:B------:R0:W3:Y:S04]  /*13100*/  @!P0 LDG.E.U16 R24, [R4.64] ;  /* 0x0000000604188981 */ /* 0x0000e8000c1e1500 */
[----:B--2---:R-:W-:Y:S04]  /*13110*/  STL [R1+0x1408], R26 ;  /* 0x0014081a01007387 */ /* 0x004fe80000100800 */
[----:B------:R1:W-:Y:S04]  /*13120*/  STL [R1+0xa88], R28 ;  /* 0x000a881c01007387 */ /* 0x0003e80000100800 */
[----:B-1----:R-:W2:Y:S01]  /*13130*/  LDL.LU R28, [R1+0x744] ;  /* 0x00074400011c7983 */ /* 0x002ea20000300800 */
[----:B------:R-:W-:-:S02]  /*13140*/  PRMT R22, RZ, 0x7610, R22 ;  /* 0x00007610ff167816 */ /* 0x000fc40000000016 */
[----:B0-----:R-:W-:Y:S02]  /*13150*/  IADD3 R4, P1, R29, R2, RZ ;  /* 0x000000021d047210 */ /* 0x001fe40007f3e0ff */
[----:B------:R-:W-:-:S03]  /*13160*/  PRMT R18, RZ, 0x7610, R18 ;  /* 0x00007610ff127816 */ /* 0x000fc60000000012 */
[----:B----4-:R-:W-:-:S05]  /*13170*/  IMAD.X R5, R3, 0x1, R0, P1 ;  /* 0x0000000103057824 */ /* 0x010fca00008e0600 */
[----:B------:R2:W4:Y:S04]  /*13180*/  @!P0 LDG.E.U16 R22, [R4.64] ;  /* 0x0000000604168981 */ /* 0x000528000c1e1500 */
[----:B---3--:R-:W-:Y:S04]  /*13190*/  STL [R1+0x140c], R24 ;  /* 0x00140c1801007387 */ /* 0x008fe80000100800 */
[----:B------:R-:W3:Y:S04]  /*131a0*/  LDL.LU R7, [R1+0x58] ;  /* 0x0000580001077983 */ /* 0x000ee80000300800 */
[----:B------:R0:W-:Y:S04]  /*131b0*/  STL [R1], R8 ;  /* 0x0000000801007387 */ /* 0x0001e80000100800 */
[----:B------:R-:W-:Y:S04]  /*131c0*/  STS.U16 [R14+0xf00], R12 ;  /* 0x000f000c0e007388 */ /* 0x000fe80000000400 */
[----:B------:R-:W-:Y:S04]  /*131d0*/  STL [R1+0x4], R10 ;  /* 0x0000040a01007387 */ /* 0x000fe80000100800 */
[----:B------:R1:W-:Y:S04]  /*131e0*/  STS.U16 [R14+0x1100], R15 ;  /* 0x0011000f0e007388 */ /* 0x0003e80000000400 */
[----:B0-----:R-:W3:Y:S04]  /*131f0*/  LDL R8, [R1+0x514] ;  /* 0x0005140001087983 */ /* 0x001ee80000100800 */
[----:B-1----:R-:W3:Y:S04]  /*13200*/  LDL.LU R15, [R1+0x54] ;  /* 0x00005400010f7983 */ /* 0x002ee80000300800 */
[----:B------:R0:W-:Y:S04]  /*13210*/  STL [R1+0xa8c], R29 ;  /* 0x000a8c1d01007387 */ /* 0x0001e80000100800 */
[----:B0-----:R-:W3:Y:S04]  /*13220*/  LDL.LU R29, [R1+0x868] ;  /* 0x00086800011d7983 */ /* 0x001ee80000300800 */
[----:B------:R0:W-:Y:S04]  /*13230*/  STL [R1+0xa90], R3 ;  /* 0x000a900301007387 */ /* 0x0001e80000100800 */
[----:B0-----:R-:W3:Y:S01]  /*13240*/  LDL.LU R3, [R1+0x740] ;  /* 0x0007400001037983 */ /* 0x001ee20000300800 */
[----:B--2---:R-:W-:-:S05]  /*13250*/  IADD3 R4, P1, R28, R2, RZ ;  /* 0x000000021c047210 */ /* 0x004fca0007f3e0ff */
[----:B------:R-:W-:-:S05]  /*13260*/  IMAD.X R5, R6, 0x1, R0, P1 ;  /* 0x0000000106057824 */ /* 0x000fca00008e0600 */
[----:B------:R3:W2:Y:S04]  /*13270*/  @!P0 LDG.E.U16 R18, [R4.64] ;  /* 0x0000000604128981 */ /* 0x0006a8000c1e1500 */
[----:B------:R-:W-:Y:S04]  /*13280*/  STS.U16 [R14+0x1300], R13 ;  /* 0x0013000d0e007388 */ /* 0x000fe80000000400 */
[----:B------:R-:W-:Y:S04]  /*13290*/  STS.U16 [R14+0x1500], R16 ;  /* 0x001500100e007388 */ /* 0x000fe80000000400 */
[----:B----4-:R-:W-:Y:S04]  /*132a0*/  STL [R1+0x1410], R22 ;  /* 0x0014101601007387 */ /* 0x010fe80000100800 */
[----:B------:R0:W-:Y:S04]  /*132b0*/  STL [R1+0xa94], R28 ;  /* 0x000a941c01007387 */ /* 0x0001e80000100800 */
[----:B0-----:R-:W4:Y:S04]  /*132c0*/  LDL.LU R28, [R1+0x5e8] ;  /* 0x0005e800011c7983 */ /* 0x001f280000300800 */
[----:B------:R-:W4:Y:S04]  /*132d0*/  LDL.LU R12, [R1+0x50] ;  /* 0x00005000010c7983 */ /* 0x000f280000300800 */
[----:B------:R-:W4:Y:S04]  /*132e0*/  LDL R10, [R1+0x730] ;  /* 0x00073000010a7983 */ /* 0x000f280000100800 */
[----:B------:R-:W4:Y:S01]  /*132f0*/  LDL.LU R13, [R1+0x4c] ;  /* 0x00004c00010d7983 */ /* 0x000f220000300800 */
[----:B------:R-:W-:-:S02]  /*13300*/  PRMT R16, RZ, 0x7610, R16 ;  /* 0x00007610ff107816 */ /* 0x000fc40000000010 */
[----:B---3--:R-:W-:-:S05]  /*13310*/  IADD3 R4, P1, R29, R2, RZ ;  /* 0x000000021d047210 */ /* 0x008fca0007f3e0ff */
[----:B------:R-:W-:-:S05]  /*13320*/  IMAD.X R5, R3, 0x1, R0, P1 ;  /* 0x0000000103057824 */ /* 0x000fca00008e0600 */
[----:B------:R0:W3:Y:S04]  /*13330*/  @!P0 LDG.E.U16 R16, [R4.64] ;  /* 0x0000000604108981 */ /* 0x0000e8000c1e1500 */
[----:B--2---:R-:W-:Y:S04]  /*13340*/  STL [R1+0x1414], R18 ;  /* 0x0014141201007387 */ /* 0x004fe80000100800 */
[----:B------:R1:W-:Y:S04]  /*13350*/  STL [R1+0xa98], R29 ;  /* 0x000a981d01007387 */ /* 0x0003e80000100800 */
[----:B-1----:R-:W2:Y:S04]  /*13360*/  LDL.LU R29, [R1+0x734] ;  /* 0x00073400011d7983 */ /* 0x002ea80000300800 */
[----:B------:R1:W-:Y:S04]  /*13370*/  STL [R1+0xa9c], R3 ;  /* 0x000a9c0301007387 */ /* 0x0003e80000100800 */
[----:B-1----:R-:W2:Y:S01]  /*13380*/  LDL.LU R3, [R1+0x5e4] ;  /* 0x0005e40001037983 */ /* 0x002ea20000300800 */
[----:B0-----:R-:W-:-:S03]  /*13390*/  PRMT R4, RZ, 0x7610, R4 ;  /* 0x00007610ff047816 */ /* 0x001fc60000000004 */
[----:B------:R0:W-:Y:S01]  /*133a0*/  STS.U16 [R14+0x1700], R7 ;  /* 0x001700070e007388 */ /* 0x0001e20000000400 */
[----:B----4-:R-:W-:-:S05]  /*133b0*/  IADD3 R6, P1, R28, R2, RZ ;  /* 0x000000021c067210 */ /* 0x010fca0007f3e0ff */
[----:B0-----:R-:W-:-:S05]  /*133c0*/  IMAD.X R7, R8, 0x1, R0, P1 ;  /* 0x0000000108077824 */ /* 0x001fca00008e0600 */
[----:B------:R2:W4:Y:S01]  /*133d0*/  @!P0 LDG.E.U16 R4, [R6.64] ;  /* 0x0000000606048981 */ /* 0x000522000c1e1500 */
[----:B------:R-:W-:-:S03]  /*133e0*/  PRMT R5, RZ, 0x7610, R5 ;  /* 0x00007610ff057816 */ /* 0x000fc60000000005 */
[----:B---3--:R-:W-:Y:S04]  /*133f0*/  STL [R1+0x1418], R16 ;  /* 0x0014181001007387 */ /* 0x008fe80000100800 */
[----:B------:R0:W-:Y:S04]  /*13400*/  STL [R1+0xaa0], R28 ;  /* 0x000aa01c01007387 */ /* 0x0001e80000100800 */
[----:B0-----:R-:W3:Y:S01]  /*13410*/  LDL.LU R28, [R1+0x860] ;  /* 0x00086000011c7983 */ /* 0x001ee20000300800 */
[----:B--2---:R-:W-:-:S05]  /*13420*/  IADD3 R6, P1, R29, R2, RZ ;  /* 0x000000021d067210 */ /* 0x004fca0007f3e0ff */
[----:B------:R-:W-:-:S05]  /*13430*/  IMAD.X R7, R3, 0x1, R0, P1 ;  /* 0x0000000103077824 */ /* 0x000fca00008e0600 */
[----:B------:R0:W2:Y:S04]  /*13440*/  @!P0 LDG.E.U16 R5, [R6.64] ;  /* 0x0000000606058981 */ /* 0x0000a8000c1e1500 */
[----:B------:R1:W-:Y:S04]  /*13450*/  STS.U16 [R14+0x1900], R15 ;  /* 0x0019000f0e007388 */ /* 0x0003e80000000400 */
[----:B------:R-:W-:Y:S04]  /*13460*/  STS.U16 [R14+0x1b00], R12 ;  /* 0x001b000c0e007388 */ /* 0x000fe80000000400 */
[----:B----4-:R-:W-:Y:S04]  /*13470*/  STL [R1+0x141c], R4 ;  /* 0x00141c0401007387 */ /* 0x010fe80000100800 */
[----:B-1----:R-:W4:Y:S04]  /*13480*/  LDL.LU R15, [R1+0x48] ;  /* 0x00004800010f7983 */ /* 0x002f280000300800 */
[----:B------:R-:W4:Y:S04]  /*13490*/  LDL R16, [R1+0x5d4] ;  /* 0x0005d40001107983 */ /* 0x000f280000100800 */
[----:B------:R1:W-:Y:S04]  /*134a0*/  STL [R1+0xaa4], R29 ;  /* 0x000aa41d01007387 */ /* 0x0003e80000100800 */
[----:B-1----:R-:W4:Y:S04]  /*134b0*/  LDL.LU R29, [R1+0x5d8] ;  /* 0x0005d800011d7983 */ /* 0x002f280000300800 */
[----:B------:R1:W-:Y:S04]  /*134c0*/  STL [R1+0xaa8], R3 ;  /* 0x000aa80301007387 */ /* 0x0003e80000100800 */
[----:B-1----:R-:W4:Y:S01]  /*134d0*/  LDL.LU R3, [R1+0x50c] ;  /* 0x00050c0001037983 */ /* 0x002f220000300800 */
[----:B0-----:R-:W-:-:S02]  /*134e0*/  PRMT R6, RZ, 0x7610, R6 ;  /* 0x00007610ff067816 */ /* 0x001fc40000000006 */
[----:B---3--:R-:W-:-:S05]  /*134f0*/  IADD3 R8, P1, R28, R2, RZ ;  /* 0x000000021c087210 */ /* 0x008fca0007f3e0ff */
[----:B------:R-:W-:-:S05]  /*13500*/  IMAD.X R9, R10, 0x1, R0, P1 ;  /* 0x000000010a097824 */ /* 0x000fca00008e0600 */
[----:B------:R4:W3:Y:S04]  /*13510*/  @!P0 LDG.E.U16 R6, [R8.64] ;  /* 0x0000000608068981 */ /* 0x0008e8000c1e1500 */
[----:B--2---:R-:W-:Y:S04]  /*13520*/  STL [R1+0x1420], R5 ;  /* 0x0014200501007387 */ /* 0x004fe80000100800 */
[----:B------:R-:W2:Y:S04]  /*13530*/  LDL.LU R12, [R1+0x44] ;  /* 0x00004400010c7983 */ /* 0x000ea80000300800 */
[----:B------:R0:W-:Y:S04]  /*13540*/  STL [R1+0xaac], R28 ;  /* 0x000aac1c01007387 */ /* 0x0001e80000100800 */
[----:B0-----:R-:W2:Y:S01]  /*13550*/  LDL.LU R28, [R1+0x724] ;  /* 0x00072400011c7983 */ /* 0x001ea20000300800 */
[----:B------:R-:W-:-:S02]  /*13560*/  PRMT R7, RZ, 0x7610, R7 ;  /* 0x00007610ff077816 */ /* 0x000fc40000000007 */
[----:B----4-:R-:W-:-:S05]  /*13570*/  IADD3 R8, P1, R29, R2, RZ ;  /* 0x000000021d087210 */ /* 0x010fca0007f3e0ff */
[----:B------:R-:W-:-:S05]  /*13580*/  IMAD.X R9, R3, 0x1, R0, P1 ;  /* 0x0000000103097824 */ /* 0x000fca00008e0600 */
[----:B------:R0:W4:Y:S02]  /*13590*/  @!P0 LDG.E.U16 R7, [R8.64] ;  /* 0x0000000608078981 */ /* 0x000124000c1e1500 */
[----:B0-----:R-:W-:Y:S02]  /*135a0*/  PRMT R8, RZ, 0x7610, R8 ;  /* 0x00007610ff087816 */ /* 0x001fe40000000008 */
[----:B------:R0:W-:Y:S04]  /*135b0*/  STS.U16 [R14+0x1d00], R13 ;  /* 0x001d000d0e007388 */ /* 0x0001e80000000400 */
[----:B---3--:R-:W-:Y:S04]  /*135c0*/  STL [R1+0x1424], R6 ;  /* 0x0014240601007387 */ /* 0x008fe80000100800 */
[----:B0-----:R-:W3:Y:S04]  /*135d0*/  LDL.LU R13, [R1+0x40] ;  /* 0x00004000010d7983 */ /* 0x001ee80000300800 */
[----:B------:R0:W-:Y:S04]  /*135e0*/  STL [R1+0xab0], R29 ;  /* 0x000ab01d01007387 */ /* 0x0001e80000100800 */
[----:B0-----:R-:W3:Y:S04]  /*135f0*/  LDL.LU R29, [R1+0x858] ;  /* 0x00085800011d7983 */ /* 0x001ee80000300800 */
[----:B------:R0:W-:Y:S04]  /*13600*/  STL [R1+0xab4], R3 ;  /* 0x000ab40301007387 */ /* 0x0001e80000100800 */
[----:B0-----:R-:W3:Y:S01]  /*13610*/  LDL.LU R3, [R1+0x720] ;  /* 0x0007200001037983 */ /* 0x001ee20000300800 */
[----:B--2---:R-:W-:-:S05]  /*13620*/  IADD3 R10, P1, R28, R2, RZ ;  /* 0x000000021c0a7210 */ /* 0x004fca0007f3e0ff */
[----:B------:R-:W-:-:S05]  /*13630*/  IMAD.X R11, R16, 0x1, R0, P1 ;  /* 0x00000001100b7824 */ /* 0x000fca00008e0600 */
[----:B------:R3:W2:Y:S04]  /*13640*/  @!P0 LDG.E.U16 R8, [R10.64] ;  /* 0x000000060a088981 */ /* 0x0006a8000c1e1500 */
[----:B------:R0:W-:Y:S04]  /*13650*/  STS.U16 [R14+0x1f00], R15 ;  /* 0x001f000f0e007388 */ /* 0x0001e80000000400 */
[----:B0-----:R-:W0:Y:S04]  /*13660*/  S2R R15, SR_TID.X ;  /* 0x00000000000f7919 */ /* 0x001e280000002100 */
[----:B----4-:R-:W-:Y:S04]  /*13670*/  STL [R1+0x1428], R7 ;  /* 0x0014280701007387 */ /* 0x010fe80000100800 */
[----:B------:R-:W4:Y:S04]  /*13680*/  LDL R4, [R1+0x504] ;  /* 0x0005040001047983 */ /* 0x000f280000100800 */
[----:B------:R-:W4:Y:S01]  /*13690*/  LDL.LU R14, [R1+0x3c] ;  /* 0x00003c00010e7983 */ /* 0x000f220000300800 */
[----:B0-----:R-:W-:-:S02]  /*136a0*/  LOP3.LUT R26, R15, 0x3f, RZ, 0xc0, !PT ;  /* 0x0000003f0f1a7812 */ /* 0x001fc400078ec0ff */
[----:B------:R-:W-:Y:S01]  /*136b0*/  LOP3.LUT P2, RZ, R15, 0x40, RZ, 0xc0, !PT ;  /* 0x000000400fff7812 */ /* 0x000fe2000784c0ff */
[----:B------:R0:W-:Y:S02]  /*136c0*/  STL [R1+0xab8], R28 ;  /* 0x000ab81c01007387 */ /* 0x0001e40000100800 */
[----:B------:R-:W-:Y:S02]  /*136d0*/  IMAD.SHL.U32 R26, R26, 0x2, RZ ;  /* 0x000000021a1a7824 */ /* 0x000fe400078e00ff */
[----:B0-----:R-:W4:Y:S01]  /*136e0*/  LDL.LU R28, [R1+0x5c8] ;  /* 0x0005c800011c7983 */ /* 0x001f220000300800 */
[----:B---3--:R-:W-:-:S05]  /*136f0*/  IADD3 R10, P1, R29, R2, RZ ;  /* 0x000000021d0a7210 */ /* 0x008fca0007f3e0ff */
[----:B------:R-:W-:Y:S01]  /*13700*/  IMAD.X R11, R3, 0x1, R0, P1 ;  /* 0x00000001030b7824 */ /* 0x000fe200008e0600 */
[----:B--2---:R0:W-:Y:S04]  /*13710*/  STL [R1+0x142c], R8 ;  /* 0x00142c0801007387 */ /* 0x0041e80000100800 */
[----:B------:R-:W2:Y:S04]  /*13720*/  LDL.LU R15, [R1+0x38] ;  /* 0x00003800010f7983 */ /* 0x000ea80000300800 */
[----:B------:R-:W3:Y:S01]  /*13730*/  LDL R5, [R1+0x710] ;  /* 0x0007100001057983 */ /* 0x000ee20000100800 */
[----:B0-----:R-:W-:-:S04]  /*13740*/  SEL R8, RZ, 0x90, !P2 ;  /* 0x00000090ff087807 */ /* 0x001fc80005000000 */
[----:B------:R-:W-:Y:S02]  /*13750*/  LOP3.LUT R8, R8, R26, RZ, 0x3c, !PT ;  /* 0x0000001a08087212 */ /* 0x000fe400078e3cff */
[----:B------:R-:W2:Y:S04]  /*13760*/  LDL.LU R26, [R1+0x34] ;  /* 0x00003400011a7983 */ /* 0x000ea80000300800 */
[----:B------:R0:W-:Y:S04]  /*13770*/  STL [R1+0xabc], R29 ;  /* 0x000abc1d01007387 */ /* 0x0001e80000100800 */
[----:B0-----:R-:W2:Y:S04]  /*13780*/  LDL.LU R29, [R1+0x714] ;  /* 0x00071400011d7983 */ /* 0x001ea80000300800 */
[----:B------:R0:W-:Y:S04]  /*13790*/  STL [R1+0xac0], R3 ;  /* 0x000ac00301007387 */ /* 0x0001e80000100800 */
[----:B0-----:R-:W3:Y:S01]  /*137a0*/  LDL.LU R3, [R1+0x5c4] ;  /* 0x0005c40001037983 */ /* 0x001ee20000300800 */
[----:B------:R-:W-:-:S02]  /*137b0*/  LOP3.LUT R8, R8, 0x20, RZ, 0x3c, !PT ;  /* 0x0000002008087812 */ /* 0x000fc400078e3cff */
[----:B------:R-:W-:-:S03]  /*137c0*/  PRMT R9, RZ, 0x7610, R9 ;  /* 0x00007610ff097816 */ /* 0x000fc60000000009 */
[----:B------:R0:W-:Y:S04]  /*137d0*/  STS.U16 [R8+0x2100], R12 ;  /* 0x0021000c08007388 */ /* 0x0001e80000000400 */
[----:B----4-:R1:W-:Y:S04]  /*137e0*/  STL [R1+0xac4], R28 ;  /* 0x000ac41c01007387 */ /* 0x0103e80000100800 */
[----:B------:R4:W3:Y:S01]  /*137f0*/  @!P0 LDG.E.U16 R9, [R10.64] ;  /* 0x000000060a098981 */ /* 0x0008e2000c1e1500 */
[----:B0-----:R-:W-:-:S03]  /*13800*/  IADD3 R12, P1, R28, R2, RZ ;  /* 0x000000021c0c7210 */ /* 0x001fc60007f3e0ff */
[----:B-1----:R-:W3:Y:S04]  /*13810*/  LDL.LU R28, [R1+0x850] ;  /* 0x00085000011c7983 */ /* 0x002ee80000300800 */
[----:B------:R0:W-:Y:S01]  /*13820*/  STS.U16 [R8+0x2300], R13 ;  /* 0x0023000d08007388 */ /* 0x0001e20000000400 */
[----:B----4-:R-:W-:Y:S01]  /*13830*/  PRMT R10, RZ, 0x7610, R10 ;  /* 0x00007610ff0a7816 */ /* 0x010fe2000000000a */
[----:B0-----:R-:W-:Y:S02]  /*13840*/  IMAD.X R13, R4, 0x1, R0, P1 ;  /* 0x00000001040d7824 */ /* 0x001fe400008e0600 */
[----:B------:R-:W4:Y:S04]  /*13850*/  LDL R4, [R1+0x5b4] ;  /* 0x0005b40001047983 */ /* 0x000f280000100800 */
[----:B------:R2:W4:Y:S02]  /*13860*/  @!P0 LDG.E.U16 R10, [R12.64] ;  /* 0x000000060c0a8981 */ /* 0x000524000c1e1500 */
[----:B--2---:R-:W-:-:S02]  /*13870*/  IADD3 R12, P1, R29, R2, RZ ;  /* 0x000000021d0c7210 */ /* 0x004fc40007f3e0ff */
[----:B------:R0:W-:Y:S04]  /*13880*/  STL [R1+0xac8], R29 ;  /* 0x000ac81d01007387 */ /* 0x0001e80000100800 */
[----:B0-----:R-:W2:Y:S01]  /*13890*/  LDL.LU R29, [R1+0x5b8] ;  /* 0x0005b800011d7983 */ /* 0x001ea20000300800 */
[----:B---3--:R-:W-:-:S03]  /*138a0*/  IMAD.X R13, R3, 0x1, R0, P1 ;  /* 0x00000001030d7824 */ /* 0x008fc600008e0600 */
[----:B------:R0:W-:Y:S04]  /*138b0*/  STL [R1+0xacc], R3 ;  /* 0x000acc0301007387 */ /* 0x0001e80000100800 */
[----:B0-----:R-:W3:Y:S01]  /*138c0*/  LDL.LU R3, [R1+0x4fc] ;  /* 0x0004fc0001037983 */ /* 0x001ee20000300800 */
[----:B------:R-:W-:-:S03]  /*138d0*/  PRMT R11, RZ, 0x7610, R11 ;  /* 0x00007610ff0b7816 */ /* 0x000fc6000000000b */
[----:B------:R0:W-:Y:S04]  /*138e0*/  STS.U16 [R8+0x2500], R14 ;  /* 0x0025000e08007388 */ /* 0x0001e80000000400 */
[----:B------:R1:W4:Y:S04]  /*138f0*/  @!P0 LDG.E.U16 R11, [R12.64] ;  /* 0x000000060c0b8981 */ /* 0x000328000c1e1500 */
[----:B------:R1:W-:Y:S01]  /*13900*/  STL [R1+0xad0], R28 ;  /* 0x000ad01c01007387 */ /* 0x0003e20000100800 */
[----:B0-----:R-:W-:-:S03]  /*13910*/  IADD3 R14, P1, R28, R2, RZ ;  /* 0x000000021c0e7210 */ /* 0x001fc60007f3e0ff */
[----:B------:R0:W-:Y:S01]  /*13920*/  STS.U16 [R8+0x2700], R15 ;  /* 0x0027000f08007388 */ /* 0x0001e20000000400 */
[----:B-1----:R-:W-:-:S03]  /*13930*/  PRMT R12, RZ, 0x7610, R12 ;  /* 0x00007610ff0c7816 */ /* 0x002fc6000000000c */
[----:B------:R-:W4:Y:S01]  /*13940*/  LDL.LU R28, [R1+0x704] ;  /* 0x00070400011c7983 */ /* 0x000f220000300800 */
[----:B0-----:R-:W-:-:S03]  /*13950*/  IMAD.X R15, R5, 0x1, R0, P1 ;  /* 0x00000001050f7824 */ /* 0x001fc600008e0600 */
[----:B------:R-:W4:Y:S04]  /*13960*/  LDL R5, [R1+0x4f4] ;  /* 0x0004f40001057983 */ /* 0x000f280000100800 */
[----:B------:R2:W4:Y:S02]  /*13970*/  @!P0 LDG.E.U16 R12, [R14.64] ;  /* 0x000000060e0c8981 */ /* 0x000524000c1e1500 */
[----:B--2---:R-:W-:Y:S02]  /*13980*/  IADD3 R14, P1, R29, R2, RZ ;  /* 0x000000021d0e7210 */ /* 0x004fe40007f3e0ff */
[----:B------:R0:W-:Y:S04]  /*13990*/  STL [R1+0xad4], R29 ;  /* 0x000ad41d01007387 */ /* 0x0001e80000100800 */
[----:B0-----:R-:W2:Y:S01]  /*139a0*/  LDL.LU R29, [R1+0x848] ;  /* 0x00084800011d7983 */ /* 0x001ea20000300800 */
[----:B---3--:R-:W-:-:S03]  /*139b0*/  IMAD.X R15, R3, 0x1, R0, P1 ;  /* 0x00000001030f7824 */ /* 0x008fc600008e0600 */
[----:B------:R0:W-:Y:S04]  /*139c0*/  STL [R1+0xad8], R3 ;  /* 0x000ad80301007387 */ /* 0x0001e80000100800 */
[----:B0-----:R-:W3:Y:S01]  /*139d0*/  LDL.LU R3, [R1+0x700] ;  /* 0x0007000001037983 */ /* 0x001ee20000300800 */
[----:B------:R-:W-:-:S03]  /*139e0*/  PRMT R13, RZ, 0x7610, R13 ;  /* 0x00007610ff0d7816 */ /* 0x000fc6000000000d */
[----:B------:R-:W-:Y:S04]  /*139f0*/  STS.U16 [R8+0x2900], R26 ;  /* 0x0029001a08007388 */ /* 0x000fe80000000400 */
[----:B------:R0:W3:Y:S04]  /*13a00*/  @!P0 LDG.E.U16 R13, [R14.64] ;  /* 0x000000060e0d8981 */ /* 0x0000e8000c1e1500 */
[----:B----4-:R1:W-:Y:S01]  /*13a10*/  STL [R1+0xadc], R28 ;  /* 0x000adc1c01007387 */ /* 0x0103e20000100800 */
[----:B0-----:R-:W-:-:S03]  /*13a20*/  IADD3 R14, P1, R28, R2, RZ ;  /* 0x000000021c0e7210 */ /* 0x001fc60007f3e0ff */
[----:B------:R0:W-:Y:S04]  /*13a30*/  STS.U16 [R8+0x2b00], R17 ;  /* 0x002b001108007388 */ /* 0x0001e80000000400 */
[----:B-1----:R-:W4:Y:S01]  /*13a40*/  LDL.LU R28, [R1+0x5a8] ;  /* 0x0005a800011c7983 */ /* 0x002f220000300800 */
[----:B------:R-:W-:-:S03]  /*13a50*/  IMAD.X R15, R4, 0x1, R0, P1 ;  /* 0x00000001040f7824 */ /* 0x000fc600008e0600 */
[----:B------:R-:W4:Y:S01]  /*13a60*/  LDL R4, [R1+0x6f0] ;  /* 0x0006f00001047983 */ /* 0x000f220000100800 */
[----:B0-----:R-:W-:-:S06]  /*13a70*/  PRMT R17, RZ, 0x7610, R17 ;  /* 0x00007610ff117816 */ /* 0x001fcc0000000011 */
[----:B------:R2:W4:Y:S02]  /*13a80*/  @!P0 LDG.E.U16 R17, [R14.64] ;  /* 0x000000060e118981 */ /* 0x000524000c1e1500 */
[----:B--2---:R-:W-:Y:S02]  /*13a90*/  IADD3 R14, P1, R29, R2, RZ ;  /* 0x000000021d0e7210 */ /* 0x004fe40007f3e0ff */
[----:B------:R0:W-:Y:S04]  /*13aa0*/  STL [R1+0xae0], R29 ;  /* 0x000ae01d01007387 */ /* 0x0001e80000100800 */
[----:B0-----:R-:W2:Y:S01]  /*13ab0*/  LDL.LU R29, [R1+0x6f4] ;  /* 0x0006f400011d7983 */ /* 0x001ea20000300800 */
[----:B---3--:R-:W-:-:S03]  /*13ac0*/  IMAD.X R15, R3, 0x1, R0, P1 ;  /* 0x00000001030f7824 */ /* 0x008fc600008e0600 */
[----:B------:R0:W-:Y:S04]  /*13ad0*/  STL [R1+0xae4], R3 ;  /* 0x000ae40301007387 */ /* 0x0001e80000100800 */
[----:B0-----:R-:W3:Y:S04]  /*13ae0*/  LDL.LU R3, [R1+0x5a4] ;  /* 0x0005a40001037983 */ /* 0x001ee80000300800 */
[----:B------:R0:W-:Y:S02]  /*13af0*/  STS.U16 [R8+0x2d00], R19 ;  /* 0x002d001308007388 */ /* 0x0001e40000000400 */
[----:B0-----:R-:W-:-:S02]  /*13b00*/  PRMT R19, RZ, 0x7610, R19 ;  /* 0x00007610ff137816 */ /* 0x001fc40000000013 */
[----:B----4-:R0:W-:Y:S04]  /*13b10*/  STL [R1+0xae8], R28 ;  /* 0x000ae81c01007387 */ /* 0x0101e80000100800 */
[----:B------:R1:W4:Y:S04]  /*13b20*/  @!P0 LDG.E.U16 R19, [R14.64] ;  /* 0x000000060e138981 */ /* 0x000328000c1e1500 */
[----:B------:R0:W-:Y:S01]  /*13b30*/  STS.U16 [R8+0x2f00], R20 ;  /* 0x002f001408007388 */ /* 0x0001e20000000400 */
[----:B-1----:R-:W-:-:S03]  /*13b40*/  IADD3 R14, P1, R28, R2, RZ ;  /* 0x000000021c0e7210 */ /* 0x002fc60007f3e0ff */
[----:B0-----:R-:W4:Y:S01]  /*13b50*/  LDL.LU R28, [R1+0x840] ;  /* 0x00084000011c7983 */ /* 0x001f220000300800 */
[----:B------:R-:W-:Y:S01]  /*13b60*/  PRMT R20, RZ, 0x7610, R20 ;  /* 0x00007610ff147816 */ /* 0x000fe20000000014 */
[----:B------:R-:W-:-:S05]  /*13b70*/  IMAD.X R15, R5, 0x1, R0, P1 ;  /* 0x00000001050f7824 */ /* 0x000fca00008e0600 */
        /* <DEDUP_REMOVED lines=9> */
[----:B------:R0:W-:Y:S04]  /*13c10*/  STS.U16 [R8+0x3300], R23 ;  /* 0x0033001708007388 */ /* 0x0001e80000000400 */
[----:B------:R4:W3:Y:S01]  /*13c20*/  @!P0 LDG.E.U16 R21, [R14.64] ;  /* 0x000000060e158981 */ /* 0x0008e2000c1e1500 */
[----:B0-----:R-:W-:Y:S02]  /*13c30*/  PRMT R23, RZ, 0x7610, R23 ;  /* 0x00007610ff177816 */ /* 0x001fe40000000017 */
[----:B----4-:R-:W-:Y:S01]  /*13c40*/  IADD3 R14, P1, R28, R2, RZ ;  /* 0x000000021c0e7210 */ /* 0x010fe20007f3e0ff */
[----:B------:R0:W-:Y:S04]  /*13c50*/  STL [R1+0xaf4], R28 ;  /* 0x000af41c01007387 */ /* 0x0001e80000100800 */
[----:B------:R-:W-:Y:S01]  /*13c60*/  IMAD.X R15, R4, 0x1, R0, P1 ;  /* 0x00000001040f7824 */ /* 0x000fe200008e0600 */
[----:B------:R1:W-:Y:S04]  /*13c70*/  STS.U16 [R8+0x3500], R25 ;  /* 0x0035001908007388 */ /* 0x0003e80000000400 */
[----:B------:R2:W4:Y:S04]  /*13c80*/  @!P0 LDG.E.U16 R23, [R14.64] ;  /* 0x000000060e178981 */ /* 0x000528000c1e1500 */
[----:B0-----:R-:W4:Y:S04]  /*13c90*/  LDL.LU R28, [R1+0x6e4] ;  /* 0x0006e400011c7983 */ /* 0x001f280000300800 */
[----:B------:R-:W4:Y:S04]  /*13ca0*/  LDL.LU R7, [R1+0x84] ;  /* 0x0000840001077983 */ /* 0x000f280000300800 */
[----:B------:R-:W4:Y:S01]  /*13cb0*/  LDL.LU R6, [R1+0x30] ;  /* 0x0000300001067983 */ /* 0x000f220000300800 */
[----:B-1----:R-:W-:-:S03]  /*13cc0*/  PRMT R25, RZ, 0x7610, R25 ;  /* 0x00007610ff197816 */ /* 0x002fc60000000019 */
[----:B------:R-:W4:Y:S04]  /*13cd0*/  LDL.LU R5, [R1+0x2c] ;  /* 0x00002c0001057983 */ /* 0x000f280000300800 */
[----:B------:R-:W4:Y:S04]  /*13ce0*/  LDL.LU R4, [R1+0x28] ;  /* 0x0000280001047983 */ /* 0x000f280000300800 */
[----:B------:R-:W4:Y:S04]  /*13cf0*/  LDL.LU R16, [R1+0x24] ;  /* 0x0000240001107983 */ /* 0x000f280000300800 */
[----:B------:R-:W4:Y:S04]  /*13d00*/  LDL.LU R18, [R1+0x20] ;  /* 0x0000200001127983 */ /* 0x000f280000300800 */
[----:B------:R-:W4:Y:S04]  /*13d10*/  LDL.LU R22, [R1+0x1c] ;  /* 0x00001c0001167983 */ /* 0x000f280000300800 */
[----:B------:R-:W4:Y:S04]  /*13d20*/  LDL.LU R24, [R1+0x18] ;  /* 0x0000180001187983 */ /* 0x000f280000300800 */
[----:B------:R-:W4:Y:S01]  /*13d30*/  LDL.LU R26, [R1+0x14] ;  /* 0x00001400011a7983 */ /* 0x000f220000300800 */
[----:B--2---:R-:W-:-:S03]  /*13d40*/  IADD3 R14, P1, R29, R2, RZ ;  /* 0x000000021d0e7210 */ /* 0x004fc60007f3e0ff */
[----:B------:R-:W-:Y:S02]  /*13d50*/  STL [R1+0xb20], R29 ;  /* 0x000b201d01007387 */ /* 0x000fe40000100800 */
[----:B---3--:R-:W-:Y:S02]  /*13d60*/  IMAD.X R15, R3, 0x1, R0, P1 ;  /* 0x00000001030f7824 */ /* 0x008fe400008e0600 */
[----:B------:R0:W-:Y:S04]  /*13d70*/  STL [R1+0xb24], R3 ;  /* 0x000b240301007387 */ /* 0x0001e80000100800 */
[----:B------:R1:W2:Y:S04]  /*13d80*/  @!P0 LDG.E.U16 R25, [R14.64] ;  /* 0x000000060e198981 */ /* 0x0002a8000c1e1500 */
[----:B0-----:R-:W3:Y:S04]  /*13d90*/  LDL.LU R3, [R1] ;  /* 0x0000000001037983 */ /* 0x001ee80000300800 */
[----:B-1----:R-:W2:Y:S04]  /*13da0*/  LDL R15, [R1+0x594] ;  /* 0x00059400010f7983 */ /* 0x002ea80000100800 */
[----:B------:R0:W-:Y:S04]  /*13db0*/  STS.U16 [R8+0x3700], R27 ;  /* 0x0037001b08007388 */ /* 0x0001e80000000400 */
[----:B------:R-:W1:Y:S04]  /*13dc0*/  S2R R29, SR_TID.X ;  /* 0x00000000001d7919 */ /* 0x000e680000002100 */
[----:B0-----:R-:W0:Y:S01]  /*13dd0*/  S2R R8, SR_TID.X ;  /* 0x0000000000087919 */ /* 0x001e220000002100 */
[----:B------:R-:W-:-:S02]  /*13de0*/  PRMT R27, RZ, 0x7610, R27 ;  /* 0x00007610ff1b7816 */ /* 0x000fc4000000001b */
[----:B----4-:R-:W-:Y:S01]  /*13df0*/  IADD3 R14, P1, R28, R2, RZ ;  /* 0x000000021c0e7210 */ /* 0x010fe20007f3e0ff */
[----:B------:R4:W-:Y:S01]  /*13e00*/  STL [R1+0xb2c], R28 ;  /* 0x000b2c1c01007387 */ /* 0x0009e20000100800 */
[----:B-1----:R-:W-:Y:S02]  /*13e10*/  LOP3.LUT P2, RZ, R29, 0x40, RZ, 0xc0, !PT ;  /* 0x000000401dff7812 */ /* 0x002fe4000784c0ff */
[----:B0-----:R-:W-:Y:S01]  /*13e20*/  LOP3.LUT R8, R8, 0x3f, RZ, 0xc0, !PT ;  /* 0x0000003f08087812 */ /* 0x001fe200078ec0ff */
[----:B----4-:R-:W4:Y:S04]  /*13e30*/  LDL.LU R28, [R1+0x4] ;  /* 0x00000400011c7983 */ /* 0x010f280000300800 */
[----:B------:R-:W-:Y:S01]  /*13e40*/  IMAD.SHL.U32 R8, R8, 0x2, RZ ;  /* 0x0000000208087824 */ /* 0x000fe200078e00ff */
[----:B------:R0:W-:Y:S02]  /*13e50*/  STL [R1+0xb28], R2 ;  /* 0x000b280201007387 */ /* 0x0001e40000100800 */
[----:B0-----:R-:W-:-:S04]  /*13e60*/  SEL R2, RZ, 0x90, !P2 ;  /* 0x00000090ff027807 */ /* 0x001fc80005000000 */
[----:B------:R-:W-:Y:S02]  /*13e70*/  LOP3.LUT R2, R2, R8, RZ, 0x3c, !PT ;  /* 0x0000000802027212 */ /* 0x000fe400078e3cff */
[----:B------:R-:W3:Y:S04]  /*13e80*/  LDL.LU R8, [R1+0x142c] ;  /* 0x00142c0001087983 */ /* 0x000ee80000300800 */
[----:B------:R0:W-:Y:S01]  /*13e90*/  STL [R1+0xb90], R0 ;  /* 0x000b900001007387 */ /* 0x0001e20000100800 */
[----:B--2---:R-:W-:-:S03]  /*13ea0*/  IMAD.X R15, R15, 0x1, R0, P1 ;  /* 0x000000010f0f7824 */ /* 0x004fc600008e0600 */
[----:B0-----:R-:W2:Y:S04]  /*13eb0*/  LDL.LU R0, [R1+0x8] ;  /* 0x0000080001007983 */ /* 0x001ea80000300800 */
[----:B------:R0:W2:Y:S04]  /*13ec0*/  @!P0 LDG.E.U16 R27, [R14.64] ;  /* 0x000000060e1b8981 */ /* 0x0000a8000c1e1500 */
[----:B0-----:R-:W2:Y:S04]  /*13ed0*/  LDL.LU R14, [R1+0x10] ;  /* 0x00001000010e7983 */ /* 0x001ea80000300800 */
[----:B------:R-:W3:Y:S01]  /*13ee0*/  LDL.LU R15, [R1+0xc] ;  /* 0x00000c00010f7983 */ /* 0x000ee20000300800 */
[----:B------:R-:W-:-:S05]  /*13ef0*/  LOP3.LUT R2, R2, 0x20, RZ, 0x3c, !PT ;  /* 0x0000002002027812 */ /* 0x000fca00078e3cff */
[----:B------:R0:W-:Y:S04]  /*13f00*/  STS.U16 [R2+0x7f00], R7 ;  /* 0x007f000702007388 */ /* 0x0001e80000000400 */
[----:B------:R1:W-:Y:S04]  /*13f10*/  STS.U16 [R2+0x3900], R6 ;  /* 0x0039000602007388 */ /* 0x0003e80000000400 */
[----:B------:R4:W-:Y:S04]  /*13f20*/  STS.U16 [R2+0x3b00], R5 ;  /* 0x003b000502007388 */ /* 0x0009e80000000400 */
[----:B0-----:R-:W3:Y:S04]  /*13f30*/  LDL.LU R7, [R1+0x1428] ;  /* 0x0014280001077983 */ /* 0x001ee80000300800 */
[----:B-1----:R-:W3:Y:S04]  /*13f40*/  LDL.LU R6, [R1+0x1424] ;  /* 0x0014240001067983 */ /* 0x002ee80000300800 */
[----:B----4-:R-:W4:Y:S04]  /*13f50*/  LDL.LU R5, [R1+0x1420] ;  /* 0x0014200001057983 */ /* 0x010f280000300800 */
[----:B------:R0:W-:Y:S04]  /*13f60*/  STS.U16 [R2+0x3d00], R4 ;  /* 0x003d000402007388 */ /* 0x0001e80000000400 */
[----:B------:R1:W-:Y:S04]  /*13f70*/  STS.U16 [R2+0x3f00], R16 ;  /* 0x003f001002007388 */ /* 0x0003e80000000400 */
[----:B------:R1:W-:Y:S04]  /*13f80*/  STS.U16 [R2+0x4100], R18 ;  /* 0x0041001202007388 */ /* 0x0003e80000000400 */
[----:B0-----:R-:W4:Y:S04]  /*13f90*/  LDL.LU R4, [R1+0x141c] ;  /* 0x00141c0001047983 */ /* 0x001f280000300800 */
[----:B-1----:R-:W4:Y:S04]  /*13fa0*/  LDL.LU R16, [R1+0x1418] ;  /* 0x0014180001107983 */ /* 0x002f280000300800 */
[----:B------:R-:W4:Y:S04]  /*13fb0*/  LDL.LU R18, [R1+0x1414] ;  /* 0x0014140001127983 */ /* 0x000f280000300800 */
[----:B------:R0:W-:Y:S04]  /*13fc0*/  STS.U16 [R2+0x4300], R22 ;  /* 0x0043001602007388 */ /* 0x0001e80000000400 */
[----:B------:R1:W-:Y:S04]  /*13fd0*/  STS.U16 [R2+0x4500], R24 ;  /* 0x0045001802007388 */ /* 0x0003e80000000400 */
[----:B------:R1:W-:Y:S04]  /*13fe0*/  STS.U16 [R2+0x4700], R26 ;  /* 0x0047001a02007388 */ /* 0x0003e80000000400 */
[----:B0-----:R-:W4:Y:S04]  /*13ff0*/  LDL.LU R22, [R1+0x1410] ;  /* 0x0014100001167983 */ /* 0x001f280000300800 */
[----:B-1----:R-:W4:Y:S04]  /*14000*/  LDL.LU R24, [R1+0x140c] ;  /* 0x00140c0001187983 */ /* 0x002f280000300800 */
[----:B------:R-:W4:Y:S04]  /*14010*/  LDL.LU R26, [R1+0x1408] ;  /* 0x00140800011a7983 */ /* 0x000f280000300800 */
[----:B--2---:R-:W-:Y:S04]  /*14020*/  STS.U16 [R2+0x4900], R14 ;  /* 0x0049000e02007388 */ /* 0x004fe80000000400 */
[----:B---3--:R-:W-:Y:S04]  /*14030*/  STS.U16 [R2+0x4b00], R15 ;  /* 0x004b000f02007388 */ /* 0x008fe80000000400 */
[----:B------:R0:W-:Y:S04]  /*14040*/  STS.U16 [R2+0x4d00], R0 ;  /* 0x004d000002007388 */ /* 0x0001e80000000400 */
[----:B0-----:R-:W2:Y:S04]  /*14050*/  LDL R0, [R1+0xd0] ;  /* 0x0000d00001007983 */ /* 0x001ea80000100800 */
[----:B------:R-:W-:Y:S04]  /*14060*/  STS.U16 [R2+0x4f00], R28 ;  /* 0x004f001c02007388 */ /* 0x000fe80000000400 */
[----:B------:R0:W-:Y:S04]  /*14070*/  STS.U16 [R2+0x5100], R3 ;  /* 0x0051000302007388 */ /* 0x0001e80000000400 */
[----:B0-----:R-:W0:Y:S01]  /*14080*/  S2R R3, SR_TID.X ;  /* 0x0000000000037919 */ /* 0x001e220000002100 */
[----:B------:R-:W-:-:S02]  /*14090*/  IMAD.SHL.U32 R28, R29, 0x2, RZ ;  /* 0x000000021d1c7824 */ /* 0x000fc400078e00ff */
[----:B------:R-:W-:Y:S01]  /*140a0*/  IMAD.SHL.U32 R29, R29, 0x40, RZ ;  /* 0x000000401d1d7824 */ /* 0x000fe200078e00ff */
[----:B----4-:R-:W-:Y:S04]  /*140b0*/  STS.U16 [R2+0x5300], R26 ;  /* 0x0053001a02007388 */ /* 0x010fe80000000400 */
[----:B------:R-:W-:Y:S04]  /*140c0*/  STS.U16 [R2+0x5500], R24 ;  /* 0x0055001802007388 */ /* 0x000fe80000000400 */
[----:B------:R-:W-:Y:S04]  /*140d0*/  STS.U16 [R2+0x5700], R22 ;  /* 0x0057001602007388 */ /* 0x000fe80000000400 */
[----:B------:R1:W-:Y:S04]  /*140e0*/  STS.U16 [R2+0x5900], R18 ;  /* 0x0059001202007388 */ /* 0x0003e80000000400 */
[----:B------:R3:W-:Y:S04]  /*140f0*/  STS.U16 [R2+0x5b00], R16 ;  /* 0x005b001002007388 */ /* 0x0007e80000000400 */
[----:B------:R-:W-:Y:S04]  /*14100*/  STS.U16 [R2+0x5d00], R4 ;  /* 0x005d000402007388 */ /* 0x000fe80000000400 */
        /* <DEDUP_REMOVED lines=15> */
[----:B------:R-:W-:Y:S01]  /*14200*/  STS.U16 [R2+0x7d00], R27 ;  /* 0x007d001b02007388 */ /* 0x000fe20000000400 */
[----:B0-----:R-:W-:-:S03]  /*14210*/  LOP3.LUT R3, R3, 0x7, RZ, 0xc0, !PT ;  /* 0x0000000703037812 */ /* 0x001fc600078ec0ff */
[----:B------:R-:W-:Y:S02]  /*14220*/  BAR.SYNC.DEFER_BLOCKING 0x0 ;  /* 0x0000000000007b1d */ /* 0x000fe40000010000 */
[----:B------:R-:W-:-:S05]  /*14230*/  IMAD R3, R3, 0x90, RZ ;  /* 0x0000009003037824 */ /* 0x000fca00078e02ff */
[C-C-:B-1----:R-:W-:Y:S02]  /*14240*/  LOP3.LUT R18, R3.reuse, 0x10, R28.reuse, 0x78, !PT ;  /* 0x0000001003127812 */ /* 0x142fe400078e781c */
[----:B---3--:R-:W-:Y:S02]  /*14250*/  LOP3.LUT R16, R3, 0x10, R28, 0x78, !PT ;  /* 0x0000001003107812 */ /* 0x008fe400078e781c */
[--C-:B------:R-:W-:Y:S02]  /*14260*/  LOP3.LUT R18, R18, 0x400, R29.reuse, 0xf8, !PT ;  /* 0x0000040012127812 */ /* 0x100fe400078ef81d */
[----:B------:R-:W-:Y:S02]  /*14270*/  LOP3.LUT R16, R16, 0x400, R29, 0xf8, !PT ;  /* 0x0000040010107812 */ /* 0x000fe400078ef81d */
[----:B------:R-:W-:-:S03]  /*14280*/  LOP3.LUT R18, R18, 0x20, RZ, 0x3c, !PT ;  /* 0x0000002012127812 */ /* 0x000fc600078e3cff */
[----:B------:R-:W0:Y:S04]  /*14290*/  LDSM.16.MT88.4 R24, [R16+0x8000] ;  /* 0x008000001018783b */ /* 0x000e280000004200 */
[----:B------:R-:W1:Y:S04]  /*142a0*/  LDSM.16.MT88.4 R4, [R18+0x8000] ;  /* 0x008000001204783b */ /* 0x000e680000004200 */
[----:B0-----:R-:W-:Y:S04]  /*142b0*/  STL.64 [R1+0x10], R24 ;  /* 0x0000101801007387 */ /* 0x001fe80000100a00 */
[----:B------:R-:W-:Y:S04]  /*142c0*/  STL.64 [R1+0x18], R26 ;  /* 0x0000181a01007387 */ /* 0x000fe80000100a00 */
[----:B-1----:R-:W-:Y:S04]  /*142d0*/  STL.64 [R1+0x1400], R6 ;  /* 0x0014000601007387 */ /* 0x002fe80000100a00 */
[----:B--2---:R-:W0:Y:S04]  /*142e0*/  LDSM.16.M88.4 R8, [R0] ;  /* 0x000000000008783b */ /* 0x004e280000000200 */
[----:B0-----:R-:W-:Y:S04]  /*142f0*/  STL.64 [R1+0x20], R8 ;  /* 0x0000200801007387 */ /* 0x001fe80000100a00 */
[----:B------:R-:W-:Y:S04]  /*14300*/  STL.64 [R1+0x28], R10 ;  /* 0x0000280a01007387 */ /* 0x000fe80000100a00 */
[----:B------:R0:W-:Y:S04]  /*14310*/  STL.64 [R1+0x13f8], R4 ;  /* 0x0013f80401007387 */ /* 0x0001e80000100a00 */
[----:B0-----:R-:W2:Y:S04]  /*14320*/  LDL.LU.64 R4, [R1+0x4e0] ;  /* 0x0004e00001047983 */ /* 0x001ea80000300a00 */
[----:B------:R-:W2:Y:S04]  /*14330*/  LDL.LU.64 R6, [R1+0x4e8] ;  /* 0x0004e80001067983 */ /* 0x000ea80000300a00 */
[----:B------:R-:W-:Y:S04]  /*14340*/  STL [R1+0x13d0], R18 ;  /* 0x0013d01201007387 */ /* 0x000fe80000100800 */
[----:B------:R0:W-:Y:S04]  /*14350*/  STL [R1+0x13cc], R16 ;  /* 0x0013cc1001007387 */ /* 0x0001e80000100800 */
[----:B0-----:R-:W3:Y:S04]  /*14360*/  LDL.LU.64 R16, [R1+0x3e0] ;  /* 0x0003e00001107983 */ /* 0x001ee80000300a00 */
[----:B------:R-:W4:Y:S01]  /*14370*/  LDL.LU.64 R18, [R1+0x3e8] ;  /* 0x0003e80001127983 */ /* 0x000f220000300a00 */
[----:B------:R-:W-:-:S04]  /*14380*/  LOP3.LUT R22, R3, 0x10, R28, 0x78, !PT ;  /* 0x0000001003167812 */ /* 0x000fc800078e781c */
[----:B------:R-:W-:-:S04]  /*14390*/  LOP3.LUT R22, R22, 0x400, R29, 0xf8, !PT ;  /* 0x0000040016167812 */ /* 0x000fc800078ef81d */
[----:B------:R-:W-:-:S05]  /*143a0*/  LOP3.LUT R22, R22, 0x40, RZ, 0x3c, !PT ;  /* 0x0000004016167812 */ /* 0x000fca00078e3cff */
[----:B------:R-:W0:Y:S04]  /*143b0*/  LDSM.16.MT88.4 R8, [R22+0x8000] ;  /* 0x008000001608783b */ /* 0x000e280000004200 */
[----:B----4-:R-:W-:Y:S04]  /*143c0*/  STL.64 [R1+0x13e0], R18 ;  /* 0x0013e01201007387 */ /* 0x010fe80000100a00 */
[----:B---3--:R1:W-:Y:S04]  /*143d0*/  STL.64 [R1+0x13d8], R16 ;  /* 0x0013d81001007387 */ /* 0x0083e80000100a00 */
[----:B-1----:R-:W3:Y:S04]  /*143e0*/  LDL.LU.64 R16, [R1+0x460] ;  /* 0x0004600001107983 */ /* 0x002ee80000300a00 */
[----:B------:R-:W3:Y:S04]  /*143f0*/  LDL.LU.64 R18, [R1+0x468] ;  /* 0x0004680001127983 */ /* 0x000ee80000300a00 */
[----:B0-----:R-:W-:Y:S04]  /*14400*/  STL.64 [R1+0x13f0], R10 ;  /* 0x0013f00a01007387 */ /* 0x001fe80000100a00 */
[----:B------:R0:W-:Y:S04]  /*14410*/  STL.64 [R1+0x13e8], R8 ;  /* 0x0013e80801007387 */ /* 0x0001e80000100a00 */
[----:B0-----:R-:W2:Y:S01]  /*14420*/  LDL.LU.64 R8, [R1+0x20] ;  /* 0x0000200001087983 */ /* 0x001ea20000300a00 */
[----:B------:R-:W-:-:S04]  /*14430*/  LOP3.LUT R2, R3, 0x10, R28, 0x78, !PT ;  /* 0x0000001003027812 */ /* 0x000fc800078e781c */
[----:B------:R-:W-:-:S04]  /*14440*/  LOP3.LUT R2, R2, 0x400, R29, 0xf8, !PT ;  /* 0x0000040002027812 */ /* 0x000fc800078ef81d */
[----:B------:R-:W-:-:S05]  /*14450*/  LOP3.LUT R2, R2, 0x60, RZ, 0x3c, !PT ;  /* 0x0000006002027812 */ /* 0x000fca00078e3cff */
[----:B------:R-:W-:Y:S04]  /*14460*/  STL [R1+0x13c8], R2 ;  /* 0x0013c80201007387 */ /* 0x000fe80000100800 */
[----:B------:R0:W1:Y:S01]  /*14470*/  LDSM.16.MT88.4 R12, [R2+0x8000] ;  /* 0x00800000020c783b */ /* 0x0000620000004200 */
[----:B--2---:R-:W-:Y:S11]  /*14480*/  HMMA.16816.F32 R4, R24, R8, R4 ;  /* 0x000000081804723c */ /* 0x004ff60000001804 */
[----:B------:R-:W-:Y:S11]  /*14490*/  @!UPT UIADD3 URZ, URZ, URZ, URZ ;  /* 0x0000003f3f3ff290 */ /* 0x000ff6000fffe03f */
[----:B------:R-:W-:Y:S02]  /*144a0*/  @!UPT UIADD3 URZ, URZ, URZ, URZ ;  /* 0x0000003f3f3ff290 */ /* 0x000fe4000fffe03f */
[----:B------:R-:W-:Y:S02]  /*144b0*/  IMAD.MOV.U32 R24, RZ, RZ, R6 ;  /* 0x000000ffff187224 */ /* 0x000fe400078e0006 */
[----:B------:R-:W-:Y:S02]  /*144c0*/  IMAD.MOV.U32 R3, RZ, RZ, R7 ;  /* 0x000000ffff037224 */ /* 0x000fe400078e0007 */
[----:B------:R-:W-:Y:S01]  /*144d0*/  IMAD.MOV.U32 R26, RZ, RZ, R4 ;  /* 0x000000ffff1a7224 */ /* 0x000fe200078e0004 */
[----:B------:R-:W3:Y:S01]  /*144e0*/  LDL.LU.64 R6, [R1+0x1400] ;  /* 0x0014000001067983 */ /* 0x000ee20000300a00 */
[----:B------:R-:W-:-:S03]  /*144f0*/  IMAD.MOV.U32 R25, RZ, RZ, R5 ;  /* 0x000000ffff197224 */ /* 0x000fc600078e0005 */
[----:B------:R-:W3:Y:S01]  /*14500*/  LDL.LU.64 R4, [R1+0x13f8] ;  /* 0x0013f80001047983 */ /* 0x000ee20000300a00 */
[----:B------:R-:W-:Y:S02]  /*14510*/  IMAD.MOV.U32 R21, RZ, RZ, R8 ;  /* 0x000000ffff157224 */ /* 0x000fe400078e0008 */
[----:B------:R-:W-:Y:S01]  /*14520*/  IMAD.MOV.U32 R20, RZ, RZ, R9 ;  /* 0x000000ffff147224 */ /* 0x000fe200078e0009 */
[----:B------:R-:W2:Y:S01]  /*14530*/  LDL.LU.64 R10, [R1+0x13f0] ;  /* 0x0013f000010a7983 */ /* 0x000ea20000300a00 */
[----:B---3--:R-:W-:Y:S03]  /*14540*/  HMMA.16816.F32 R16, R4, R8, R16 ;  /* 0x000000080410723c */ /* 0x008fe60000001810 */
[----:B------:R-:W2:Y:S11]  /*14550*/  LDL.LU.64 R8, [R1+0x13e8] ;  /* 0x0013e80001087983 */ /* 0x000eb60000300a00 */
[----:B------:R-:W-:Y:S10]  /*14560*/  @!UPT UIADD3 URZ, URZ, URZ, URZ ;  /* 0x0000003f3f3ff290 */ /* 0x000ff4000fffe03f */
[----:B------:R-:W-:Y:S02]  /*14570*/  IMAD.MOV.U32 R28, RZ, RZ, R18 ;  /* 0x000000ffff1c7224 */ /* 0x000fe400078e0012 */
[----:B------:R-:W-:Y:S02]  /*14580*/  IMAD.MOV.U32 R27, RZ, RZ, R19 ;  /* 0x000000ffff1b7224 */ /* 0x000fe400078e0013 */
[----:B0-----:R-:W-:Y:S01]  /*14590*/  IMAD.MOV.U32 R2, RZ, RZ, R16 ;  /* 0x000000ffff027224 */ /* 0x001fe200078e0010 */
[----:B------:R-:W2:Y:S01]  /*145a0*/  LDL.LU.64 R18, [R1+0x13e0] ;  /* 0x0013e00001127983 */ /* 0x000ea20000300a00 */
[----:B------:R-:W-:-:S03]  /*145b0*/  IMAD.MOV.U32 R29, RZ, RZ, R17 ;  /* 0x000000ffff1d7224 */ /* 0x000fc600078e0011 */
[----:B------:R-:W2:Y:S04]  /*145c0*/  LDL.LU.64 R16, [R1+0x13d8] ;  /* 0x0013d80001107983 */ /* 0x000ea80000300a00 */
[----:B------:R-:W-:Y:S04]  /*145d0*/  STL.64 [R1+0x13b0], R6 ;  /* 0x0013b00601007387 */ /* 0x000fe80000100a00 */
[----:B------:R0:W-:Y:S02]  /*145e0*/  STL.64 [R1+0x13a8], R4 ;  /* 0x0013a80401007387 */ /* 0x0001e40000100a00 */
[----:B0-----:R-:W-:-:S02]  /*145f0*/  IMAD.MOV.U32 R4, RZ, RZ, R21 ;  /* 0x000000ffff047224 */ /* 0x001fc400078e0015 */
[----:B------:R-:W-:Y:S02]  /*14600*/  IMAD.MOV.U32 R5, RZ, RZ, R20 ;  /* 0x000000ffff057224 */ /* 0x000fe400078e0014 */
[----:B------:R-:W-:Y:S05]  /*14610*/  LDSM.16.MT88.4 R20, [R22+0x8800] ;  /* 0x008800001614783b */ /* 0x000fea0000004200 */
[-C--:B--2---:R-:W-:Y:S11]  /*14620*/  HMMA.16816.F32 R16, R8, R4.reuse, R16 ;  /* 0x000000040810723c */ /* 0x084ff60000001810 */
[----:B------:R-:W-:Y:S11]  /*14630*/  @!UPT UIADD3 URZ, URZ, URZ, URZ ;  /* 0x0000003f3f3ff290 */ /* 0x000ff6000fffe03f */
[----:B------:R-:W-:Y:S01]  /*14640*/  @!UPT UIADD3 URZ, URZ, URZ, URZ ;  /* 0x0000003f3f3ff290 */ /* 0x000fe2000fffe03f */
[----:B------:R-:W-:Y:S04]  /*14650*/  STL.64 [R1+0x50], R16 ;  /* 0x0000501001007387 */ /* 0x000fe80000100a00 */
[----:B------:R0:W-:Y:S04]  /*14660*/  STL.64 [R1+0x58], R18 ;  /* 0x0000581201007387 */ /* 0x0001e80000100a00 */
[----:B0-----:R-:W2:Y:S04]  /*14670*/  LDL.LU R18, [R1+0x13d0] ;  /* 0x0013d00001127983 */ /* 0x001ea80000300800 */
[----:B------:R-:W3:Y:S04]  /*14680*/  LDL.LU R16, [R1+0x13cc] ;  /* 0x0013cc0001107983 */ /* 0x000ee80000300800 */
[----:B------:R-:W-:Y:S04]  /*14690*/  STL.64 [R1+0x13a0], R10 ;  /* 0x0013a00a01007387 */ /* 0x000fe80000100a00 */
[----:B------:R0:W-:Y:S04]  /*146a0*/  STL.64 [R1+0x1398], R8 ;  /* 0x0013980801007387 */ /* 0x0001e80000100a00 */
[----:B0-----:R-:W4:Y:S04]  /*146b0*/  LDL.LU.64 R8, [R1+0x360] ;  /* 0x0003600001087983 */ /* 0x001f280000300a00 */
[----:B------:R-:W4:Y:S04]  /*146c0*/  LDL.LU.64 R10, [R1+0x368] ;  /* 0x00036800010a7983 */ /* 0x000f280000300a00 */
[----:B-1----:R-:W-:Y:S04]  /*146d0*/  STL.64 [R1+0x1390], R14 ;  /* 0x0013900e01007387 */ /* 0x002fe80000100a00 */
[----:B------:R-:W-:Y:S01]  /*146e0*/  STL.64 [R1+0x1388], R12 ;  /* 0x0013880c01007387 */ /* 0x000fe20000100a00 */
[----:B----4-:R-:W-:Y:S11]  /*146f0*/  HMMA.16816.F32 R4, R12, R4, R8 ;  /* 0x000000040c04723c */ /* 0x010ff60000001808 */
[----:B------:R-:W-:Y:S11]  /*14700*/  @!UPT UIADD3 URZ, URZ, URZ, URZ ;  /* 0x0000003f3f3ff290 */ /* 0x000ff6000fffe03f */
[----:B------:R-:W-:Y:S01]  /*14710*/  @!UPT UIADD3 URZ, URZ, URZ, URZ ;  /* 0x0000003f3f3ff290 */ /* 0x000fe2000fffe03f */
[----:B------:R-:W-:Y:S04]  /*14720*/  STL.64 [R1+0x40], R4 ;  /* 0x0000400401007387 */ /* 0x000fe80000100a00 */
[----:B------:R-:W-:Y:S04]  /*14730*/  STL.64 [R1+0x48], R6 ;  /* 0x0000480601007387 */ /* 0x000fe80000100a00 */
[----:B------:R-:W0:Y:S02]  /*14740*/  LDSM.16.M88.4 R4, [R0+0x800] ;  /* 0x000800000004783b */ /* 0x000e240000000200 */
[----:B0-----:R-:W-:-:S02]  /*14750*/  IMAD.MOV.U32 R9, RZ, RZ, R4 ;  /* 0x000000ffff097224 */ /* 0x001fc400078e0004 */
[----:B------:R-:W-:Y:S01]  /*14760*/  STL.64 [R1+0x38], R6 ;  /* 0x0000380601007387 */ /* 0x000fe20000100a00 */
[----:B------:R-:W-:-:S03]  /*14770*/  IMAD.MOV.U32 R8, RZ, RZ, R5 ;  /* 0x000000ffff087224 */ /* 0x000fc600078e0005 */
[----:B---3--:R-:W0:Y:S04]  /*14780*/  LDSM.16.MT88.4 R4, [R16+0x8800] ;  /* 0x008800001004783b */ /* 0x008e280000004200 */
[----:B--2---:R-:W1:Y:S04]  /*14790*/  LDSM.16.MT88.4 R16, [R18+0x8800] ;  /* 0x008800001210783b */ /* 0x004e680000004200 */
[----:B------:R2:W-:Y:S01]  /*147a0*/  STL [R1+0x1330], R0 ;  /* 0x0013300001007387 */ /* 0x0005e20000100800 */
[----:B0-----:R-:W-:-:S03]  /*147b0*/  IMAD.MOV.U32 R10, RZ, RZ, R6 ;  /* 0x000000ffff0a7224 */ /* 0x001fc600078e0006 */
[----:B------:R0:W-:Y:S01]  /*147c0*/  STL.64 [R1], R4 ;  /* 0x0000000401007387 */ /* 0x0001e20000100a00 */
[----:B--2---:R-:W-:Y:S02]  /*147d0*/  IMAD.MOV.U32 R0, RZ, RZ, R7 ;  /* 0x000000ffff007224 */ /* 0x004fe400078e0007 */
[----:B------:R-:W-:Y:S01]  /*147e0*/  IMAD.MOV.U32 R12, RZ, RZ, R4 ;  /* 0x000000ffff0c7224 */ /* 0x000fe200078e0004 */
[----:B------:R2:W-:Y:S01]  /*147f0*/  STL.64 [R1+0x8], R6 ;  /* 0x0000080601007387 */ /* 0x0005e20000100a00 */
[----:B------:R-:W-:-:S03]  /*14800*/  IMAD.MOV.U32 R11, RZ, RZ, R5 ;  /* 0x000000ffff0b7224 */ /* 0x000fc600078e0005 */
[----:B0-----:R-:W3:Y:S04]  /*14810*/  LDL.64 R4, [R1+0x10] ;  /* 0x0000100001047983 */ /* 0x001ee80000100a00 */
[----:B--2---:R-:W2:Y:S04]  /*14820*/  LDL.64 R6, [R1+0x18] ;  /* 0x0000180001067983 */ /* 0x004ea80000100a00 */
[----:B-1----:R0:W-:Y:S04]  /*14830*/  STL.64 [R1+0x1350], R18 ;  /* 0x0013501201007387 */ /* 0x0021e80000100a00 */
[----:B------:R1:W-:Y:S01]  /*14840*/  STL.64 [R1+0x1348], R16 ;  /* 0x0013481001007387 */ /* 0x0003e20000100a00 */
[----:B0-----:R-:W-:-:S02]  /*14850*/  IMAD.MOV.U32 R18, RZ, RZ, R10 ;  /* 0x000000ffff127224 */ /* 0x001fc400078e000a */
[----:B------:R-:W-:Y:S02]  /*14860*/  IMAD.MOV.U32 R19, RZ, RZ, R0 ;  /* 0x000000ffff137224 */ /* 0x000fe400078e0000 */
[----:B-1----:R-:W-:Y:S02]  /*14870*/  IMAD.MOV.U32 R16, RZ, RZ, R12 ;  /* 0x000000ffff107224 */ /* 0x002fe400078e000c */
[----:B------:R-:W-:Y:S01]  /*14880*/  IMAD.MOV.U32 R17, RZ, RZ, R11 ;  /* 0x000000ffff117224 */ /* 0x000fe200078e000b */
[----:B------:R-:W-:Y:S04]  /*14890*/  STL.64 [R1+0x1370], R18 ;  /* 0x0013701201007387 */ /* 0x000fe80000100a00 */
[----:B------:R0:W-:Y:S04]  /*148a0*/  STL.64 [R1+0x1368], R16 ;  /* 0x0013681001007387 */ /* 0x0001e80000100a00 */
[----:B------:R-:W-:Y:S04]  /*148b0*/  STL.64 [R1+0x1340], R22 ;  /* 0x0013401601007387 */ /* 0x000fe80000100a00 */
[----:B------:R1:W-:Y:S01]  /*148c0*/  STL.64 [R1+0x1338], R20 ;  /* 0x0013381401007387 */ /* 0x0003e20000100a00 */
[----:B0-----:R-:W-:-:S02]  /*148d0*/  IMAD.MOV.U32 R16, RZ, RZ, R9 ;  /* 0x000000ffff107224 */ /* 0x001fc400078e0009 */
[----:B------:R-:W-:Y:S02]  /*148e0*/  IMAD.MOV.U32 R17, RZ, RZ, R8 ;  /* 0x000000ffff117224 */ /* 0x000fe400078e0008 */
[----:B-1----:R-:W-:Y:S02]  /*148f0*/  IMAD.MOV.U32 R20, RZ, RZ, R2 ;  /* 0x000000ffff147224 */ /* 0x002fe400078e0002 */
[----:B------:R-:W4:Y:S04]  /*14900*/  LDL.LU R2, [R1+0x13c8] ;  /* 0x0013c80001027983 */ /* 0x000f280000300800 */
[----:B------:R-:W2:Y:S04]  /*14910*/  LDL.LU.64 R8, [R1+0x450] ;  /* 0x0004500001087983 */ /* 0x000ea80000300a00 */
[----:B------:R-:W2:Y:S04]  /*14920*/  LDL.LU.64 R10, [R1+0x458] ;  /* 0x00045800010a7983 */ /* 0x000ea80000300a00 */
[----:B--2---:R-:W-:Y:S04]  /*14930*/  STL.64 [R1+0x13c0], R10 ;  /* 0x0013c00a01007387 */ /* 0x004fe80000100a00 */
[----:B------:R0:W-:Y:S04]  /*14940*/  STL.64 [R1+0x13b8], R8 ;  /* 0x0013b80801007387 */ /* 0x0001e80000100a00 */
[----:B0-----:R-:W2:Y:S04]  /*14950*/  LDL.LU.64 R8, [R1+0x4d0] ;  /* 0x0004d00001087983 */ /* 0x001ea80000300a00 */
[----:B------:R-:W2:Y:S01]  /*14960*/  LDL.LU.64 R10, [R1+0x4d8] ;  /* 0x0004d800010a7983 */ /* 0x000ea20000300a00 */
[----:B------:R-:W-:-:S02]  /*14970*/  IMAD.MOV.U32 R22, RZ, RZ, R28 ;  /* 0x000000ffff167224 */ /* 0x000fc400078e001c */
[----:B------:R-:W-:Y:S01]  /*14980*/  IMAD.MOV.U32 R23, RZ, RZ, R27 ;  /* 0x000000ffff177224 */ /* 0x000fe200078e001b */
[----:B------:R-:W2:Y:S01]  /*14990*/  LDL.LU.64 R12, [R1+0x3d0] ;  /* 0x0003d000010c7983 */ /* 0x000ea20000300a00 */
[----:B------:R-:W-:-:S03]  /*149a0*/  IMAD.MOV.U32 R21, RZ, RZ, R29 ;  /* 0x000000ffff157224 */ /* 0x000fc600078e001d */
[----:B------:R-:W2:Y:S04]  /*149b0*/  LDL.LU.64 R14, [R1+0x3d8] ;  /* 0x0003d800010e7983 */ /* 0x000ea80000300a00 */
[----:B------:R0:W-:Y:S04]  /*149c0*/  STL.64 [R1+0x1360], R22 ;  /* 0x0013601601007387 */ /* 0x0001e80000100a00 */
[----:B------:R1:W-:Y:S01]  /*149d0*/  STL.64 [R1+0x1358], R20 ;  /* 0x0013581401007387 */ /* 0x0003e20000100a00 */
[----:B0-----:R-:W-:Y:S02]  /*149e0*/  IMAD.MOV.U32 R22, RZ, RZ, R24 ;  /* 0x000000ffff167224 */ /* 0x001fe400078e0018 */
[----:B------:R-:W-:-:S02]  /*149f0*/  IMAD.MOV.U32 R23, RZ, RZ, R3 ;  /* 0x000000ffff177224 */ /* 0x000fc400078e0003 */
[----:B-1----:R-:W-:Y:S02]  /*14a00*/  IMAD.MOV.U32 R20, RZ, RZ, R26 ;  /* 0x000000ffff147224 */ /* 0x002fe400078e001a */
[----:B------:R-:W-:Y:S01]  /*14a10*/  IMAD.MOV.U32 R21, RZ, RZ, R25 ;  /* 0x000000ffff157224 */ /* 0x000fe200078e0019 */
[----:B------:R-:W-:Y:S04]  /*14a20*/  STL.64 [R1+0x1380], R22 ;  /* 0x0013801601007387 */ /* 0x000fe80000100a00 */
[----:B------:R0:W-:Y:S01]  /*14a30*/  STL.64 [R1+0x1378], R20 ;  /* 0x0013781401007387 */ /* 0x0001e20000100a00 */
[----:B------:R-:W-:-:S03]  /*14a40*/  IMAD.MOV.U32 R3, RZ, RZ, R6 ;  /* 0x000000ffff037224 */ /* 0x000fc600078e0006 */
[----:B----4-:R1:W4:Y:S01]  /*14a50*/  LDSM.16.MT88.4 R24, [R2+0x8800] ;  /* 0x008800000218783b */ /* 0x0103220000004200 */
[----:B---3--:R-:W-:-:S03]  /*14a60*/  IMAD.MOV.U32 R29, RZ, RZ, R4 ;  /* 0x000000ffff1d7224 */ /* 0x008fc600078e0004 */
[----:B0-----:R-:W3:Y:S04]  /*14a70*/  LDL.LU.64 R20, [R1+0x350] ;  /* 0x0003500001147983 */ /* 0x001ee80000300a00 */
[----:B------:R-:W3:Y:S01]  /*14a80*/  LDL.LU.64 R22, [R1+0x358] ;  /* 0x0003580001167983 */ /* 0x000ee20000300a00 */
[----:B-1----:R-:W-:Y:S02]  /*14a90*/  IMAD.MOV.U32 R2, RZ, RZ, R7 ;  /* 0x000000ffff027224 */ /* 0x002fe400078e0007 */
[----:B------:R-:W-:Y:S01]  /*14aa0*/  IMAD.MOV.U32 R28, RZ, RZ, R5 ;  /* 0x000000ffff1c7224 */ /* 0x000fe200078e0005 */
[-C--:B--2---:R-:W-:Y:S11]  /*14ab0*/  HMMA.16816.F32 R8, R4, R16.reuse, R8 ;  /* 0x000000100408723c */ /* 0x084ff60000001808 */
[----:B------:R-:W-:Y:S11]  /*14ac0*/  @!UPT UIADD3 URZ, URZ, URZ, URZ ;  /* 0x0000003f3f3ff290 */ /* 0x000ff6000fffe03f */
[----:B------:R-:W-:Y:S01]  /*14ad0*/  @!UPT UIADD3 URZ, URZ, URZ, URZ ;  /* 0x0000003f3f3ff290 */ /* 0x000fe2000fffe03f */
[----:B------:R-:W-:Y:S04]  /*14ae0*/  STL.64 [R1+0xb0], R8 ;  /* 0x0000b00801007387 */ /* 0x000fe80000100a00 */
[----:B------:R0:W-:Y:S04]  /*14af0*/  STL.64 [R1+0xb8], R10 ;  /* 0x0000b80a01007387 */ /* 0x0001e80000100a00 */
[----:B0-----:R-:W2:Y:S04]  /*14b00*/  LDL.LU.64 R10, [R1+0x13c0] ;  /* 0x0013c000010a7983 */ /* 0x001ea80000300a00 */
[----:B------:R-:W2:Y:S04]  /*14b10*/  LDL.LU.64 R8, [R1+0x13b8] ;  /* 0x0013b80001087983 */ /* 0x000ea80000300a00 */
[----:B------:R-:W2:Y:S04]  /*14b20*/  LDL.LU.64 R6, [R1+0x13b0] ;  /* 0x0013b00001067983 */ /* 0x000ea80000300a00 */
[----:B------:R-:W2:Y:S02]  /*14b30*/  LDL.LU.64 R4, [R1+0x13a8] ;  /* 0x0013a80001047983 */ /* 0x000ea40000300a00 */
[----:B--2---:R-:W-:Y:S11]  /*14b40*/  HMMA.16816.F32 R8, R4, R16, R8 ;  /* 0x000000100408723c */ /* 0x004ff60000001808 */
[----:B------:R-:W-:Y:S11]  /*14b50*/  @!UPT UIADD3 URZ, URZ, URZ, URZ ;  /* 0x0000003f3f3ff290 */ /* 0x000ff6000fffe03f */
[----:B------:R-:W-:Y:S01]  /*14b60*/  @!UPT UIADD3 URZ, URZ, URZ, URZ ;  /* 0x0000003f3f3ff290 */ /* 0x000fe2000fffe03f */
[----:B------:R-:W-:Y:S01]  /*14b70*/  STL.64 [R1+0xa0], R8 ;  /* 0x0000a00801007387 */ /* 0x000fe20000100a00 */
[----:B------:R-:W-:-:S03]  /*14b80*/  IMAD.MOV.U32 R0, RZ, RZ, R11 ;  /* 0x000000ffff007224 */ /* 0x000fc600078e000b */
[----:B------:R0:W-:Y:S04]  /*14b90*/  STL [R1+0xa8], R10 ;  /* 0x0000a80a01007387 */ /* 0x0001e80000100800 */
[----:B0-----:R-:W2:Y:S04]  /*14ba0*/  LDL.LU.64 R10, [R1+0x13a0] ;  /* 0x0013a000010a7983 */ /* 0x001ea80000300a00 */
[----:B------:R-:W2:Y:S02]  /*14bb0*/  LDL.LU.64 R8, [R1+0x1398] ;  /* 0x0013980001087983 */ /* 0x000ea40000300a00 */
[-C--:B--2---:R-:W-:Y:S11]  /*14bc0*/  HMMA.16816.F32 R12, R8, R16.reuse, R12 ;  /* 0x00000010080c723c */ /* 0x084ff6000000180c */
[----:B------:R-:W-:Y:S11]  /*14bd0*/  @!UPT UIADD3 URZ, URZ, URZ, URZ ;  /* 0x0000003f3f3ff290 */ /* 0x000ff6000fffe03f */
[----:B------:R-:W-:Y:S01]  /*14be0*/  @!UPT UIADD3 URZ, URZ, URZ, URZ ;  /* 0x0000003f3f3ff290 */ /* 0x000fe2000fffe03f */
[----:B------:R-:W-:Y:S04]  /*14bf0*/  STL.64 [R1+0x90], R12 ;  /* 0x0000900c01007387 */ /* 0x000fe80000100a00 */
[----:B------:R0:W-:Y:S04]  /*14c00*/  STL.64 [R1+0x98], R14 ;  /* 0x0000980e01007387 */ /* 0x0001e80000100a00 */
[----:B0-----:R-:W3:Y:S04]  /*14c10*/  LDL.LU.64 R14, [R1+0x1390] ;  /* 0x00139000010e7983 */ /* 0x001ee80000300a00 */
[----:B------:R-:W3:Y:S04]  /*14c20*/  LDL.LU.64 R12, [R1+0x1388] ;  /* 0x00138800010c7983 */ /* 0x000ee80000300a00 */
[----:B------:R0:W-:Y:S04]  /*14c30*/  STL.64 [R1+0x1328], R10 ;  /* 0x0013280a01007387 */ /* 0x0001e80000100a00 */
[----:B------:R-:W-:Y:S04]  /*14c40*/  STL.64 [R1+0x1320], R8 ;  /* 0x0013200801007387 */ /* 0x000fe80000100a00 */
[----:B0-----:R-:W2:Y:S04]  /*14c50*/  LDL.LU R10, [R1+0x28] ;  /* 0x00002800010a7983 */ /* 0x001ea80000300800 */
[----:B------:R-:W2:Y:S01]  /*14c60*/  LDL.LU R11, [R1+0x2c] ;  /* 0x00002c00010b7983 */ /* 0x000ea20000300800 */
[----:B---3--:R-:W-:Y:S03]  /*14c70*/  HMMA.16816.F32 R16, R12, R16, R20 ;  /* 0x000000100c10723c */ /* 0x008fe60000001814 */
[----:B------:R-:W2:Y:S04]  /*14c80*/  LDL.LU.64 R22, [R1+0x1380] ;  /* 0x0013800001167983 */ /* 0x000ea80000300a00 */
[----:B------:R-:W2:Y:S11]  /*14c90*/  LDL.LU.64 R20, [R1+0x1378] ;  /* 0x0013780001147983 */ /* 0x000eb60000300a00 */
[----:B------:R-:W-:Y:S05]  /*14ca0*/  @!UPT UIADD3 URZ, URZ, URZ, URZ ;  /* 0x0000003f3f3ff290 */ /* 0x000fea000fffe03f */
[----:B------:R-:W-:Y:S04]  /*14cb0*/  STL.64 [R1+0x80], R16 ;  /* 0x0000801001007387 */ /* 0x000fe80000100a00 */
[----:B------:R0:W-:Y:S04]  /*14cc0*/  STL.64 [R1+0x88], R18 ;  /* 0x0000881201007387 */ /* 0x0001e80000100a00 */
[----:B0-----:R-:W2:Y:S04]  /*14cd0*/  LDL.LU.64 R18, [R1+0x1370] ;  /* 0x0013700001127983 */ /* 0x001ea80000300a00 */
[----:B------:R-:W2:Y:S04]  /*14ce0*/  LDL.LU.64 R16, [R1+0x1368] ;  /* 0x0013680001107983 */ /* 0x000ea80000300a00 */
[----:B------:R-:W-:Y:S04]  /*14cf0*/  STL.64 [R1+0x1318], R14 ;  /* 0x0013180e01007387 */ /* 0x000fe80000100a00 */
[----:B------:R0:W-:Y:S04]  /*14d00*/  STL.64 [R1+0x1310], R12 ;  /* 0x0013100c01007387 */ /* 0x0001e80000100a00 */
[----:B0-----:R-:W4:Y:S04]  /*14d10*/  LDL.LU R12, [R1+0x40] ;  /* 0x00004000010c7983 */ /* 0x001f280000300800 */
[----:B------:R-:W4:Y:S04]  /*14d20*/  LDL.LU R13, [R1+0x44] ;  /* 0x00004400010d7983 */ /* 0x000f280000300800 */
[----:B------:R-:W4:Y:S04]  /*14d30*/  LDL.LU R14, [R1+0x48] ;  /* 0x00004800010e7983 */ /* 0x000f280000300800 */
[----:B------:R-:W4:Y:S01]  /*14d40*/  LDL.LU R15, [R1+0x4c] ;  /* 0x00004c00010f7983 */ /* 0x000f220000300800 */
[-C--:B--2---:R-:W-:Y:S03]  /*14d50*/  HMMA.16816.F32 R16, R16, R10.reuse, R20 ;  /* 0x0000000a1010723c */ /* 0x084fe60000001814 */
[----:B------:R-:W2:Y:S04]  /*14d60*/  LDL.LU.64 R22, [R1+0x1360] ;  /* 0x0013600001167983 */ /* 0x000ea80000300a00 */
[----:B------:R-:W2:Y:S11]  /*14d70*/  LDL.LU.64 R20, [R1+0x1358] ;  /* 0x0013580001147983 */ /* 0x000eb60000300a00 */
[----:B------:R-:W-:Y:S05]  /*14d80*/  @!UPT UIADD3 URZ, URZ, URZ, URZ ;  /* 0x0000003f3f3ff290 */ /* 0x000fea000fffe03f */
[----:B------:R-:W-:Y:S04]  /*14d90*/  STL.64 [R1+0x4e0], R16 ;  /* 0x0004e01001007387 */ /* 0x000fe80000100a00 */
[----:B------:R0:W-:Y:S04]  /*14da0*/  STL.64 [R1+0x4e8], R18 ;  /* 0x0004e81201007387 */ /* 0x0001e80000100a00 */
[----:B0-----:R-:W2:Y:S04]  /*14db0*/  LDL.LU.64 R18, [R1+0x1350] ;  /* 0x0013500001127983 */ /* 0x001ea80000300a00 */
[----:B------:R-:W2:Y:S02]  /*14dc0*/  LDL.LU.64 R16, [R1+0x1348] ;  /* 0x0013480001107983 */ /* 0x000ea40000300a00 */
[-C--:B--2---:R-:W-:Y:S11]  /*14dd0*/  HMMA.16816.F32 R20, R16, R10.reuse, R20 ;  /* 0x0000000a1014723c */ /* 0x084ff60000001814 */
[----:B------:R-:W-:Y:S11]  /*14de0*/  @!UPT UIADD3 URZ, URZ, URZ, URZ ;  /* 0x0000003f3f3ff290 */ /* 0x000ff6000fffe03f */
[----:B------:R-:W-:Y:S01]  /*14df0*/  @!UPT UIADD3 URZ, URZ, URZ, URZ ;  /* 0x0000003f3f3ff290 */ /* 0x000fe2000fffe03f */
[----:B------:R-:W-:Y:S04]  /*14e00*/  STL.64 [R1+0x460], R20 ;  /* 0x0004601401007387 */ /* 0x000fe80000100a00 */
[----:B------:R0:W-:Y:S04]  /*14e10*/  STL.64 [R1+0x468], R22 ;  /* 0x0004681601007387 */ /* 0x0001e80000100a00 */
[----:B0-----:R-:W2:Y:S04]  /*14e20*/  LDL.LU.64 R22, [R1+0x1340] ;  /* 0x0013400001167983 */ /* 0x001ea80000300a00 */
[----:B------:R-:W3:Y:S04]  /*14e30*/  LDL.LU.64 R20, [R1+0x1338] ;  /* 0x0013380001147983 */ /* 0x000ee80000300a00 */
[----:B------:R-:W-:Y:S04]  /*14e40*/  STL.64 [R1+0x12e8], R18 ;  /* 0x0012e81201007387 */ /* 0x000fe80000100a00 */
[----:B------:R0:W-:Y:S04]  /*14e50*/  STL.64 [R1+0x12e0], R16 ;  /* 0x0012e01001007387 */ /* 0x0001e80000100a00 */
[----:B0-----:R-:W4:Y:S04]  /*14e60*/  LDL.LU R16, [R1+0x50] ;  /* 0x0000500001107983 */ /* 0x001f280000300800 */
[----:B------:R-:W4:Y:S04]  /*14e70*/  LDL.LU R17, [R1+0x54] ;  /* 0x0000540001117983 */ /* 0x000f280000300800 */
[----:B------:R-:W4:Y:S04]  /*14e80*/  LDL.LU R18, [R1+0x58] ;  /* 0x0000580001127983 */ /* 0x000f280000300800 */
[----:B------:R-:W4:Y:S04]  /*14e90*/  LDL.LU R19, [R1+0x5c] ;  /* 0x00005c0001137983 */ /* 0x000f280000300800 */
[----:B--2---:R-:W-:Y:S04]  /*14ea0*/  STL.64 [R1+0x12d8], R22 ;  /* 0x0012d81601007387 */ /* 0x004fe80000100a00 */
[----:B---3--:R0:W-:Y:S01]  /*14eb0*/  STL.64 [R1+0x12d0], R20 ;  /* 0x0012d01401007387 */ /* 0x0081e20000100a00 */
[-C--:B----4-:R-:W-:Y:S08]  /*14ec0*/  HMMA.16816.F32 R16, R20, R10.reuse, R16 ;  /* 0x0000000a1410723c */ /* 0x090ff00000001810 */
[----:B------:R-:W-:Y:S11]  /*14ed0*/  HMMA.16816.F32 R8, R24, R10, R12 ;  /* 0x0000000a1808723c */ /* 0x000ff6000000180c */
[----:B------:R-:W-:Y:S04]  /*14ee0*/  @!UPT UIADD3 URZ, URZ, URZ, URZ ;  /* 0x0000003f3f3ff290 */ /* 0x000fe8000fffe03f */
[----:B------:R-:W-:Y:S04]  /*14ef0*/  STL.64 [R1+0x3e0], R16 ;  /* 0x0003e01001007387 */ /* 0x000fe80000100a00 */
[----:B------:R-:W-:Y:S04]  /*14f00*/  STL.64 [R1+0x3e8], R18 ;  /* 0x0003e81201007387 */ /* 0x000fe80000100a00 */
[----:B0-----:R-:W2:Y:S04]  /*14f10*/  LDL.LU R20, [R1+0xa0] ;  /* 0x0000a00001147983 */ /* 0x001ea80000300800 */
[----:B------:R0:W-:Y:S04]  /*14f20*/  STL.64 [R1+0x360], R8 ;  /* 0x0003600801007387 */ /* 0x0001e80000100a00 */
[----:B------:R1:W-:Y:S04]  /*14f30*/  STL.64 [R1+0x368], R10 ;  /* 0x0003680a01007387 */ /* 0x0003e80000100a00 */
[----:B------:R-:W2:Y:S04]  /*14f40*/  LDL.LU R21, [R1+0xa4] ;  /* 0x0000a40001157983 */ /* 0x000ea80000300800 */
[----:B------:R-:W3:Y:S01]  /*14f50*/  LDL.LU R22, [R1+0xa8] ;  /* 0x0000a80001167983 */ /* 0x000ee20000300800 */
[----:B------:R-:W-:-:S03]  /*14f60*/  IMAD.MOV.U32 R23, RZ, RZ, R0 ;  /* 0x000000ffff177224 */ /* 0x000fc600078e0000 */
[----:B------:R-:W4:Y:S04]  /*14f70*/  LDL.LU R0, [R1+0x1330] ;  /* 0x0013300001007983 */ /* 0x000f280000300800 */
[----:B0-----:R-:W4:Y:S04]  /*14f80*/  LDL.LU.64 R8, [R1+0x440] ;  /* 0x0004400001087983 */ /* 0x001f280000300a00 */
[----:B-1----:R-:W4:Y:S04]  /*14f90*/  LDL.LU.64 R10, [R1+0x448] ;  /* 0x00044800010a7983 */ /* 0x002f280000300a00 */
[----:B------:R-:W4:Y:S04]  /*14fa0*/  LDL.LU.64 R12, [R1+0x3c0] ;  /* 0x0003c000010c7983 */ /* 0x000f280000300a00 */
[----:B------:R-:W4:Y:S04]  /*14fb0*/  LDL.LU.64 R14, [R1+0x3c8] ;  /* 0x0003c800010e7983 */ /* 0x000f280000300a00 */
[----:B---3--:R-:W-:Y:S04]  /*14fc0*/  STL.64 [R1+0x12f8], R22 ;  /* 0x0012f81601007387 */ /* 0x008fe80000100a00 */
[----:B--2---:R-:W-:Y:S04]  /*14fd0*/  STL.64 [R1+0x12f0], R20 ;  /* 0x0012f01401007387 */ /* 0x004fe80000100a00 */
[----:B------:R-:W2:Y:S04]  /*14fe0*/  LDL.64 R18, [R1+0x8] ;  /* 0x0000080001127983 */ /* 0x000ea80000100a00 */
[----:B------:R-:W3:Y:S04]  /*14ff0*/  LDL.64 R16, [R1] ;  /* 0x0000000001107983 */ /* 0x000ee80000100a00 */
[----:B----4-:R-:W0:Y:S04]  /*15000*/  LDSM.16.M88.4 R20, [R0+0x1000] ;  /* 0x001000000014783b */ /* 0x010e280000000200 */
[----:B--2---:R-:W-:Y:S04]  /*15010*/  STL.64 [R1+0x1308], R18 ;  /* 0x0013081201007387 */ /* 0x004fe80000100a00 */
[----:B---3--:R-:W-:Y:S04]  /*15020*/  STL.64 [R1+0x1300], R16 ;  /* 0x0013001001007387 */ /* 0x008fe80000100a00 */
[----:B------:R-:W-:Y:S04]  /*15030*/  STL [R1+0x12c4], R24 ;  /* 0x0012c41801007387 */ /* 0x000fe80000100800 */
[----:B------:R1:W-:Y:S04]  /*15040*/  STL [R1+0x12c0], R25 ;  /* 0x0012c01901007387 */ /* 0x0003e80000100800 */
[----:B------:R-:W-:Y:S04]  /*15050*/  STL [R1+0x12bc], R26 ;  /* 0x0012bc1a01007387 */ /* 0x000fe80000100800 */
[----:B------:R2:W-:Y:S04]  /*15060*/  STL [R1+0x12b8], R27 ;  /* 0x0012b81b01007387 */ /* 0x0005e80000100800 */
[----:B-1----:R-:W3:Y:S04]  /*15070*/  LDL.LU.64 R24, [R1+0x4c0] ;  /* 0x0004c00001187983 */ /* 0x002ee80000300a00 */
[----:B--2---:R-:W3:Y:S01]  /*15080*/  LDL.LU.64 R26, [R1+0x4c8] ;  /* 0x0004c800011a7983 */ /* 0x004ee20000300a00 */
[----:B------:R-:W-:-:S02]  /*15090*/  IMAD.MOV.U32 R16, RZ, RZ, R29 ;  /* 0x000000ffff107224 */ /* 0x000fc400078e001d */
[----:B------:R-:W-:Y:S02]  /*150a0*/  IMAD.MOV.U32 R17, RZ, RZ, R28 ;  /* 0x000000ffff117224 */ /* 0x000fe400078e001c */
[----:B------:R-:W-:Y:S02]  /*150b0*/  IMAD.MOV.U32 R18, RZ, RZ, R3 ;  /* 0x000000ffff127224 */ /* 0x000fe400078e0003 */
[----:B------:R-:W-:Y:S01]  /*150c0*/  IMAD.MOV.U32 R19, RZ, RZ, R2 ;  /* 0x000000ffff137224 */ /* 0x000fe200078e0002 */
[-C--:B0-----:R-:W-:Y:S01]  /*150d0*/  HMMA.16816.F32 R8, R4, R20.reuse, R8 ;  /* 0x000000140408723c */ /* 0x081fe20000001808 */
[----:B------:R-:W-:Y:S04]  /*150e0*/  STL [R1+0x12c8], R0 ;  /* 0x0012c80001007387 */ /* 0x000fe80000100800 */
[----:B------:R-:W-:Y:S03]  /*150f0*/  STL.64 [R1+0x28], R22 ;  /* 0x0000281601007387 */ /* 0x000fe60000100a00 */
[----:B---3--:R-:W-:Y:S11]  /*15100*/  HMMA.16816.F32 R16, R16, R20, R24 ;  /* 0x000000141010723c */ /* 0x008ff60000001818 */
[----:B------:R-:W-:Y:S05]  /*15110*/  @!UPT UIADD3 URZ, URZ, URZ, URZ ;  /* 0x0000003f3f3ff290 */ /* 0x000fea000fffe03f */
[----:B------:R-:W-:Y:S02]  /*15120*/  IMAD.MOV.U32 R26, RZ, RZ, R10 ;  /* 0x000000ffff1a7224 */ /* 0x000fe400078e000a */
[----:B------:R-:W-:Y:S02]  /*15130*/  IMAD.MOV.U32 R27, RZ, RZ, R11 ;  /* 0x000000ffff1b7224 */ /* 0x000fe400078e000b */
[----:B------:R-:W-:Y:S02]  /*15140*/  IMAD.MOV.U32 R24, RZ, RZ, R8 ;  /* 0x000000ffff187224 */ /* 0x000fe400078e0008 */
[----:B------:R-:W-:Y:S02]  /*15150*/  IMAD.MOV.U32 R25, RZ, RZ, R9 ;  /* 0x000000ffff197224 */ /* 0x000fe400078e0009 */
[----:B------:R-:W-:Y:S02]  /*15160*/  IMAD.MOV.U32 R29, RZ, RZ, R16 ;  /* 0x000000ffff1d7224 */ /* 0x000fe400078e0010 */
[----:B------:R-:W-:-:S02]  /*15170*/  IMAD.MOV.U32 R28, RZ, RZ, R17 ;  /* 0x000000ffff1c7224 */ /* 0x000fc400078e0011 */
[----:B------:R-:W-:Y:S01]  /*15180*/  IMAD.MOV.U32 R3, RZ, RZ, R18 ;  /* 0x000000ffff037224 */ /* 0x000fe200078e0012 */
[----:B------:R-:W2:Y:S01]  /*15190*/  LDL.LU.64 R16, [R1+0x340] ;  /* 0x0003400001107983 */ /* 0x000ea20000300a00 */
[----:B------:R-:W-:-:S03]  /*151a0*/  IMAD.MOV.U32 R2, RZ, RZ, R19 ;  /* 0x000000ffff027224 */ /* 0x000fc600078e0013 */
[----:B------:R-:W2:Y:S04]  /*151b0*/  LDL.LU.64 R18, [R1+0x348] ;  /* 0x0003480001127983 */ /* 0x000ea80000300a00 */
[----:B------:R-:W-:Y:S04]  /*151c0*/  STL [R1+0x12cc], R29 ;  /* 0x0012cc1d01007387 */ /* 0x000fe80000100800 */
[----:B------:R-:W3:Y:S04]  /*151d0*/  LDL.LU.64 R10, [R1+0x1328] ;  /* 0x00132800010a7983 */ /* 0x000ee80000300a00 */
[----:B------:R-:W3:Y:S04]  /*151e0*/  LDL.LU.64 R8, [R1+0x1320] ;  /* 0x0013200001087983 */ /* 0x000ee80000300a00 */
[----:B------:R0:W-:Y:S04]  /*151f0*/  STL.64 [R1+0x1290], R6 ;  /* 0x0012900601007387 */ /* 0x0001e80000100a00 */
[----:B------:R-:W-:Y:S04]  /*15200*/  STL.64 [R1+0x1288], R4 ;  /* 0x0012880401007387 */ /* 0x000fe80000100a00 */
[----:B0-----:R-:W4:Y:S01]  /*15210*/  LDL.LU.64 R6, [R1+0x38] ;  /* 0x0000380001067983 */ /* 0x001f220000300a00 */
[-C--:B---3--:R-:W-:Y:S11]  /*15220*/  HMMA.16816.F32 R12, R8, R20.reuse, R12 ;  /* 0x00000014080c723c */ /* 0x088ff6000000180c */
[----:B------:R-:W-:Y:S11]  /*15230*/  @!UPT UIADD3 URZ, URZ, URZ, URZ ;  /* 0x0000003f3f3ff290 */ /* 0x000ff6000fffe03f */
[----:B------:R-:W-:Y:S01]  /*15240*/  @!UPT UIADD3 URZ, URZ, URZ, URZ ;  /* 0x0000003f3f3ff290 */ /* 0x000fe2000fffe03f */
[----:B------:R-:W-:Y:S04]  /*15250*/  STL.64 [R1+0x50], R12 ;  /* 0x0000500c01007387 */ /* 0x000fe80000100a00 */
[----:B------:R0:W-:Y:S04]  /*15260*/  STL.64 [R1+0x58], R14 ;  /* 0x0000580e01007387 */ /* 0x0001e80000100a00 */
[----:B0-----:R-:W2:Y:S04]  /*15270*/  LDL.LU.64 R14, [R1+0x1318] ;  /* 0x00131800010e7983 */ /* 0x001ea80000300a00 */
[----:B------:R-:W2:Y:S04]  /*15280*/  LDL.LU.64 R12, [R1+0x1310] ;  /* 0x00131000010c7983 */ /* 0x000ea80000300a00 */
[----:B------:R-:W-:Y:S04]  /*15290*/  STL.64 [R1+0x1280], R10 ;  /* 0x0012800a01007387 */ /* 0x000fe80000100a00 */
[----:B------:R0:W-:Y:S04]  /*152a0*/  STL.64 [R1+0x1278], R8 ;  /* 0x0012780801007387 */ /* 0x0001e80000100a00 */
[----:B0-----:R-:W3:Y:S04]  /*152b0*/  LDL.LU R8, [R1+0x90] ;  /* 0x0000900001087983 */ /* 0x001ee80000300800 */
[----:B------:R-:W3:Y:S04]  /*152c0*/  LDL.LU R9, [R1+0x94] ;  /* 0x0000940001097983 */ /* 0x000ee80000300800 */
[----:B------:R-:W3:Y:S04]  /*152d0*/  LDL.LU R10, [R1+0x98] ;  /* 0x00009800010a7983 */ /* 0x000ee80000300800 */
[----:B------:R-:W3:Y:S01]  /*152e0*/  LDL.LU R11, [R1+0x9c] ;  /* 0x00009c00010b7983 */ /* 0x000ee20000300800 */
[----:B--2---:R-:W-:Y:S03]  /*152f0*/  HMMA.16816.F32 R20, R12, R20, R16 ;  /* 0x000000140c14723c */ /* 0x004fe60000001810 */
[----:B------:R-:W4:Y:S04]  /*15300*/  LDL.LU.64 R18, [R1+0x1308] ;  /* 0x0013080001127983 */ /* 0x000f280000300a00 */
[----:B------:R-:W2:Y:S11]  /*15310*/  LDL.LU.64 R16, [R1+0x1300] ;  /* 0x0013000001107983 */ /* 0x000eb60000300a00 */
[----:B------:R-:W-:Y:S05]  /*15320*/  @!UPT UIADD3 URZ, URZ, URZ, URZ ;  /* 0x0000003f3f3ff290 */ /* 0x000fea000fffe03f */
[----:B------:R-:W-:Y:S04]  /*15330*/  STL.64 [R1+0x40], R20 ;  /* 0x0000401401007387 */ /* 0x000fe80000100a00 */
[----:B------:R0:W-:Y:S04]  /*15340*/  STL.64 [R1+0x48], R22 ;  /* 0x0000481601007387 */ /* 0x0001e80000100a00 */
[----:B0-----:R-:W3:Y:S04]  /*15350*/  LDL.LU.64 R22, [R1+0x12f8] ;  /* 0x0012f80001167983 */ /* 0x001ee80000300a00 */
[----:B------:R-:W3:Y:S04]  /*15360*/  LDL.LU.64 R20, [R1+0x12f0] ;  /* 0x0012f00001147983 */ /* 0x000ee80000300a00 */
[----:B------:R-:W-:Y:S04]  /*15370*/  STL.64 [R1+0x1270], R14 ;  /* 0x0012700e01007387 */ /* 0x000fe80000100a00 */
[----:B------:R0:W-:Y:S04]  /*15380*/  STL.64 [R1+0x1268], R12 ;  /* 0x0012680c01007387 */ /* 0x0001e80000100a00 */
[----:B0-----:R-:W4:Y:S04]  /*15390*/  LDL.LU R12, [R1+0xb0] ;  /* 0x0000b000010c7983 */ /* 0x001f280000300800 */
[----:B------:R-:W4:Y:S04]  /*153a0*/  LDL.LU R13, [R1+0xb4] ;  /* 0x0000b400010d7983 */ /* 0x000f280000300800 */
[----:B------:R-:W4:Y:S04]  /*153b0*/  LDL.LU R14, [R1+0xb8] ;  /* 0x0000b800010e7983 */ /* 0x000f280000300800 */
[----:B------:R-:W4:Y:S01]  /*153c0*/  LDL.LU R15, [R1+0xbc] ;  /* 0x0000bc00010f7983 */ /* 0x000f220000300800 */
[----:B--2---:R-:W-:-:S02]  /*153d0*/  IMAD.MOV.U32 R29, RZ, RZ, R16 ;  /* 0x000000ffff1d7224 */ /* 0x004fc400078e0010 */
[----:B------:R-:W-:Y:S01]  /*153e0*/  IMAD.MOV.U32 R0, RZ, RZ, R17 ;  /* 0x000000ffff007224 */ /* 0x000fe200078e0011 */
[----:B----4-:R-:W-:Y:S11]  /*153f0*/  HMMA.16816.F32 R12, R16, R6, R12 ;  /* 0x00000006100c723c */ /* 0x010ff6000000180c */
[----:B------:R-:W-:Y:S11]  /*15400*/  @!UPT UIADD3 URZ, URZ, URZ, URZ ;  /* 0x0000003f3f3ff290 */ /* 0x000ff6000fffe03f */
[----:B------:R-:W-:Y:S01]  /*15410*/  @!UPT UIADD3 URZ, URZ, URZ, URZ ;  /* 0x0000003f3f3ff290 */ /* 0x000fe2000fffe03f */
[----:B------:R-:W-:Y:S04]  /*15420*/  STL.64 [R1+0x4d0], R12 ;  /* 0x0004d00c01007387 */ /* 0x000fe80000100a00 */
[----:B------:R0:W-:Y:S02]  /*15430*/  STL.64 [R1+0x4d8], R14 ;  /* 0x0004d80e01007387 */ /* 0x0001e40000100a00 */
[----:B0-----:R-:W-:Y:S02]  /*15440*/  IMAD.MOV.U32 R15, RZ, RZ, R18 ;  /* 0x000000ffff0f7224 */ /* 0x001fe400078e0012 */
[----:B------:R-:W-:Y:S02]  /*15450*/  IMAD.MOV.U32 R14, RZ, RZ, R19 ;  /* 0x000000ffff0e7224 */ /* 0x000fe400078e0013 */
[----:B------:R-:W3:Y:S04]  /*15460*/  LDL.LU.64 R18, [R1+0x12e8] ;  /* 0x0012e80001127983 */ /* 0x000ee80000300a00 */
[----:B------:R-:W3:Y:S01]  /*15470*/  LDL.LU.64 R16, [R1+0x12e0] ;  /* 0x0012e00001107983 */ /* 0x000ee20000300a00 */
[----:B------:R-:W-:-:S02]  /*15480*/  IMAD.MOV.U32 R13, RZ, RZ, R6 ;  /* 0x000000ffff0d7224 */ /* 0x000fc400078e0006 */
[----:B------:R-:W-:Y:S01]  /*15490*/  IMAD.MOV.U32 R12, RZ, RZ, R7 ;  /* 0x000000ffff0c7224 */ /* 0x000fe200078e0007 */
[----:B---3--:R-:W-:Y:S11]  /*154a0*/  HMMA.16816.F32 R20, R16, R6, R20 ;  /* 0x000000061014723c */ /* 0x008ff60000001814 */
[----:B------:R-:W-:Y:S11]  /*154b0*/  @!UPT UIADD3 URZ, URZ, URZ, URZ ;  /* 0x0000003f3f3ff290 */ /* 0x000ff6000fffe03f */
[----:B------:R-:W-:Y:S01]  /*154c0*/  @!UPT UIADD3 URZ, URZ, URZ, URZ ;  /* 0x0000003f3f3ff290 */ /* 0x000fe2000fffe03f */
[----:B------:R-:W-:Y:S04]  /*154d0*/  STL.64 [R1+0x450], R20 ;  /* 0x0004501401007387 */ /* 0x000fe80000100a00 */
[----:B------:R0:W-:Y:S04]  /*154e0*/  STL.64 [R1+0x458], R22 ;  /* 0x0004581601007387 */ /* 0x0001e80000100a00 */
[----:B0-----:R-:W2:Y:S04]  /*154f0*/  LDL.LU.64 R22, [R1+0x12d8] ;  /* 0x0012d80001167983 */ /* 0x001ea80000300a00 */
[----:B------:R-:W2:Y:S04]  /*15500*/  LDL.LU.64 R20, [R1+0x12d0] ;  /* 0x0012d00001147983 */ /* 0x000ea80000300a00 */
[----:B------:R-:W3:Y:S04]  /*15510*/  LDL.64 R6, [R1+0x18] ;  /* 0x0000180001067983 */ /* 0x000ee80000100a00 */
[----:B------:R-:W4:Y:S04]  /*15520*/  LDL.64 R4, [R1+0x10] ;  /* 0x0000100001047983 */ /* 0x000f280000100a00 */
[----:B---3--:R-:W-:Y:S04]  /*15530*/  STL.64 [R1+0x12b0], R6 ;  /* 0x0012b00601007387 */ /* 0x008fe80000100a00 */
[----:B----4-:R0:W-:Y:S04]  /*15540*/  STL.64 [R1+0x12a8], R4 ;  /* 0x0012a80401007387 */ /* 0x0101e80000100a00 */
[----:B0-----:R-:W3:Y:S04]  /*15550*/  LDL.LU R4, [R1+0x80] ;  /* 0x0000800001047983 */ /* 0x001ee80000300800 */
[----:B------:R-:W3:Y:S04]  /*15560*/  LDL.LU R5, [R1+0x84] ;  /* 0x0000840001057983 */ /* 0x000ee80000300800 */
[----:B------:R-:W3:Y:S04]  /*15570*/  LDL.LU R6, [R1+0x88] ;  /* 0x0000880001067983 */ /* 0x000ee80000300800 */
[----:B------:R-:W3:Y:S04]  /*15580*/  LDL.LU R7, [R1+0x8c] ;  /* 0x00008c0001077983 */ /* 0x000ee80000300800 */
[----:B------:R0:W-:Y:S04]  /*15590*/  STL.64 [R1+0x1230], R18 ;  /* 0x0012301201007387 */ /* 0x0001e80000100a00 */
[----:B------:R1:W-:Y:S01]  /*155a0*/  STL.64 [R1+0x1228], R16 ;  /* 0x0012281001007387 */ /* 0x0003e20000100a00 */
[----:B0-----:R-:W-:-:S02]  /*155b0*/  IMAD.MOV.U32 R18, RZ, RZ, R15 ;  /* 0x000000ffff127224 */ /* 0x001fc400078e000f */
[----:B------:R-:W-:Y:S02]  /*155c0*/  IMAD.MOV.U32 R19, RZ, RZ, R14 ;  /* 0x000000ffff137224 */ /* 0x000fe400078e000e */
[----:B-1----:R-:W-:Y:S02]  /*155d0*/  IMAD.MOV.U32 R16, RZ, RZ, R29 ;  /* 0x000000ffff107224 */ /* 0x002fe400078e001d */
[----:B------:R-:W4:Y:S01]  /*155e0*/  LDL.LU R29, [R1+0x12cc] ;  /* 0x0012cc00011d7983 */ /* 0x000f220000300800 */
[----:B------:R-:W-:-:S03]  /*155f0*/  IMAD.MOV.U32 R17, RZ, RZ, R0 ;  /* 0x000000ffff117224 */ /* 0x000fc600078e0000 */
[----:B------:R-:W3:Y:S04]  /*15600*/  LDL.LU R0, [R1+0x12c8] ;  /* 0x0012c80001007983 */ /* 0x000ee80000300800 */
[----:B------:R0:W-:Y:S02]  /*15610*/  STL.64 [R1+0x1250], R18 ;  /* 0x0012501201007387 */ /* 0x0001e40000100a00 */
[----:B0-----:R-:W-:Y:S02]  /*15620*/  IMAD.MOV.U32 R18, RZ, RZ, R13 ;  /* 0x000000ffff127224 */ /* 0x001fe400078e000d */
[----:B------:R-:W-:-:S07]  /*15630*/  IMAD.MOV.U32 R19, RZ, RZ, R12 ;  /* 0x000000ffff137224 */ /* 0x000fce00078e000c */
[----:B--2---:R-:W-:Y:S01]  /*15640*/  HMMA.16816.F32 R8, R20, R18, R8 ;  /* 0x000000121408723c */ /* 0x004fe20000001808 */
[----:B------:R-:W-:Y:S04]  /*15650*/  STL.64 [R1+0x1248], R16 ;  /* 0x0012481001007387 */ /* 0x000fe80000100a00 */
[----:B------:R0:W-:Y:S04]  /*15660*/  STL.64 [R1+0x1220], R22 ;  /* 0x0012201601007387 */ /* 0x0001e80000100a00 */
[----:B------:R1:W-:Y:S01]  /*15670*/  STL.64 [R1+0x1218], R20 ;  /* 0x0012181401007387 */ /* 0x0003e20000100a00 */
[----:B0-----:R-:W-:-:S02]  /*15680*/  IMAD.MOV.U32 R22, RZ, RZ, R26 ;  /* 0x000000ffff167224 */ /* 0x001fc400078e001a */
[----:B-1----:R-:W-:-:S11]  /*15690*/  IMAD.MOV.U32 R20, RZ, RZ, R24 ;  /* 0x000000ffff147224 */ /* 0x002fd600078e0018 */
[----:B------:R0:W-:Y:S01]  /*156a0*/  STL.64 [R1+0x3d0], R8 ;  /* 0x0003d00801007387 */ /* 0x0001e20000100a00 */
[----:B------:R-:W-:-:S03]  /*156b0*/  IMAD.MOV.U32 R21, RZ, RZ, R25 ;  /* 0x000000ffff157224 */ /* 0x000fc600078e0019 */
[----:B------:R1:W-:Y:S01]  /*156c0*/  STL.64 [R1+0x3d8], R10 ;  /* 0x0003d80a01007387 */ /* 0x0003e20000100a00 */
[----:B------:R-:W-:-:S03]  /*156d0*/  IMAD.MOV.U32 R23, RZ, RZ, R27 ;  /* 0x000000ffff177224 */ /* 0x000fc600078e001b */
[----:B------:R-:W3:Y:S04]  /*156e0*/  LDL.LU R24, [R1+0x12c4] ;  /* 0x0012c40001187983 */ /* 0x000ee80000300800 */
[----:B------:R-:W3:Y:S04]  /*156f0*/  LDL.LU R25, [R1+0x12c0] ;  /* 0x0012c00001197983 */ /* 0x000ee80000300800 */
[----:B------:R-:W3:Y:S04]  /*15700*/  LDL.LU R26, [R1+0x12bc] ;  /* 0x0012bc00011a7983 */ /* 0x000ee80000300800 */
[----:B------:R-:W3:Y:S04]  /*15710*/  LDL.LU R27, [R1+0x12b8] ;  /* 0x0012b800011b7983 */ /* 0x000ee80000300800 */
[----:B0-----:R-:W2:Y:S04]  /*15720*/  LDL.LU.64 R8, [R1+0x430] ;  /* 0x0004300001087983 */ /* 0x001ea80000300a00 */
[----:B-1----:R-:W2:Y:S04]  /*15730*/  LDL.LU.64 R10, [R1+0x438] ;  /* 0x00043800010a7983 */ /* 0x002ea80000300a00 */
[----:B--2---:R-:W-:Y:S04]  /*15740*/  STL.64 [R1+0x12a0], R10 ;  /* 0x0012a00a01007387 */ /* 0x004fe80000100a00 */
[----:B------:R0:W-:Y:S04]  /*15750*/  STL.64 [R1+0x1298], R8 ;  /* 0x0012980801007387 */ /* 0x0001e80000100a00 */
[----:B0-----:R-:W2:Y:S04]  /*15760*/  LDL.LU.64 R8, [R1+0x4b0] ;  /* 0x0004b00001087983 */ /* 0x001ea80000300a00 */
[----:B------:R-:W2:Y:S04]  /*15770*/  LDL.LU.64 R10, [R1+0x4b8] ;  /* 0x0004b800010a7983 */ /* 0x000ea80000300a00 */
[----:B------:R-:W2:Y:S04]  /*15780*/  LDL.LU.64 R12, [R1+0x3b0] ;  /* 0x0003b000010c7983 */ /* 0x000ea80000300a00 */
[----:B------:R-:W2:Y:S04]  /*15790*/  LDL.LU.64 R14, [R1+0x3b8] ;  /* 0x0003b800010e7983 */ /* 0x000ea80000300a00 */
[----:B------:R0:W-:Y:S04]  /*157a0*/  STL.64 [R1+0x1240], R22 ;  /* 0x0012401601007387 */ /* 0x0001e80000100a00 */
[----:B------:R4:W-:Y:S01]  /*157b0*/  STL.64 [R1+0x1238], R20 ;  /* 0x0012381401007387 */ /* 0x0009e20000100a00 */
[----:B0-----:R-:W-:-:S02]  /*157c0*/  IMAD.MOV.U32 R22, RZ, RZ, R3 ;  /* 0x000000ffff167224 */ /* 0x001fc400078e0003 */
[----:B------:R-:W-:Y:S02]  /*157d0*/  IMAD.MOV.U32 R23, RZ, RZ, R2 ;  /* 0x000000ffff177224 */ /* 0x000fe400078e0002 */
[----:B----4-:R-:W-:Y:S02]  /*157e0*/  IMAD.MOV.U32 R20, RZ, RZ, R29 ;  /* 0x000000ffff147224 */ /* 0x010fe400078e001d */
[----:B------:R-:W-:Y:S01]  /*157f0*/  IMAD.MOV.U32 R21, RZ, RZ, R28 ;  /* 0x000000ffff157224 */ /* 0x000fe200078e001c */
[----:B------:R-:W-:Y:S01]  /*15800*/  STL.64 [R1+0x1260], R22 ;  /* 0x0012601601007387 */ /* 0x000fe20000100a00 */
[----:B---3--:R-:W-:Y:S03]  /*15810*/  HMMA.16816.F32 R16, R24, R18, R4 ;  /* 0x000000121810723c */ /* 0x008fe60000001804 */
[----:B------:R0:W-:Y:S04]  /*15820*/  STL.64 [R1+0x1258], R20 ;  /* 0x0012581401007387 */ /* 0x0001e80000100a00 */
[----:B0-----:R-:W3:Y:S04]  /*15830*/  LDL.LU.64 R20, [R1+0x330] ;  /* 0x0003300001147983 */ /* 0x001ee80000300a00 */
[----:B------:R-:W3:Y:S04]  /*15840*/  LDL.LU.64 R22, [R1+0x338] ;  /* 0x0003380001167983 */ /* 0x000ee80000300a00 */
[----:B------:R-:W2:Y:S04]  /*15850*/  LDL.LU.64 R6, [R1+0x12b0] ;  /* 0x0012b00001067983 */ /* 0x000ea80000300a00 */
[----:B------:R-:W2:Y:S04]  /*15860*/  LDL.LU.64 R4, [R1+0x12a8] ;  /* 0x0012a80001047983 */ /* 0x000ea80000300a00 */
[----:B------:R-:W-:Y:S04]  /*15870*/  STL.64 [R1+0x350], R16 ;  /* 0x0003501001007387 */ /* 0x000fe80000100a00 */
[----:B------:R-:W-:Y:S04]  /*15880*/  STL.64 [R1+0x358], R18 ;  /* 0x0003581201007387 */ /* 0x000fe80000100a00 */
[----:B------:R-:W0:Y:S04]  /*15890*/  LDSM.16.M88.4 R16, [R0+0x1800] ;  /* 0x001800000010783b */ /* 0x000e280000000200 */
[----:B------:R-:W-:Y:S04]  /*158a0*/  STL [R1+0x1210], R0 ;  /* 0x0012100001007387 */ /* 0x000fe80000100800 */
[----:B0-----:R-:W-:Y:S01]  /*158b0*/  STL.64 [R1+0x38], R18 ;  /* 0x0000381201007387 */ /* 0x001fe20000100a00 */
[----:B--2---:R-:W-:Y:S01]  /*158c0*/  HMMA.16816.F32 R8, R4, R16, R8 ;  /* 0x000000100408723c */ /* 0x004fe20000001808 */
[----:B------:R-:W-:-:S02]  /*158d0*/  IMAD.MOV.U32 R3, RZ, RZ, R6 ;  /* 0x000000ffff037224 */ /* 0x000fc400078e0006 */
[----:B------:R-:W-:Y:S02]  /*158e0*/  IMAD.MOV.U32 R2, RZ, RZ, R7 ;  /* 0x000000ffff027224 */ /* 0x000fe400078e0007 */
[----:B------:R-:W-:Y:S02]  /*158f0*/  IMAD.MOV.U32 R29, RZ, RZ, R4 ;  /* 0x000000ffff1d7224 */ /* 0x000fe400078e0004 */
[----:B------:R-:W-:Y:S11]  /*15900*/  IMAD.MOV.U32 R28, RZ, RZ, R5 ;  /* 0x000000ffff1c7224 */ /* 0x000ff600078e0005 */
[----:B------:R-:W-:Y:S05]  /*15910*/  @!UPT UIADD3 URZ, URZ, URZ, URZ ;  /* 0x0000003f3f3ff290 */ /* 0x000fea000fffe03f */
        /* <DEDUP_REMOVED lines=53> */
[----:B------:R-:W4:Y:S04]  /*15c70*/  LDL.LU.64 R20, [R1+0x1218] ;  /* 0x0012180001147983 */ /* 0x000f280000300a00 */
[----:B------:R-:W-:Y:S04]  /*15c80*/  STL.64 [R1+0x11c8], R18 ;  /* 0x0011c81201007387 */ /* 0x000fe80000100a00 */
[----:B------:R0:W-:Y:S04]  /*15c90*/  STL.64 [R1+0x11c0], R16 ;  /* 0x0011c01001007387 */ /* 0x0001e80000100a00 */
[----:B0-----:R-:W3:Y:S04]  /*15ca0*/  LDL.LU R16, [R1+0x50] ;  /* 0x0000500001107983 */ /* 0x001ee80000300800 */
[----:B------:R-:W3:Y:S04]  /*15cb0*/  LDL.LU R17, [R1+0x54] ;  /* 0x0000540001117983 */ /* 0x000ee80000300800 */
[----:B------:R-:W3:Y:S04]  /*15cc0*/  LDL.LU R18, [R1+0x58] ;  /* 0x0000580001127983 */ /* 0x000ee80000300800 */
[----:B------:R-:W3:Y:S04]  /*15cd0*/  LDL.LU R19, [R1+0x5c] ;  /* 0x00005c0001137983 */ /* 0x000ee80000300800 */
[----:B--2---:R-:W-:Y:S04]  /*15ce0*/  STL.64 [R1+0x11b8], R22 ;  /* 0x0011b81601007387 */ /* 0x004fe80000100a00 */
[----:B----4-:R0:W-:Y:S01]  /*15cf0*/  STL.64 [R1+0x11b0], R20 ;  /* 0x0011b01401007387 */ /* 0x0101e20000100a00 */
[-C--:B---3--:R-:W-:Y:S08]  /*15d00*/  HMMA.16816.F32 R16, R20, R10.reuse, R16 ;  /* 0x0000000a1410723c */ /* 0x088ff00000001810 */
        /* <DEDUP_REMOVED lines=945> */
[----:B------:R-:W-:Y:S02]  /*19820*/  IMAD.MOV.U32 R3, RZ, RZ, R22 ;  /* 0x000000ffff037224 */ /* 0x000fe400078e0016 */
[----:B------:R-:W-:Y:S01]  /*19830*/  IMAD.MOV.U32 R2, RZ, RZ, R23 ;  /* 0x000000ffff027224 */ /* 0x000fe200078e0017 */
[----:B------:R0:W-:Y:S04]  /*19840*/  STL [R1+0xd28], R0 ;  /* 0x000d280001007387 */ /* 0x0001e80000100800 */
[----:B------:R-:W-:Y:S04]  /*19850*/  STL [R1+0xce4], R3 ;  /* 0x000ce40301007387 */ /* 0x000fe80000100800 */
[----:B------:R-:W-:Y:S11]  /*19860*/  STL [R1+0xce0], R2 ;  /* 0x000ce00201007387 */ /* 0x000ff60000100800 */
[----:B------:R-:W-:Y:S01]  /*19870*/  @!UPT UIADD3 URZ, URZ, URZ, URZ ;  /* 0x0000003f3f3ff290 */ /* 0x000fe2000fffe03f */
[----:B0-----:R-:W-:Y:S01]  /*19880*/  IMAD.MOV.U32 R0, RZ, RZ, R11 ;  /* 0x000000ffff007224 */ /* 0x001fe200078e000b */
[----:B---3--:R-:W-:Y:S11]  /*19890*/  HMMA.16816.F32 R16, R16, R20, R24 ;  /* 0x000000141010723c */ /* 0x008ff60000001818 */
[----:B------:R-:W-:Y:S11]  /*198a0*/  @!UPT UIADD3 URZ, URZ, URZ, URZ ;  /* 0x0000003f3f3ff290 */ /* 0x000ff6000fffe03f */
[----:B------:R-:W-:Y:S02]  /*198b0*/  @!UPT UIADD3 URZ, URZ, URZ, URZ ;  /* 0x0000003f3f3ff290 */ /* 0x000fe4000fffe03f */
[----:B------:R-:W-:Y:S02]  /*198c0*/  IMAD.MOV.U32 R24, RZ, RZ, R16 ;  /* 0x000000ffff187224 */ /* 0x000fe400078e0010 */
[----:B------:R-:W-:Y:S02]  /*198d0*/  IMAD.MOV.U32 R25, RZ, RZ, R17 ;  /* 0x000000ffff197224 */ /* 0x000fe400078e0011 */
[----:B------:R-:W-:Y:S01]  /*198e0*/  IMAD.MOV.U32 R26, RZ, RZ, R18 ;  /* 0x000000ffff1a7224 */ /* 0x000fe200078e0012 */
[----:B------:R-:W2:Y:S01]  /*198f0*/  LDL.LU.64 R16, [R1+0x130] ;  /* 0x0001300001107983 */ /* 0x000ea20000300a00 */
[----:B------:R-:W-:-:S03]  /*19900*/  IMAD.MOV.U32 R27, RZ, RZ, R19 ;  /* 0x000000ffff1b7224 */ /* 0x000fc600078e0013 */
[----:B------:R-:W2:Y:S04]  /*19910*/  LDL.LU.64 R18, [R1+0x138] ;  /* 0x0001380001127983 */ /* 0x000ea80000300a00 */
[----:B------:R-:W-:Y:S04]  /*19920*/  STL.64 [R1+0x70], R8 ;  /* 0x0000700801007387 */ /* 0x000fe80000100a00 */
[----:B------:R0:W-:Y:S04]  /*19930*/  STL [R1+0x78], R10 ;  /* 0x0000780a01007387 */ /* 0x0001e80000100800 */
[----:B0-----:R-:W3:Y:S04]  /*19940*/  LDL.LU.64 R10, [R1+0xd88] ;  /* 0x000d8800010a7983 */ /* 0x001ee80000300a00 */
[----:B------:R-:W3:Y:S04]  /*19950*/  LDL.LU.64 R8, [R1+0xd80] ;  /* 0x000d800001087983 */ /* 0x000ee80000300a00 */
[----:B------:R0:W-:Y:S04]  /*19960*/  STL.64 [R1+0xd00], R6 ;  /* 0x000d000601007387 */ /* 0x0001e80000100a00 */
[----:B------:R-:W-:Y:S04]  /*19970*/  STL.64 [R1+0xcf8], R4 ;  /* 0x000cf80401007387 */ /* 0x000fe80000100a00 */
[----:B0-----:R-:W4:Y:S01]  /*19980*/  LDL.LU.64 R6, [R1+0x38] ;  /* 0x0000380001067983 */ /* 0x001f220000300a00 */
        /* <DEDUP_REMOVED lines=10> */
[----:B------:R0:W-:Y:S04]  /*19a30*/  STL.64 [R1+0xce8], R8 ;  /* 0x000ce80801007387 */ /* 0x0001e80000100a00 */
[----:B0-----:R-:W4:Y:S04]  /*19a40*/  LDL.LU R8, [R1+0xc0] ;  /* 0x0000c00001087983 */ /* 0x001f280000300800 */
[----:B------:R-:W4:Y:S04]  /*19a50*/  LDL.LU R9, [R1+0xc4] ;  /* 0x0000c40001097983 */ /* 0x000f280000300800 */
[----:B------:R-:W4:Y:S04]  /*19a60*/  LDL.LU R10, [R1+0xc8] ;  /* 0x0000c800010a7983 */ /* 0x000f280000300800 */
[----:B------:R-:W4:Y:S01]  /*19a70*/  LDL.LU R11, [R1+0xcc] ;  /* 0x0000cc00010b7983 */ /* 0x000f220000300800 */
[----:B--2---:R-:W-:Y:S03]  /*19a80*/  HMMA.16816.F32 R20, R12, R20, R16 ;  /* 0x000000140c14723c */ /* 0x004fe60000001810 */
[----:B------:R-:W4:Y:S04]  /*19a90*/  LDL.LU.64 R18, [R1+0xd68] ;  /* 0x000d680001127983 */ /* 0x000f280000300a00 */
[----:B------:R-:W4:Y:S11]  /*19aa0*/  LDL.LU.64 R16, [R1+0xd60] ;  /* 0x000d600001107983 */ /* 0x000f360000300a00 */
[----:B------:R-:W-:Y:S05]  /*19ab0*/  @!UPT UIADD3 URZ, URZ, URZ, URZ ;  /* 0x0000003f3f3ff290 */ /* 0x000fea000fffe03f */
[----:B------:R-:W-:Y:S04]  /*19ac0*/  STL.64 [R1+0x50], R20 ;  /* 0x0000501401007387 */ /* 0x000fe80000100a00 */
[----:B------:R0:W-:Y:S04]  /*19ad0*/  STL.64 [R1+0x58], R22 ;  /* 0x0000581601007387 */ /* 0x0001e80000100a00 */
[----:B0-----:R-:W2:Y:S04]  /*19ae0*/  LDL.LU.64 R22, [R1+0xd58] ;  /* 0x000d580001167983 */ /* 0x001ea80000300a00 */
[----:B------:R-:W2:Y:S04]  /*19af0*/  LDL.LU.64 R20, [R1+0xd50] ;  /* 0x000d500001147983 */ /* 0x000ea80000300a00 */
[----:B------:R-:W-:Y:S04]  /*19b00*/  STL.64 [R1+0xcd8], R14 ;  /* 0x000cd80e01007387 */ /* 0x000fe80000100a00 */
[----:B------:R0:W-:Y:S01]  /*19b10*/  STL.64 [R1+0xcd0], R12 ;  /* 0x000cd00c01007387 */ /* 0x0001e20000100a00 */
[----:B----4-:R-:W-:Y:S01]  /*19b20*/  HMMA.16816.F32 R8, R16, R6, R8 ;  /* 0x000000061008723c */ /* 0x010fe20000001808 */
[----:B0-----:R-:W-:-:S02]  /*19b30*/  IMAD.MOV.U32 R13, RZ, RZ, R16 ;  /* 0x000000ffff0d7224 */ /* 0x001fc400078e0010 */
[----:B------:R-:W-:Y:S11]  /*19b40*/  IMAD.MOV.U32 R12, RZ, RZ, R17 ;  /* 0x000000ffff0c7224 */ /* 0x000ff600078e0011 */
[----:B------:R-:W-:Y:S09]  /*19b50*/  @!UPT UIADD3 URZ, URZ, URZ, URZ ;  /* 0x0000003f3f3ff290 */ /* 0x000ff2000fffe03f */
[----:B------:R-:W-:Y:S04]  /*19b60*/  STL.64 [R1+0x2b0], R8 ;  /* 0x0002b00801007387 */ /* 0x000fe80000100a00 */
[----:B------:R0:W-:Y:S02]  /*19b70*/  STL.64 [R1+0x2b8], R10 ;  /* 0x0002b80a01007387 */ /* 0x0001e40000100a00 */
[----:B0-----:R-:W-:Y:S02]  /*19b80*/  IMAD.MOV.U32 R11, RZ, RZ, R18 ;  /* 0x000000ffff0b7224 */ /* 0x001fe400078e0012 */
[----:B------:R-:W-:Y:S02]  /*19b90*/  IMAD.MOV.U32 R10, RZ, RZ, R19 ;  /* 0x000000ffff0a7224 */ /* 0x000fe400078e0013 */
[----:B------:R-:W2:Y:S04]  /*19ba0*/  LDL.LU.64 R18, [R1+0xd48] ;  /* 0x000d480001127983 */ /* 0x000ea80000300a00 */
[----:B------:R-:W2:Y:S02]  /*19bb0*/  LDL.LU.64 R16, [R1+0xd40] ;  /* 0x000d400001107983 */ /* 0x000ea40000300a00 */
[----:B--2---:R-:W-:Y:S11]  /*19bc0*/  HMMA.16816.F32 R20, R16, R6, R20 ;  /* 0x000000061014723c */ /* 0x004ff60000001814 */
        /* <DEDUP_REMOVED lines=8> */
[----:B0-----:R-:W2:Y:S04]  /*19c50*/  LDL.LU R16, [R1+0xa0] ;  /* 0x0000a00001107983 */ /* 0x001ea80000300800 */
[----:B------:R-:W2:Y:S04]  /*19c60*/  LDL.LU R17, [R1+0xa4] ;  /* 0x0000a40001117983 */ /* 0x000ea80000300800 */
[----:B------:R-:W2:Y:S04]  /*19c70*/  LDL.LU R18, [R1+0xa8] ;  /* 0x0000a80001127983 */ /* 0x000ea80000300800 */
[----:B------:R-:W2:Y:S01]  /*19c80*/  LDL.LU R19, [R1+0xac] ;  /* 0x0000ac0001137983 */ /* 0x000ea20000300800 */
[----:B------:R-:W-:-:S02]  /*19c90*/  IMAD.MOV.U32 R9, RZ, RZ, R6 ;  /* 0x000000ffff097224 */ /* 0x000fc400078e0006 */
[----:B------:R-:W-:Y:S01]  /*19ca0*/  IMAD.MOV.U32 R8, RZ, RZ, R7 ;  /* 0x000000ffff087224 */ /* 0x000fe200078e0007 */
[----:B--2---:R-:W-:Y:S11]  /*19cb0*/  HMMA.16816.F32 R16, R20, R6, R16 ;  /* 0x000000061410723c */ /* 0x004ff60000001810 */
[----:B------:R-:W-:Y:S11]  /*19cc0*/  @!UPT UIADD3 URZ, URZ, URZ, URZ ;  /* 0x0000003f3f3ff290 */ /* 0x000ff6000fffe03f */
[----:B------:R-:W-:Y:S01]  /*19cd0*/  @!UPT UIADD3 URZ, URZ, URZ, URZ ;  /* 0x0000003f3f3ff290 */ /* 0x000fe2000fffe03f */
[----:B------:R0:W-:Y:S04]  /*19ce0*/  STL.64 [R1+0x1b0], R16 ;  /* 0x0001b01001007387 */ /* 0x0001e80000100a00 */
[----:B------:R1:W-:Y:S04]  /*19cf0*/  STL.64 [R1+0x1b8], R18 ;  /* 0x0001b81201007387 */ /* 0x0003e80000100a00 */
[----:B------:R-:W2:Y:S01]  /*19d00*/  LDL R4, [R1+0x10] ;  /* 0x0000100001047983 */ /* 0x000ea20000100800 */
[----:B0-----:R-:W-:-:S03]  /*19d10*/  IMAD.MOV.U32 R16, RZ, RZ, R13 ;  /* 0x000000ffff107224 */ /* 0x001fc600078e000d */
[----:B------:R-:W2:Y:S01]  /*19d20*/  LDL R5, [R1+0x14] ;  /* 0x0000140001057983 */ /* 0x000ea20000100800 */
[----:B------:R-:W-:Y:S02]  /*19d30*/  IMAD.MOV.U32 R17, RZ, RZ, R12 ;  /* 0x000000ffff117224 */ /* 0x000fe400078e000c */
[----:B-1----:R-:W-:Y:S01]  /*19d40*/  IMAD.MOV.U32 R18, RZ, RZ, R11 ;  /* 0x000000ffff127224 */ /* 0x002fe200078e000b */
[----:B------:R-:W2:Y:S01]  /*19d50*/  LDL R6, [R1+0x18] ;  /* 0x0000180001067983 */ /* 0x000ea20000100800 */
[----:B------:R-:W-:-:S03]  /*19d60*/  IMAD.MOV.U32 R19, RZ, RZ, R10 ;  /* 0x000000ffff137224 */ /* 0x000fc600078e000a */
[----:B------:R-:W2:Y:S04]  /*19d70*/  LDL R7, [R1+0x1c] ;  /* 0x00001c0001077983 */ /* 0x000ea80000100800 */
[----:B------:R0:W-:Y:S04]  /*19d80*/  STL.64 [R1+0xcb8], R18 ;  /* 0x000cb81201007387 */ /* 0x0001e80000100a00 */
[----:B------:R-:W-:Y:S04]  /*19d90*/  STL.64 [R1+0xcb0], R16 ;  /* 0x000cb01001007387 */ /* 0x000fe80000100a00 */
[----:B------:R1:W-:Y:S04]  /*19da0*/  STL.64 [R1+0xc88], R22 ;  /* 0x000c881601007387 */ /* 0x0003e80000100a00 */
[----:B------:R3:W-:Y:S01]  /*19db0*/  STL.64 [R1+0xc80], R20 ;  /* 0x000c801401007387 */ /* 0x0007e20000100a00 */
[----:B0-----:R-:W-:-:S02]  /*19dc0*/  IMAD.MOV.U32 R18, RZ, RZ, R9 ;  /* 0x000000ffff127224 */ /* 0x001fc400078e0009 */
[----:B------:R-:W-:Y:S02]  /*19dd0*/  IMAD.MOV.U32 R19, RZ, RZ, R8 ;  /* 0x000000ffff137224 */ /* 0x000fe400078e0008 */
[----:B-1----:R-:W-:Y:S01]  /*19de0*/  IMAD.MOV.U32 R23, RZ, RZ, R0 ;  /* 0x000000ffff177224 */ /* 0x002fe200078e0000 */
[----:B---3--:R-:W3:Y:S04]  /*19df0*/  LDL.LU R20, [R1+0x70] ;  /* 0x0000700001147983 */ /* 0x008ee80000300800 */
[----:B------:R-:W3:Y:S04]  /*19e00*/  LDL.LU R21, [R1+0x74] ;  /* 0x0000740001157983 */ /* 0x000ee80000300800 */
[----:B------:R-:W4:Y:S04]  /*19e10*/  LDL.LU R22, [R1+0x78] ;  /* 0x0000780001167983 */ /* 0x000f280000300800 */
[----:B------:R-:W2:Y:S04]  /*19e20*/  LDL.LU R0, [R1+0xd28] ;  /* 0x000d280001007983 */ /* 0x000ea80000300800 */
[----:B------:R-:W2:Y:S04]  /*19e30*/  LDL.LU.64 R8, [R1+0x210] ;  /* 0x0002100001087983 */ /* 0x000ea80000300a00 */
[----:B------:R-:W2:Y:S04]  /*19e40*/  LDL.LU.64 R10, [R1+0x218] ;  /* 0x00021800010a7983 */ /* 0x000ea80000300a00 */
[----:B--2---:R-:W-:Y:S04]  /*19e50*/  STL.64 [R1+0xd10], R10 ;  /* 0x000d100a01007387 */ /* 0x004fe80000100a00 */
[----:B------:R0:W-:Y:S04]  /*19e60*/  STL.64 [R1+0xd08], R8 ;  /* 0x000d080801007387 */ /* 0x0001e80000100a00 */
[----:B0-----:R-:W2:Y:S04]  /*19e70*/  LDL.LU.64 R8, [R1+0x290] ;  /* 0x0002900001087983 */ /* 0x001ea80000300a00 */
[----:B------:R-:W2:Y:S04]  /*19e80*/  LDL.LU.64 R10, [R1+0x298] ;  /* 0x00029800010a7983 */ /* 0x000ea80000300a00 */
[----:B----4-:R0:W-:Y:S04]  /*19e90*/  STL.64 [R1+0xca8], R22 ;  /* 0x000ca81601007387 */ /* 0x0101e80000100a00 */
[----:B---3--:R1:W-:Y:S01]  /*19ea0*/  STL.64 [R1+0xca0], R20 ;  /* 0x000ca01401007387 */ /* 0x0083e20000100a00 */
[----:B0-----:R-:W-:-:S02]  /*19eb0*/  IMAD.MOV.U32 R22, RZ, RZ, R26 ;  /* 0x000000ffff167224 */ /* 0x001fc400078e001a */
[----:B------:R-:W-:Y:S02]  /*19ec0*/  IMAD.MOV.U32 R23, RZ, RZ, R27 ;  /* 0x000000ffff177224 */ /* 0x000fe400078e001b */
[----:B-1----:R-:W-:Y:S02]  /*19ed0*/  IMAD.MOV.U32 R20, RZ, RZ, R24 ;  /* 0x000000ffff147224 */ /* 0x002fe400078e0018 */
[----:B------:R-:W3:Y:S01]  /*19ee0*/  LDL.LU R24, [R1+0xd24] ;  /* 0x000d240001187983 */ /* 0x000ee20000300800 */
[----:B------:R-:W-:-:S03]  /*19ef0*/  IMAD.MOV.U32 R21, RZ, RZ, R25 ;  /* 0x000000ffff157224 */ /* 0x000fc600078e0019 */
[----:B------:R-:W3:Y:S04]  /*19f00*/  LDL.LU R25, [R1+0xd20] ;  /* 0x000d200001197983 */ /* 0x000ee80000300800 */
[----:B------:R-:W3:Y:S04]  /*19f10*/  LDL.LU R26, [R1+0xd1c] ;  /* 0x000d1c00011a7983 */ /* 0x000ee80000300800 */
[----:B------:R-:W3:Y:S04]  /*19f20*/  LDL.LU R27, [R1+0xd18] ;  /* 0x000d1800011b7983 */ /* 0x000ee80000300800 */
[----:B------:R-:W4:Y:S04]  /*19f30*/  LDL.LU.64 R12, [R1+0x190] ;  /* 0x00019000010c7983 */ /* 0x000f280000300a00 */
[----:B------:R-:W4:Y:S04]  /*19f40*/  LDL.LU.64 R14, [R1+0x198] ;  /* 0x00019800010e7983 */ /* 0x000f280000300a00 */
[----:B------:R-:W-:Y:S04]  /*19f50*/  STL.64 [R1+0xcc8], R22 ;  /* 0x000cc81601007387 */ /* 0x000fe80000100a00 */
[----:B------:R0:W-:Y:S04]  /*19f60*/  STL.64 [R1+0xcc0], R20 ;  /* 0x000cc01401007387 */ /* 0x0001e80000100a00 */
[----:B0-----:R-:W3:Y:S04]  /*19f70*/  LDL.LU R20, [R1+0x90] ;  /* 0x0000900001147983 */ /* 0x001ee80000300800 */
[----:B------:R-:W3:Y:S04]  /*19f80*/  LDL.LU R21, [R1+0x94] ;  /* 0x0000940001157983 */ /* 0x000ee80000300800 */
[----:B------:R-:W3:Y:S04]  /*19f90*/  LDL.LU R22, [R1+0x98] ;  /* 0x0000980001167983 */ /* 0x000ee80000300800 */
[----:B------:R-:W3:Y:S02]  /*19fa0*/  LDL.LU R23, [R1+0x9c] ;  /* 0x00009c0001177983 */ /* 0x000ee40000300800 */
[----:B---3--:R-:W-:Y:S02]  /*19fb0*/  HMMA.16816.F32 R16, R24, R18, R20 ;  /* 0x000000121810723c */ /* 0x008fe40000001814 */
[----:B------:R-:W3:Y:S01]  /*19fc0*/  LDL.LU.64 R20, [R1+0x120] ;  /* 0x0001200001147983 */ /* 0x000ee20000300a00 */
[----:B------:R-:W3:Y:S11]  /*19fd0*/  LDL.LU.64 R22, [R1+0x128] ;  /* 0x0001280001167983 */ /* 0x000ef60000300a00 */
[----:B------:R-:W-:Y:S09]  /*19fe0*/  @!UPT UIADD3 URZ, URZ, URZ, URZ ;  /* 0x0000003f3f3ff290 */ /* 0x000ff2000fffe03f */
[----:B------:R-:W-:Y:S01]  /*19ff0*/  STL.64 [R1+0x140], R16 ;  /* 0x0001401001007387 */ /* 0x000fe20000100a00 */
[----:B------:R-:W-:Y:S02]  /*1a000*/  STL.64 [R1+0x148], R18 ;  /* 0x0001481201007387 */ /* 0x000fe40000100a00 */
[----:B------:R-:W2:Y:S04]  /*1a010*/  LDSM.16.M88.4 R16, [R0+0x6800] ;  /* 0x006800000010783b */ /* 0x000ea80000000200 */
[----:B------:R-:W-:Y:S01]  /*1a020*/  STL [R1+0xc78], R0 ;  /* 0x000c780001007387 */ /* 0x000fe20000100800 */
[-C--:B--2---:R-:W-:Y:S01]  /*1a030*/  HMMA.16816.F32 R4, R4, R16.reuse, R8 ;  /* 0x000000100404723c */ /* 0x084fe20000001808 */
[----:B------:R-:W-:Y:S01]  /*1a040*/  STL.64 [R1+0x48], R18 ;  /* 0x0000481201007387 */ /* 0x000fe20000100a00 */
[----:B------:R-:W2:Y:S02]  /*1a050*/  LDL.LU.64 R10, [R1+0xd10] ;  /* 0x000d1000010a7983 */ /* 0x000ea40000300a00 */
[----:B------:R-:W2:Y:S11]  /*1a060*/  LDL.LU.64 R8, [R1+0xd08] ;  /* 0x000d080001087983 */ /* 0x000eb60000300a00 */
[----:B------:R-:W-:Y:S08]  /*1a070*/  @!UPT UIADD3 URZ, URZ, URZ, URZ ;  /* 0x0000003f3f3ff290 */ /* 0x000ff0000fffe03f */
[----:B------:R-:W-:Y:S01]  /*1a080*/  STL.64 [R1+0xc0], R4 ;  /* 0x0000c00401007387 */ /* 0x000fe20000100a00 */
[----:B------:R0:W-:Y:S03]  /*1a090*/  STL.64 [R1+0xc8], R6 ;  /* 0x0000c80601007387 */ /* 0x0001e60000100a00 */
[----:B0-----:R-:W2:Y:S01]  /*1a0a0*/  LDL.LU.64 R6, [R1+0xd00] ;  /* 0x000d000001067983 */ /* 0x001ea20000300a00 */
[----:B------:R-:W2:Y:S02]  /*1a0b0*/  LDL.LU.64 R4, [R1+0xcf8] ;  /* 0x000cf80001047983 */ /* 0x000ea40000300a00 */
[----:B--2---:R-:W-:Y:S11]  /*1a0c0*/  HMMA.16816.F32 R8, R4, R16, R8 ;  /* 0x000000100408723c */ /* 0x004ff60000001808 */
[----:B------:R-:W-:Y:S11]  /*1a0d0*/  @!UPT UIADD3 URZ, URZ, URZ, URZ ;  /* 0x0000003f3f3ff290 */ /* 0x000ff6000fffe03f */
[----:B------:R-:W-:Y:S01]  /*1a0e0*/  @!UPT UIADD3 URZ, URZ, URZ, URZ ;  /* 0x0000003f3f3ff290 */ /* 0x000fe2000fffe03f */
[----:B------:R-:W-:Y:S01]  /*1a0f0*/  STL.64 [R1+0xb0], R8 ;  /* 0x0000b00801007387 */ /* 0x000fe20000100a00 */
[----:B------:R0:W-:Y:S02]  /*1a100*/  STL [R1+0xb8], R10 ;  /* 0x0000b80a01007387 */ /* 0x0001e40000100800 */
[----:B------:R-:W-:Y:S02]  /*1a110*/  IMAD.MOV.U32 R0, RZ, RZ, R11 ;  /* 0x000000ffff007224 */ /* 0x000fe400078e000b */
[----:B0-----:R-:W4:Y:S01]  /*1a120*/  LDL.LU.64 R10, [R1+0xcf0] ;  /* 0x000cf000010a7983 */ /* 0x001f220000300a00 */
[----:B------:R-:W4:Y:S02]  /*1a130*/  LDL.LU.64 R8, [R1+0xce8] ;  /* 0x000ce80001087983 */ /* 0x000f240000300a00 */
[----:B------:R-:W-:Y:S02]  /*1a140*/  STL.64 [R1+0xc60], R6 ;  /* 0x000c600601007387 */ /* 0x000fe40000100a00 */
[----:B------:R0:W-:Y:S02]  /*1a150*/  STL.64 [R1+0xc58], R4 ;  /* 0x000c580401007387 */ /* 0x0001e40000100a00 */
[----:B0-----:R-:W-:-:S02]  /*1a160*/  IMAD.MOV.U32 R4, RZ, RZ, R3 ;  /* 0x000000ffff047224 */ /* 0x001fc400078e0003 */
[----:B------:R-:W-:Y:S01]  /*1a170*/  IMAD.MOV.U32 R5, RZ, RZ, R2 ;  /* 0x000000ffff057224 */ /* 0x000fe200078e0002 */
[----:B------:R-:W2:Y:S01]  /*1a180*/  LDL.LU R3, [R1+0xce4] ;  /* 0x000ce40001037983 */ /* 0x000ea20000300800 */
[----:B------:R-:W2:Y:S01]  /*1a190*/  LDL.LU R2, [R1+0xce0] ;  /* 0x000ce00001027983 */ /* 0x000ea20000300800 */
[----:B----4-:R-:W-:Y:S11]  /*1a1a0*/  HMMA.16816.F32 R12, R8, R16, R12 ;  /* 0x00000010080c723c */ /* 0x010ff6000000180c */
[----:B------:R-:W-:Y:S11]  /*1a1b0*/  @!UPT UIADD3 URZ, URZ, URZ, URZ ;  /* 0x0000003f3f3ff290 */ /* 0x000ff6000fffe03f */
[----:B------:R-:W-:Y:S01]  /*1a1c0*/  @!UPT UIADD3 URZ, URZ, URZ, URZ ;  /* 0x0000003f3f3ff290 */ /* 0x000fe2000fffe03f */
[----:B------:R-:W-:Y:S01]  /*1a1d0*/  STL.64 [R1+0xa0], R12 ;  /* 0x0000a00c01007387 */ /* 0x000fe20000100a00 */
[----:B------:R0:W-:Y:S03]  /*1a1e0*/  STL.64 [R1+0xa8], R14 ;  /* 0x0000a80e01007387 */ /* 0x0001e60000100a00 */
[----:B0-----:R-:W3:Y:S01]  /*1a1f0*/  LDL.LU.64 R14, [R1+0xcd8] ;  /* 0x000cd800010e7983 */ /* 0x001ee20000300a00 */
[----:B------:R-:W3:Y:S02]  /*1a200*/  LDL.LU.64 R12, [R1+0xcd0] ;  /* 0x000cd000010c7983 */ /* 0x000ee40000300a00 */
[----:B------:R2:W-:Y:S02]  /*1a210*/  STL.64 [R1+0xc50], R10 ;  /* 0x000c500a01007387 */ /* 0x0005e40000100a00 */
[----:B------:R-:W-:Y:S02]  /*1a220*/  STL.64 [R1+0xc48], R8 ;  /* 0x000c480801007387 */ /* 0x000fe40000100a00 */
[----:B------:R-:W-:-:S02]  /*1a230*/  IMAD.MOV.U32 R6, RZ, RZ, R29 ;  /* 0x000000ffff067224 */ /* 0x000fc400078e001d */
[----:B------:R-:W-:Y:S02]  /*1a240*/  IMAD.MOV.U32 R7, RZ, RZ, R28 ;  /* 0x000000ffff077224 */ /* 0x000fe400078e001c */
[----:B--2---:R-:W-:Y:S02]  /*1a250*/  IMAD.MOV.U32 R10, RZ, RZ, R3 ;  /* 0x000000ffff0a7224 */ /* 0x004fe400078e0003 */
[----:B------:R-:W-:Y:S01]  /*1a260*/  IMAD.MOV.U32 R11, RZ, RZ, R2 ;  /* 0x000000ffff0b7224 */ /* 0x000fe200078e0002 */
[----:B---3--:R-:W-:Y:S01]  /*1a270*/  HMMA.16816.F32 R16, R12, R16, R20 ;  /* 0x000000100c10723c */ /* 0x008fe20000001814 */
[----:B------:R-:W2:Y:S01]  /*1a280*/  LDL.LU.64 R22, [R1+0xcc8] ;  /* 0x000cc80001167983 */ /* 0x000ea20000300a00 */
[----:B------:R-:W2:Y:S11]  /*1a290*/  LDL.LU.64 R20, [R1+0xcc0] ;  /* 0x000cc00001147983 */ /* 0x000eb60000300a00 */
[----:B------:R-:W-:Y:S11]  /*1a2a0*/  @!UPT UIADD3 URZ, URZ, URZ, URZ ;  /* 0x0000003f3f3ff290 */ /* 0x000ff6000fffe03f */
[----:B------:R-:W-:Y:S02]  /*1a2b0*/  IMAD.MOV.U32 R3, RZ, RZ, R18 ;  /* 0x000000ffff037224 */ /* 0x000fe400078e0012 */
[----:B------:R-:W-:Y:S02]  /*1a2c0*/  IMAD.MOV.U32 R2, RZ, RZ, R19 ;  /* 0x000000ffff027224 */ /* 0x000fe400078e0013 */
[----:B------:R-:W-:Y:S02]  /*1a2d0*/  IMAD.MOV.U32 R29, RZ, RZ, R16 ;  /* 0x000000ffff1d7224 */ /* 0x000fe400078e0010 */
[----:B------:R-:W-:Y:S01]  /*1a2e0*/  IMAD.MOV.U32 R28, RZ, RZ, R17 ;  /* 0x000000ffff1c7224 */ /* 0x000fe200078e0011 */
[----:B------:R-:W2:Y:S01]  /*1a2f0*/  LDL.LU.64 R18, [R1+0xcb8] ;  /* 0x000cb80001127983 */ /* 0x000ea20000300a00 */
[----:B------:R-:W2:Y:S02]  /*1a300*/  LDL.LU.64 R16, [R1+0xcb0] ;  /* 0x000cb00001107983 */ /* 0x000ea40000300a00 */
[----:B------:R-:W-:Y:S02]  /*1a310*/  STL.64 [R1+0xc40], R14 ;  /* 0x000c400e01007387 */ /* 0x000fe40000100a00 */
[----:B------:R0:W-:Y:S02]  /*1a320*/  STL.64 [R1+0xc38], R12 ;  /* 0x000c380c01007387 */ /* 0x0001e40000100a00 */
[----:B0-----:R-:W3:Y:S01]  /*1a330*/  LDL.LU R12, [R1+0x50] ;  /* 0x00005000010c7983 */ /* 0x001ee20000300800 */
[----:B------:R-:W3:Y:S02]  /*1a340*/  LDL.LU R13, [R1+0x54] ;  /* 0x00005400010d7983 */ /* 0x000ee40000300800 */
[----:B------:R-:W3:Y:S02]  /*1a350*/  LDL.LU R14, [R1+0x58] ;  /* 0x00005800010e7983 */ /* 0x000ee40000300800 */
[----:B------:R-:W3:Y:S01]  /*1a360*/  LDL.LU R15, [R1+0x5c] ;  /* 0x00005c00010f7983 */ /* 0x000ee20000300800 */
[-C--:B--2---:R-:W-:Y:S01]  /*1a370*/  HMMA.16816.F32 R16, R16, R10.reuse, R20 ;  /* 0x0000000a1010723c */ /* 0x084fe20000001814 */
[----:B------:R-:W2:Y:S01]  /*1a380*/  LDL.LU.64 R22, [R1+0xca8] ;  /* 0x000ca80001167983 */ /* 0x000ea20000300a00 */
[----:B------:R-:W2:Y:S11]  /*1a390*/  LDL.LU.64 R20, [R1+0xca0] ;  /* 0x000ca00001147983 */ /* 0x000eb60000300a00 */
[----:B------:R-:W-:Y:S10]  /*1a3a0*/  @!UPT UIADD3 URZ, URZ, URZ, URZ ;  /* 0x0000003f3f3ff290 */ /* 0x000ff4000fffe03f */
[----:B------:R-:W-:Y:S01]  /*1a3b0*/  STL.64 [R1+0x2a0], R16 ;  /* 0x0002a01001007387 */ /* 0x000fe20000100a00 */
[----:B------:R0:W-:Y:S03]  /*1a3c0*/  STL.64 [R1+0x2a8], R18 ;  /* 0x0002a81201007387 */ /* 0x0001e60000100a00 */
[----:B0-----:R-:W2:Y:S01]  /*1a3d0*/  LDL.LU.64 R18, [R1+0xc98] ;  /* 0x000c980001127983 */ /* 0x001ea20000300a00 */
[----:B------:R-:W2:Y:S02]  /*1a3e0*/  LDL.LU.64 R16, [R1+0xc90] ;  /* 0x000c900001107983 */ /* 0x000ea40000300a00 */
[-C--:B--2---:R-:W-:Y:S11]  /*1a3f0*/  HMMA.16816.F32 R20, R16, R10.reuse, R20 ;  /* 0x0000000a1014723c */ /* 0x084ff60000001814 */
[----:B------:R-:W-:Y:S11]  /*1a400*/  @!UPT UIADD3 URZ, URZ, URZ, URZ ;  /* 0x0000003f3f3ff290 */ /* 0x000ff6000fffe03f */
[----:B------:R-:W-:Y:S01]  /*1a410*/  @!UPT UIADD3 URZ, URZ, URZ, URZ ;  /* 0x0000003f3f3ff290 */ /* 0x000fe2000fffe03f */
[----:B------:R-:W-:Y:S01]  /*1a420*/  STL.64 [R1+0x220], R20 ;  /* 0x0002201401007387 */ /* 0x000fe20000100a00 */
[----:B------:R0:W-:Y:S03]  /*1a430*/  STL.64 [R1+0x228], R22 ;  /* 0x0002281601007387 */ /* 0x0001e60000100a00 */
[----:B0-----:R-:W2:Y:S01]  /*1a440*/  LDL.LU.64 R22, [R1+0xc88] ;  /* 0x000c880001167983 */ /* 0x001ea20000300a00 */
[----:B------:R-:W2:Y:S02]  /*1a450*/  LDL.LU.64 R20, [R1+0xc80] ;  /* 0x000c800001147983 */ /* 0x000ea40000300a00 */
[----:B------:R-:W-:Y:S02]  /*1a460*/  STL.64 [R1+0xc00], R18 ;  /* 0x000c001201007387 */ /* 0x000fe40000100a00 */
[----:B------:R2:W-:Y:S02]  /*1a470*/  STL.64 [R1+0xbf8], R16 ;  /* 0x000bf81001007387 */ /* 0x0005e40000100a00 */
[-C--:B--2---:R-:W-:Y:S08]  /*1a480*/  HMMA.16816.F32 R16, R20, R10.reuse, R4 ;  /* 0x0000000a1410723c */ /* 0x084ff00000001804 */
[----:B---3--:R-:W-:Y:S01]  /*1a490*/  HMMA.16816.F32 R8, R24, R10, R12 ;  /* 0x0000000a1808723c */ /* 0x008fe2000000180c */
[----:B------:R-:W2:Y:S11]  /*1a4a0*/  LDL R4, [R1+0x10] ;  /* 0x0000100001047983 */ /* 0x000eb60000100800 */
[----:B------:R-:W-:Y:S03]  /*1a4b0*/  @!UPT UIADD3 URZ, URZ, URZ, URZ ;  /* 0x0000003f3f3ff290 */ /* 0x000fe6000fffe03f */
[----:B------:R-:W-:Y:S01]  /*1a4c0*/  STL.64 [R1+0x1a0], R16 ;  /* 0x0001a01001007387 */ /* 0x000fe20000100a00 */
[----:B------:R-:W-:Y:S02]  /*1a4d0*/  STL.64 [R1+0x1a8], R18 ;  /* 0x0001a81201007387 */ /* 0x000fe40000100a00 */
[----:B------:R-:W2:Y:S02]  /*1a4e0*/  LDL R5, [R1+0x14] ;  /* 0x0000140001057983 */ /* 0x000ea40000100800 */
[----:B------:R-:W2:Y:S01]  /*1a4f0*/  LDL R6, [R1+0x18] ;  /* 0x0000180001067983 */ /* 0x000ea20000100800 */
[----:B------:R-:W2:Y:S01]  /*1a500*/  LDL R7, [R1+0x1c] ;  /* 0x00001c0001077983 */ /* 0x000ea20000100800 */
[----:B------:R-:W-:Y:S02]  /*1a510*/  STL.64 [R1+0xbf0], R22 ;  /* 0x000bf01601007387 */ /* 0x000fe40000100a00 */
[----:B------:R0:W-:Y:S02]  /*1a520*/  STL.64 [R1+0xbe8], R20 ;  /* 0x000be81401007387 */ /* 0x0001e40000100a00 */
[----:B0-----:R-:W3:Y:S01]  /*1a530*/  LDL.LU R20, [R1+0xb0] ;  /* 0x0000b00001147983 */ /* 0x001ee20000300800 */
[----:B------:R-:W-:Y:S02]  /*1a540*/  STL.64 [R1+0x130], R8 ;  /* 0x0001300801007387 */ /* 0x000fe40000100a00 */
[----:B------:R-:W-:Y:S02]  /*1a550*/  STL.64 [R1+0x138], R10 ;  /* 0x0001380a01007387 */ /* 0x000fe40000100a00 */
[----:B------:R-:W3:Y:S01]  /*1a560*/  LDL.LU R21, [R1+0xb4] ;  /* 0x0000b40001157983 */ /* 0x000ee20000300800 */
[----:B------:R-:W4:Y:S01]  /*1a570*/  LDL.LU R22, [R1+0xb8] ;  /* 0x0000b80001167983 */ /* 0x000f220000300800 */
[----:B------:R-:W-:-:S02]  /*1a580*/  IMAD.MOV.U32 R23, RZ, RZ, R0 ;  /* 0x000000ffff177224 */ /* 0x000fc400078e0000 */
[----:B------:R-:W2:Y:S03]  /*1a590*/  LDL.LU R0, [R1+0xc78] ;  /* 0x000c780001007983 */ /* 0x000ea60000300800 */
[----:B----4-:R-:W-:Y:S01]  /*1a5a0*/  STL.64 [R1+0xc10], R22 ;  /* 0x000c101601007387 */ /* 0x010fe20000100a00 */
[----:B---3--:R0:W-:Y:S03]  /*1a5b0*/  STL.64 [R1+0xc08], R20 ;  /* 0x000c081401007387 */ /* 0x0081e60000100a00 */
[----:B0-----:R-:W3:Y:S01]  /*1a5c0*/  LDL.LU R20, [R1+0xc0] ;  /* 0x0000c00001147983 */ /* 0x001ee20000300800 */
[----:B------:R-:W3:Y:S02]  /*1a5d0*/  LDL.LU R21, [R1+0xc4] ;  /* 0x0000c40001157983 */ /* 0x000ee40000300800 */
[----:B------:R-:W4:Y:S02]  /*1a5e0*/  LDL.LU R22, [R1+0xc8] ;  /* 0x0000c80001167983 */ /* 0x000f240000300800 */
[----:B------:R-:W4:Y:S01]  /*1a5f0*/  LDL.LU R23, [R1+0xcc] ;  /* 0x0000cc0001177983 */ /* 0x000f220000300800 */
[----:B------:R-:W2:Y:S01]  /*1a600*/  LDL.LU.64 R8, [R1+0x1f0] ;  /* 0x0001f00001087983 */ /* 0x000ea20000300a00 */
[----:B------:R-:W2:Y:S03]  /*1a610*/  LDL.LU.64 R10, [R1+0x1f8] ;  /* 0x0001f800010a7983 */ /* 0x000ea60000300a00 */
[----:B--2---:R-:W-:Y:S01]  /*1a620*/  STL.64 [R1+0xc70], R10 ;  /* 0x000c700a01007387 */ /* 0x004fe20000100a00 */
[----:B------:R0:W-:Y:S03]  /*1a630*/  STL.64 [R1+0xc68], R8 ;  /* 0x000c680801007387 */ /* 0x0001e60000100a00 */
[----:B0-----:R-:W2:Y:S01]  /*1a640*/  LDL.LU.64 R8, [R1+0x280] ;  /* 0x0002800001087983 */ /* 0x001ea20000300a00 */
[----:B------:R-:W2:Y:S02]  /*1a650*/  LDL.LU.64 R10, [R1+0x288] ;  /* 0x00028800010a7983 */ /* 0x000ea40000300a00 */
[----:B------:R-:W2:Y:S02]  /*1a660*/  LDL.LU.64 R12, [R1+0x100] ;  /* 0x00010000010c7983 */ /* 0x000ea40000300a00 */
[----:B------:R-:W2:Y:S01]  /*1a670*/  LDL.LU.64 R14, [R1+0x108] ;  /* 0x00010800010e7983 */ /* 0x000ea20000300a00 */
[----:B----4-:R-:W-:Y:S01]  /*1a680*/  STL.64 [R1+0xc20], R22 ;  /* 0x000c201601007387 */ /* 0x010fe20000100a00 */
[----:B---3--:R-:W-:Y:S02]  /*1a690*/  STL.64 [R1+0xc18], R20 ;  /* 0x000c181401007387 */ /* 0x008fe40000100a00 */
[----:B------:R-:W3:Y:S02]  /*1a6a0*/  LDL.LU.64 R16, [R1] ;  /* 0x0000000001107983 */ /* 0x000ee40000300a00 */
[----:B------:R-:W4:Y:S01]  /*1a6b0*/  LDL.LU.64 R18, [R1+0x8] ;  /* 0x0000080001127983 */ /* 0x000f220000300a00 */
[----:B------:R-:W0:Y:S02]  /*1a6c0*/  LDSM.16.M88.4 R20, [R0+0x7000] ;  /* 0x007000000014783b */ /* 0x000e240000000200 */
[----:B0-----:R-:W-:Y:S01]  /*1a6d0*/  IMAD.MOV.U32 R0, RZ, RZ, R23 ;  /* 0x000000ffff007224 */ /* 0x001fe200078e0017 */
[-C--:B--2---:R-:W-:Y:S01]  /*1a6e0*/  HMMA.16816.F32 R4, R4, R20.reuse, R8 ;  /* 0x000000140404723c */ /* 0x084fe20000001808 */
[----:B----4-:R-:W-:Y:S01]  /*1a6f0*/  STL.64 [R1+0xc30], R18 ;  /* 0x000c301201007387 */ /* 0x010fe20000100a00 */
[----:B---3--:R0:W-:Y:S02]  /*1a700*/  STL.64 [R1+0xc28], R16 ;  /* 0x000c281001007387 */ /* 0x0081e40000100a00 */
[----:B------:R-:W-:Y:S02]  /*1a710*/  STL [R1+0xbe0], R26 ;  /* 0x000be01a01007387 */ /* 0x000fe40000100800 */
[----:B------:R-:W-:Y:S01]  /*1a720*/  STL [R1+0xbdc], R27 ;  /* 0x000bdc1b01007387 */ /* 0x000fe20000100800 */
[----:B0-----:R-:W2:Y:S01]  /*1a730*/  LDL.LU.64 R16, [R1+0xf0] ;  /* 0x0000f00001107983 */ /* 0x001ea20000300a00 */
[----:B------:R-:W2:Y:S02]  /*1a740*/  LDL.LU.64 R18, [R1+0xf8] ;  /* 0x0000f80001127983 */ /* 0x000ea40000300a00 */
[----:B------:R-:W-:Y:S02]  /*1a750*/  STL [R1+0xbd8], R0 ;  /* 0x000bd80001007387 */ /* 0x000fe40000100800 */
[----:B------:R-:W3:Y:S01]  /*1a760*/  LDL.LU.64 R10, [R1+0xc70] ;  /* 0x000c7000010a7983 */ /* 0x000ee20000300a00 */
[----:B------:R-:W3:Y:S10]  /*1a770*/  LDL.LU.64 R8, [R1+0xc68] ;  /* 0x000c680001087983 */ /* 0x000ef40000300a00 */
[----:B------:R-:W-:Y:S02]  /*1a780*/  STL.64 [R1+0x80], R4 ;  /* 0x0000800401007387 */ /* 0x000fe40000100a00 */
[----:B------:R0:W-:Y:S02]  /*1a790*/  STL.64 [R1+0x88], R6 ;  /* 0x0000880601007387 */ /* 0x0001e40000100a00 */
[----:B0-----:R-:W3:Y:S01]  /*1a7a0*/  LDL.LU.64 R6, [R1+0xc60] ;  /* 0x000c600001067983 */ /* 0x001ee20000300a00 */
[----:B------:R-:W3:Y:S02]  /*1a7b0*/  LDL.LU.64 R4, [R1+0xc58] ;  /* 0x000c580001047983 */ /* 0x000ee40000300a00 */
[----:B------:R-:W-:Y:S01]  /*1a7c0*/  STL [R1+0x38], R22 ;  /* 0x0000381601007387 */ /* 0x000fe20000100800 */
[-C--:B---3--:R-:W-:Y:S11]  /*1a7d0*/  HMMA.16816.F32 R8, R4, R20.reuse, R8 ;  /* 0x000000140408723c */ /* 0x088ff60000001808 */
[----:B------:R-:W-:Y:S11]  /*1a7e0*/  @!UPT UIADD3 URZ, URZ, URZ, URZ ;  /* 0x0000003f3f3ff290 */ /* 0x000ff6000fffe03f */
[----:B------:R-:W-:Y:S01]  /*1a7f0*/  @!UPT UIADD3 URZ, URZ, URZ, URZ ;  /* 0x0000003f3f3ff290 */ /* 0x000fe2000fffe03f */
[----:B------:R-:W-:Y:S01]  /*1a800*/  STL.64 [R1+0x70], R8 ;  /* 0x0000700801007387 */ /* 0x000fe20000100a00 */
[----:B------:R0:W-:Y:S02]  /*1a810*/  STL [R1+0x78], R10 ;  /* 0x0000780a01007387 */ /* 0x0001e40000100800 */
[----:B------:R-:W-:Y:S02]  /*1a820*/  IMAD.MOV.U32 R0, RZ, RZ, R11 ;  /* 0x000000ffff007224 */ /* 0x000fe400078e000b */
[----:B0-----:R-:W3:Y:S01]  /*1a830*/  LDL.LU.64 R10, [R1+0xc50] ;  /* 0x000c5000010a7983 */ /* 0x001ee20000300a00 */
[----:B------:R-:W3:Y:S02]  /*1a840*/  LDL.LU.64 R8, [R1+0xc48] ;  /* 0x000c480001087983 */ /* 0x000ee40000300a00 */
[----:B------:R0:W-:Y:S02]  /*1a850*/  STL.64 [R1+0xbd0], R6 ;  /* 0x000bd00601007387 */ /* 0x0001e40000100a00 */
[----:B------:R-:W-:Y:S01]  /*1a860*/  STL.64 [R1+0xbc8], R4 ;  /* 0x000bc80401007387 */ /* 0x000fe20000100a00 */
[----:B0-----:R-:W4:Y:S01]  /*1a870*/  LDL.LU R6, [R1+0x48] ;  /* 0x0000480001067983 */ /* 0x001f220000300800 */
[----:B------:R-:W4:Y:S01]  /*1a880*/  LDL.LU R7, [R1+0x4c] ;  /* 0x00004c0001077983 */ /* 0x000f220000300800 */
[----:B---3--:R-:W-:Y:S11]  /*1a890*/  HMMA.16816.F32 R12, R8, R20, R12 ;  /* 0x00000014080c723c */ /* 0x008ff6000000180c */
[----:B------:R-:W-:Y:S11]  /*1a8a0*/  @!UPT UIADD3 URZ, URZ, URZ, URZ ;  /* 0x0000003f3f3ff290 */ /* 0x000ff6000fffe03f */
[----:B------:R-:W-:Y:S01]  /*1a8b0*/  @!UPT UIADD3 URZ, URZ, URZ, URZ ;  /* 0x0000003f3f3ff290 */ /* 0x000fe2000fffe03f */
[----:B------:R-:W-:Y:S01]  /*1a8c0*/  STL.64 [R1+0x60], R12 ;  /* 0x0000600c01007387 */ /* 0x000fe20000100a00 */
[----:B------:R0:W-:Y:S03]  /*1a8d0*/  STL.64 [R1+0x68], R14 ;  /* 0x0000680e01007387 */ /* 0x0001e60000100a00 */
[----:B0-----:R-:W2:Y:S01]  /*1a8e0*/  LDL.LU.64 R14, [R1+0xc40] ;  /* 0x000c4000010e7983 */ /* 0x001ea20000300a00 */
[----:B------:R-:W2:Y:S02]  /*1a8f0*/  LDL.LU.64 R12, [R1+0xc38] ;  /* 0x000c3800010c7983 */ /* 0x000ea40000300a00 */
[----:B------:R0:W-:Y:S02]  /*1a900*/  STL.64 [R1+0xbc0], R10 ;  /* 0x000bc00a01007387 */ /* 0x0001e40000100a00 */
[----:B------:R1:W-:Y:S02]  /*1a910*/  STL.64 [R1+0xbb8], R8 ;  /* 0x000bb80801007387 */ /* 0x0003e40000100a00 */
[----:B0-----:R-:W-:-:S02]  /*1a920*/  IMAD.MOV.U32 R10, RZ, RZ, R3 ;  /* 0x000000ffff0a7224 */ /* 0x001fc400078e0003 */
[----:B-1----:R-:W-:Y:S02]  /*1a930*/  IMAD.MOV.U32 R8, RZ, RZ, R29 ;  /* 0x000000ffff087224 */ /* 0x002fe400078e001d */
[----:B------:R-:W-:Y:S02]  /*1a940*/  IMAD.MOV.U32 R9, RZ, RZ, R28 ;  /* 0x000000ffff097224 */ /* 0x000fe400078e001c */
[----:B------:R-:W-:Y:S01]  /*1a950*/  IMAD.MOV.U32 R11, RZ, RZ, R2 ;  /* 0x000000ffff0b7224 */ /* 0x000fe200078e0002 */
[----:B--2---:R-:W-:Y:S01]  /*1a960*/  HMMA.16816.F32 R20, R12, R20, R16 ;  /* 0x000000140c14723c */ /* 0x004fe20000001810 */
[----:B------:R-:W2:Y:S01]  /*1a970*/  LDL.LU.64 R18, [R1+0xc30] ;  /* 0x000c300001127983 */ /* 0x000ea20000300a00 */
[----:B------:R-:W4:Y:S11]  /*1a980*/  LDL.LU.64 R16, [R1+0xc28] ;  /* 0x000c280001107983 */ /* 0x000f360000300a00 */
[----:B------:R-:W-:Y:S11]  /*1a990*/  @!UPT UIADD3 URZ, URZ, URZ, URZ ;  /* 0x0000003f3f3ff290 */ /* 0x000ff6000fffe03f */
[----:B------:R-:W-:Y:S02]  /*1a9a0*/  IMAD.MOV.U32 R3, RZ, RZ, R22 ;  /* 0x000000ffff037224 */ /* 0x000fe400078e0016 */
[----:B------:R-:W-:Y:S02]  /*1a9b0*/  IMAD.MOV.U32 R29, RZ, RZ, R23 ;  /* 0x000000ffff1d7224 */ /* 0x000fe400078e0017 */
[----:B------:R-:W-:Y:S02]  /*1a9c0*/  IMAD.MOV.U32 R28, RZ, RZ, R20 ;  /* 0x000000ffff1c7224 */ /* 0x000fe400078e0014 */
[----:B------:R-:W-:Y:S01]  /*1a9d0*/  IMAD.MOV.U32 R2, RZ, RZ, R21 ;  /* 0x000000ffff027224 */ /* 0x000fe200078e0015 */
[----:B------:R-:W4:Y:S01]  /*1a9e0*/  LDL.LU.64 R22, [R1+0xc20] ;  /* 0x000c200001167983 */ /* 0x000f220000300a00 */
[----:B------:R-:W4:Y:S02]  /*1a9f0*/  LDL.LU.64 R20, [R1+0xc18] ;  /* 0x000c180001147983 */ /* 0x000f240000300a00 */
[----:B------:R-:W-:Y:S02]  /*1aa00*/  STL.64 [R1+0xbb0], R14 ;  /* 0x000bb00e01007387 */ /* 0x000fe40000100a00 */
[----:B------:R0:W-:Y:S02]  /*1aa10*/  STL.64 [R1+0xba8], R12 ;  /* 0x000ba80c01007387 */ /* 0x0001e40000100a00 */
[----:B0-----:R-:W3:Y:S01]  /*1aa20*/  LDL.LU R12, [R1+0xa0] ;  /* 0x0000a000010c7983 */ /* 0x001ee20000300800 */
[----:B------:R-:W3:Y:S02]  /*1aa30*/  LDL.LU R13, [R1+0xa4] ;  /* 0x0000a400010d7983 */ /* 0x000ee40000300800 */
[----:B------:R-:W3:Y:S02]  /*1aa40*/  LDL.LU R14, [R1+0xa8] ;  /* 0x0000a800010e7983 */ /* 0x000ee40000300800 */
[----:B------:R-:W3:Y:S02]  /*1aa50*/  LDL.LU R15, [R1+0xac] ;  /* 0x0000ac00010f7983 */ /* 0x000ee40000300800 */
[----:B--2---:R-:W-:-:S02]  /*1aa60*/  IMAD.MOV.U32 R5, RZ, RZ, R18 ;  /* 0x000000ffff057224 */ /* 0x004fc400078e0012 */
[----:B------:R-:W-:Y:S01]  /*1aa70*/  IMAD.MOV.U32 R4, RZ, RZ, R19 ;  /* 0x000000ffff047224 */ /* 0x000fe200078e0013 */
[-C--:B----4-:R-:W-:Y:S01]  /*1aa80*/  HMMA.16816.F32 R20, R16, R6.reuse, R20 ;  /* 0x000000061014723c */ /* 0x090fe20000001814 */
[----:B------:R-:W-:Y:S02]  /*1aa90*/  IMAD.MOV.U32 R26, RZ, RZ, R16 ;  /* 0x000000ffff1a7224 */ /* 0x000fe400078e0010 */
[----:B------:R-:W-:Y:S11]  /*1aaa0*/  IMAD.MOV.U32 R27, RZ, RZ, R17 ;  /* 0x000000ffff1b7224 */ /* 0x000ff600078e0011 */
[----:B------:R-:W-:Y:S09]  /*1aab0*/  @!UPT UIADD3 URZ, URZ, URZ, URZ ;  /* 0x0000003f3f3ff290 */ /* 0x000ff2000fffe03f */
[----:B------:R-:W-:Y:S01]  /*1aac0*/  STL.64 [R1+0x290], R20 ;  /* 0x0002901401007387 */ /* 0x000fe20000100a00 */
[----:B------:R0:W-:Y:S03]  /*1aad0*/  STL.64 [R1+0x298], R22 ;  /* 0x0002981601007387 */ /* 0x0001e60000100a00 */
[----:B0-----:R-:W2:Y:S01]  /*1aae0*/  LDL.LU.64 R22, [R1+0xc10] ;  /* 0x000c100001167983 */ /* 0x001ea20000300a00 */
[----:B------:R-:W2:Y:S02]  /*1aaf0*/  LDL.LU.64 R20, [R1+0xc08] ;  /* 0x000c080001147983 */ /* 0x000ea40000300a00 */
[----:B------:R-:W2:Y:S02]  /*1ab00*/  LDL.LU.64 R18, [R1+0xc00] ;  /* 0x000c000001127983 */ /* 0x000ea40000300a00 */
[----:B------:R-:W2:Y:S02]  /*1ab10*/  LDL.LU.64 R16, [R1+0xbf8] ;  /* 0x000bf80001107983 */ /* 0x000ea40000300a00 */
[----:B--2---:R-:W-:Y:S11]  /*1ab20*/  HMMA.16816.F32 R20, R16, R6, R20 ;  /* 0x000000061014723c */ /* 0x004ff60000001814 */
[----:B------:R-:W-:Y:S11]  /*1ab30*/  @!UPT UIADD3 URZ, URZ, URZ, URZ ;  /* 0x0000003f3f3ff290 */ /* 0x000ff6000fffe03f */
[----:B------:R-:W-:Y:S01]  /*1ab40*/  @!UPT UIADD3 URZ, URZ, URZ, URZ ;  /* 0x0000003f3f3ff290 */ /* 0x000fe2000fffe03f */
[----:B------:R-:W-:Y:S01]  /*1ab50*/  STL.64 [R1+0x210], R20 ;  /* 0x0002101401007387 */ /* 0x000fe20000100a00 */
[----:B------:R0:W-:Y:S03]  /*1ab60*/  STL.64 [R1+0x218], R22 ;  /* 0x0002181601007387 */ /* 0x0001e60000100a00 */
[----:B0-----:R-:W3:Y:S01]  /*1ab70*/  LDL.LU.64 R22, [R1+0xbf0] ;  /* 0x000bf00001167983 */ /* 0x001ee20000300a00 */
[----:B------:R-:W3:Y:S02]  /*1ab80*/  LDL.LU.64 R20, [R1+0xbe8] ;  /* 0x000be80001147983 */ /* 0x000ee40000300a00 */
[----:B------:R-:W-:Y:S02]  /*1ab90*/  STL.64 [R1+0xb68], R18 ;  /* 0x000b681201007387 */ /* 0x000fe40000100a00 */
[----:B------:R0:W-:Y:S02]  /*1aba0*/  STL.64 [R1+0xb60], R16 ;  /* 0x000b601001007387 */ /* 0x0001e40000100a00 */
[----:B0-----:R-:W-:-:S02]  /*1abb0*/  IMAD.MOV.U32 R16, RZ, RZ, R26 ;  /* 0x000000ffff107224 */ /* 0x001fc400078e001a */
[----:B------:R-:W-:Y:S01]  /*1abc0*/  IMAD.MOV.U32 R17, RZ, RZ, R27 ;  /* 0x000000ffff117224 */ /* 0x000fe200078e001b */
[----:B------:R-:W2:Y:S01]  /*1abd0*/  LDL.LU R26, [R1+0xbe0] ;  /* 0x000be000011a7983 */ /* 0x000ea20000300800 */
[----:B------:R-:W2:Y:S02]  /*1abe0*/  LDL.LU R27, [R1+0xbdc] ;  /* 0x000bdc00011b7983 */ /* 0x000ea40000300800 */
[----:B------:R-:W-:Y:S02]  /*1abf0*/  IMAD.MOV.U32 R18, RZ, RZ, R5 ;  /* 0x000000ffff127224 */ /* 0x000fe400078e0005 */
[----:B------:R-:W-:-:S05]  /*1ac00*/  IMAD.MOV.U32 R19, RZ, RZ, R4 ;  /* 0x000000ffff137224 */ /* 0x000fca00078e0004 */
[----:B------:R-:W-:Y:S01]  /*1ac10*/  STL.64 [R1+0xba0], R18 ;  /* 0x000ba01201007387 */ /* 0x000fe20000100a00 */
[----:B------:R-:W-:Y:S01]  /*1ac20*/  STL.64 [R1+0xb98], R16 ;  /* 0x000b981001007387 */ /* 0x000fe20000100a00 */
[-C--:B---3--:R-:W-:Y:S02]  /*1ac30*/  HMMA.16816.F32 R12, R20, R6.reuse, R12 ;  /* 0x00000006140c723c */ /* 0x088fe4000000180c */
[----:B------:R0:W-:Y:S04]  /*1ac40*/  STL.64 [R1+0xb48], R22 ;  /* 0x000b481601007387 */ /* 0x0001e80000100a00 */
[----:B0-----:R-:W3:Y:S02]  /*1ac50*/  LDL R23, [R1+0xd0] ;  /* 0x0000d00001177983 */ /* 0x001ee40000100800 */
[----:B--2---:R-:W-:Y:S11]  /*1ac60*/  HMMA.16816.F32 R8, R24, R6, R8 ;  /* 0x000000061808723c */ /* 0x004ff60000001808 */
[----:B------:R-:W-:Y:S04]  /*1ac70*/  @!UPT UIADD3 URZ, URZ, URZ, URZ ;  /* 0x0000003f3f3ff290 */ /* 0x000fe8000fffe03f */
[----:B------:R-:W-:Y:S01]  /*1ac80*/  STL.64 [R1+0x190], R12 ;  /* 0x0001900c01007387 */ /* 0x000fe20000100a00 */
[----:B------:R-:W-:Y:S02]  /*1ac90*/  STL.64 [R1+0x198], R14 ;  /* 0x0001980e01007387 */ /* 0x000fe40000100a00 */
[----:B------:R-:W-:Y:S02]  /*1aca0*/  STL.64 [R1+0xb40], R20 ;  /* 0x000b401401007387 */ /* 0x000fe40000100a00 */
[----:B------:R-:W2:Y:S01]  /*1acb0*/  LDL.LU.64 R4, [R1+0x270] ;  /* 0x0002700001047983 */ /* 0x000ea20000300a00 */
[----:B------:R-:W2:Y:S04]  /*1acc0*/  LDL.LU.64 R6, [R1+0x278] ;  /* 0x0002780001067983 */ /* 0x000ea80000300a00 */
[----:B------:R-:W-:Y:S01]  /*1acd0*/  STL.64 [R1+0x120], R8 ;  /* 0x0001200801007387 */ /* 0x000fe20000100a00 */
[----:B------:R-:W-:Y:S02]  /*1ace0*/  STL.64 [R1+0x128], R10 ;  /* 0x0001280a01007387 */ /* 0x000fe40000100a00 */
[----:B------:R-:W-:Y:S02]  /*1acf0*/  STL.64 [R1+0xb38], R26 ;  /* 0x000b381a01007387 */ /* 0x000fe40000100a00 */
[----:B------:R0:W-:Y:S02]  /*1ad00*/  STL.64 [R1+0xb30], R24 ;  /* 0x000b301801007387 */ /* 0x0001e40000100a00 */
[----:B0-----:R-:W4:Y:S01]  /*1ad10*/  LDL.LU R24, [R1+0x60] ;  /* 0x0000600001187983 */ /* 0x001f220000300800 */
[----:B------:R-:W4:Y:S02]  /*1ad20*/  LDL.LU R25, [R1+0x64] ;  /* 0x0000640001197983 */ /* 0x000f240000300800 */
[----:B------:R-:W2:Y:S02]  /*1ad30*/  LDL.LU R26, [R1+0x68] ;  /* 0x00006800011a7983 */ /* 0x000ea40000300800 */
[----:B------:R-:W2:Y:S01]  /*1ad40*/  LDL.LU R27, [R1+0x6c] ;  /* 0x00006c00011b7983 */ /* 0x000ea20000300800 */
[----:B------:R-:W4:Y:S01]  /*1ad50*/  LDL.LU.64 R8, [R1+0x200] ;  /* 0x0002000001087983 */ /* 0x000f220000300a00 */
[----:B------:R-:W4:Y:S02]  /*1ad60*/  LDL.LU.64 R10, [R1+0x208] ;  /* 0x00020800010a7983 */ /* 0x000f240000300a00 */
[----:B------:R-:W4:Y:S02]  /*1ad70*/  LDL.LU.64 R12, [R1+0x180] ;  /* 0x00018000010c7983 */ /* 0x000f240000300a00 */
[----:B------:R-:W4:Y:S01]  /*1ad80*/  LDL.LU.64 R14, [R1+0x188] ;  /* 0x00018800010e7983 */ /* 0x000f220000300a00 */
[----:B------:R-:W4:Y:S01]  /*1ad90*/  LDL.LU.64 R16, [R1+0x110] ;  /* 0x0001100001107983 */ /* 0x000f220000300a00 */
[----:B------:R-:W4:Y:S03]  /*1ada0*/  LDL.LU.64 R18, [R1+0x118] ;  /* 0x0001180001127983 */ /* 0x000f260000300a00 */
[----:B---3--:R-:W0:Y:S04]  /*1adb0*/  LDSM.16.M88.4 R20, [R23+0x7800] ;  /* 0x007800001714783b */ /* 0x008e280000000200 */
[----:B--2---:R-:W-:Y:S01]  /*1adc0*/  STL.64 [R1+0xb58], R26 ;  /* 0x000b581a01007387 */ /* 0x004fe20000100a00 */
[----:B----4-:R1:W-:Y:S03]  /*1add0*/  STL.64 [R1+0xb50], R24 ;  /* 0x000b501801007387 */ /* 0x0103e60000100a00 */
[----:B-1----:R-:W2:Y:S01]  /*1ade0*/  LDL.LU R24, [R1+0x70] ;  /* 0x0000700001187983 */ /* 0x002ea20000300800 */
[----:B------:R-:W2:Y:S02]  /*1adf0*/  LDL.LU R25, [R1+0x74] ;  /* 0x0000740001197983 */ /* 0x000ea40000300800 */
[----:B------:R-:W3:Y:S02]  /*1ae00*/  LDL.LU R26, [R1+0x78] ;  /* 0x00007800011a7983 */ /* 0x000ee40000300800 */
[----:B------:R-:W-:-:S02]  /*1ae10*/  IMAD.MOV.U32 R27, RZ, RZ, R0 ;  /* 0x000000ffff1b7224 */ /* 0x000fc400078e0000 */
[----:B------:R-:W4:Y:S04]  /*1ae20*/  LDL.LU R0, [R1+0xbd8] ;  /* 0x000bd80001007983 */ /* 0x000f280000300800 */
[----:B---3--:R-:W-:Y:S01]  /*1ae30*/  STL.64 [R1+0xb78], R26 ;  /* 0x000b781a01007387 */ /* 0x008fe20000100a00 */
[----:B--2---:R1:W-:Y:S03]  /*1ae40*/  STL.64 [R1+0xb70], R24 ;  /* 0x000b701801007387 */ /* 0x0043e60000100a00 */
[----:B-1----:R-:W0:Y:S01]  /*1ae50*/  LDL.LU R24, [R1+0x10] ;  /* 0x0000100001187983 */ /* 0x002e220000300800 */
[----:B------:R-:W0:Y:S02]  /*1ae60*/  LDL.LU R25, [R1+0x14] ;  /* 0x0000140001197983 */ /* 0x000e240000300800 */
[----:B------:R-:W0:Y:S02]  /*1ae70*/  LDL.LU R26, [R1+0x18] ;  /* 0x00001800011a7983 */ /* 0x000e240000300800 */
[----:B------:R-:W0:Y:S02]  /*1ae80*/  LDL.LU R27, [R1+0x1c] ;  /* 0x00001c00011b7983 */ /* 0x000e240000300800 */
[-C--:B0-----:R-:W-:Y:S01]  /*1ae90*/  HMMA.16816.F32 R24, R24, R20.reuse, R4 ;  /* 0x000000141818723c */ /* 0x081fe20000001804 */
[----:B------:R-:W2:Y:S01]  /*1aea0*/  LDL.LU.64 R6, [R1+0xbd0] ;  /* 0x000bd00001067983 */ /* 0x000ea20000300a00 */
[----:B------:R-:W2:Y:S11]  /*1aeb0*/  LDL.LU.64 R4, [R1+0xbc8] ;  /* 0x000bc80001047983 */ /* 0x000eb60000300a00 */
[----:B------:R-:W-:Y:S10]  /*1aec0*/  @!UPT UIADD3 URZ, URZ, URZ, URZ ;  /* 0x0000003f3f3ff290 */ /* 0x000ff4000fffe03f */
[----:B------:R-:W-:Y:S01]  /*1aed0*/  STL.64 [R1+0xb88], R26 ;  /* 0x000b881a01007387 */ /* 0x000fe20000100a00 */
[----:B------:R0:W-:Y:S03]  /*1aee0*/  STL.64 [R1+0xb80], R24 ;  /* 0x000b801801007387 */ /* 0x0001e60000100a00 */
[----:B0-----:R-:W3:Y:S01]  /*1aef0*/  LDL.LU R24, [R1+0x80] ;  /* 0x0000800001187983 */ /* 0x001ee20000300800 */
[----:B------:R-:W3:Y:S02]  /*1af00*/  LDL.LU R25, [R1+0x84] ;  /* 0x0000840001197983 */ /* 0x000ee40000300800 */
[----:B------:R-:W3:Y:S02]  /*1af10*/  LDL.LU R26, [R1+0x88] ;  /* 0x00008800011a7983 */ /* 0x000ee40000300800 */
[----:B------:R-:W3:Y:S01]  /*1af20*/  LDL.LU R27, [R1+0x8c] ;  /* 0x00008c00011b7983 */ /* 0x000ee20000300800 */
[-C--:B--2---:R-:W-:Y:S01]  /*1af30*/  HMMA.16816.F32 R4, R4, R20.reuse, R8 ;  /* 0x000000140404723c */ /* 0x084fe20000001808 */
[----:B------:R-:W2:Y:S01]  /*1af40*/  LDL.LU.64 R10, [R1+0xbc0] ;  /* 0x000bc000010a7983 */ /* 0x000ea20000300a00 */
[----:B------:R-:W2:Y:S06]  /*1af50*/  LDL.LU.64 R8, [R1+0xbb8] ;  /* 0x000bb80001087983 */ /* 0x000eac0000300a00 */
[-C--:B--2---:R-:W-:Y:S01]  /*1af60*/  HMMA.16816.F32 R8, R8, R20.reuse, R12 ;  /* 0x000000140808723c */ /* 0x084fe2000000180c */
[----:B------:R-:W2:Y:S01]  /*1af70*/  LDL.LU.64 R14, [R1+0xbb0] ;  /* 0x000bb000010e7983 */ /* 0x000ea20000300a00 */
[----:B------:R-:W2:Y:S06]  /*1af80*/  LDL.LU.64 R12, [R1+0xba8] ;  /* 0x000ba800010c7983 */ /* 0x000eac0000300a00 */
[----:B--2---:R-:W-:Y:S01]  /*1af90*/  HMMA.16816.F32 R12, R12, R20, R16 ;  /* 0x000000140c0c723c */ /* 0x004fe20000001810 */
[----:B------:R-:W3:Y:S01]  /*1afa0*/  LDL.LU.64 R18, [R1+0xba0] ;  /* 0x000ba00001127983 */ /* 0x000ee20000300a00 */
[----:B------:R-:W3:Y:S11]  /*1afb0*/  LDL.LU.64 R16, [R1+0xb98] ;  /* 0x000b980001107983 */ /* 0x000ef60000300a00 */
[----:B------:R-:W-:Y:S10]  /*1afc0*/  @!UPT UIADD3 URZ, URZ, URZ, URZ ;  /* 0x0000003f3f3ff290 */ /* 0x000ff4000fffe03f */
[----:B------:R-:W-:Y:S01]  /*1afd0*/  STL.64 [R1+0xb10], R14 ;  /* 0x000b100e01007387 */ /* 0x000fe20000100a00 */
[----:B------:R0:W-:Y:S03]  /*1afe0*/  STL.64 [R1+0xb08], R12 ;  /* 0x000b080c01007387 */ /* 0x0001e60000100a00 */
[----:B0-----:R-:W2:Y:S01]  /*1aff0*/  LDL.LU R12, [R1+0x8d8] ;  /* 0x0008d800010c7983 */ /* 0x001ea20000300800 */
[----:B------:R-:W2:Y:S02]  /*1b000*/  LDL.LU R13, [R1+0x820] ;  /* 0x00082000010d7983 */ /* 0x000ea40000300800 */
[----:B------:R-:W3:Y:S02]  /*1b010*/  LDL.LU R14, [R1+0x38] ;  /* 0x00003800010e7983 */ /* 0x000ee40000300800 */
[----:B----4-:R-:W-:Y:S02]  /*1b020*/  IMAD.MOV.U32 R15, RZ, RZ, R0 ;  /* 0x000000ffff0f7224 */ /* 0x010fe400078e0000 */
[----:B------:R0:W5:Y:S05]  /*1b030*/  LDL.LU R0, [R1+0xb90] ;  /* 0x000b900001007983 */ /* 0x00016a0000300800 */
[C---:B---3--:R-:W-:Y:S11]  /*1b040*/  HMMA.16816.F32 R24, R16.reuse, R14, R24 ;  /* 0x0000000e1018723c */ /* 0x048ff60000001818 */
[----:B------:R-:W-:Y:S11]  /*1b050*/  @!UPT UIADD3 URZ, URZ, URZ, URZ ;  /* 0x0000003f3f3ff290 */ /* 0x000ff6000fffe03f */
[----:B------:R-:W-:Y:S01]  /*1b060*/  @!UPT UIADD3 URZ, URZ, URZ, URZ ;  /* 0x0000003f3f3ff290 */ /* 0x000fe2000fffe03f */
[----:B------:R-:W-:Y:S01]  /*1b070*/  STL.64 [R1+0x280], R24 ;  /* 0x0002801801007387 */ /* 0x000fe20000100a00 */
[----:B------:R1:W-:Y:S03]  /*1b080*/  STL.64 [R1+0x288], R26 ;  /* 0x0002881a01007387 */ /* 0x0003e60000100a00 */
[----:B-1----:R-:W3:Y:S01]  /*1b090*/  LDL.LU.64 R26, [R1+0xb88] ;  /* 0x000b8800011a7983 */ /* 0x002ee20000300a00 */
[----:B------:R-:W3:Y:S02]  /*1b0a0*/  LDL.LU.64 R24, [R1+0xb80] ;  /* 0x000b800001187983 */ /* 0x000ee40000300a00 */
[----:B---3--:R-:W-:Y:S01]  /*1b0b0*/  HMMA.16816.F32 R16, R16, R22, R24 ;  /* 0x000000161010723c */ /* 0x008fe20000001818 */
[----:B------:R-:W3:Y:S01]  /*1b0c0*/  LDL.LU.64 R26, [R1+0xb78] ;  /* 0x000b7800011a7983 */ /* 0x000ee20000300a00 */
[----:B------:R-:W3:Y:S11]  /*1b0d0*/  LDL.LU.64 R24, [R1+0xb70] ;  /* 0x000b700001187983 */ /* 0x000ef60000300a00 */
[----:B------:R-:W-:Y:S10]  /*1b0e0*/  @!UPT UIADD3 URZ, URZ, URZ, URZ ;  /* 0x0000003f3f3ff290 */ /* 0x000ff4000fffe03f */
[----:B------:R-:W-:Y:S01]  /*1b0f0*/  STL.64 [R1+0x270], R16 ;  /* 0x0002701001007387 */ /* 0x000fe20000100a00 */
[----:B------:R1:W-:Y:S03]  /*1b100*/  STL.64 [R1+0x278], R18 ;  /* 0x0002781201007387 */ /* 0x0003e60000100a00 */
[----:B-1----:R-:W3:Y:S01]  /*1b110*/  LDL.LU.64 R18, [R1+0xb68] ;  /* 0x000b680001127983 */ /* 0x002ee20000300a00 */
[----:B------:R-:W3:Y:S02]  /*1b120*/  LDL.LU.64 R16, [R1+0xb60] ;  /* 0x000b600001107983 */ /* 0x000ee40000300a00 */
[C---:B---3--:R-:W-:Y:S08]  /*1b130*/  HMMA.16816.F32 R24, R16.reuse, R14, R24 ;  /* 0x0000000e1018723c */ /* 0x048ff00000001818 */
[----:B------:R-:W-:Y:S07]  /*1b140*/  HMMA.16816.F32 R16, R16, R22, R4 ;  /* 0x000000161010723c */ /* 0x000fee0000001804 */
[----:B------:R-:W-:-:S02]  /*1b150*/  IMAD.MOV.U32 R5, RZ, RZ, R22 ;  /* 0x000000ffff057224 */ /* 0x000fc400078e0016 */
[----:B------:R-:W-:-:S06]  /*1b160*/  IMAD.MOV.U32 R4, RZ, RZ, R23 ;  /* 0x000000ffff047224 */ /* 0x000fcc00078e0017 */
[----:B------:R-:W-:Y:S01]  /*1b170*/  STL.64 [R1+0x1f0], R24 ;  /* 0x0001f01801007387 */ /* 0x000fe20000100a00 */
[----:B------:R1:W-:Y:S03]  /*1b180*/  STL.64 [R1+0x1f8], R26 ;  /* 0x0001f81a01007387 */ /* 0x0003e60000100a00 */
[----:B-1----:R-:W3:Y:S01]  /*1b190*/  LDL.LU.64 R26, [R1+0xb58] ;  /* 0x000b5800011a7983 */ /* 0x002ee20000300a00 */
[----:B------:R-:W3:Y:S03]  /*1b1a0*/  LDL.LU.64 R24, [R1+0xb50] ;  /* 0x000b500001187983 */ /* 0x000ee60000300a00 */
[----:B------:R1:W-:Y:S02]  /*1b1b0*/  STL.64 [R1+0x200], R16 ;  /* 0x0002001001007387 */ /* 0x0003e40000100a00 */
[----:B------:R4:W-:Y:S01]  /*1b1c0*/  STL.64 [R1+0x208], R18 ;  /* 0x0002081201007387 */ /* 0x0009e20000100a00 */
[----:B------:R-:W3:Y:S01]  /*1b1d0*/  LDL.LU.64 R22, [R1+0xb48] ;  /* 0x000b480001167983 */ /* 0x000ee20000300a00 */
[----:B------:R-:W3:Y:S03]  /*1b1e0*/  LDL.LU.64 R20, [R1+0xb40] ;  /* 0x000b400001147983 */ /* 0x000ee60000300a00 */
[----:B-1----:R-:W2:Y:S01]  /*1b1f0*/  LDL.LU R17, [R1+0x8e0] ;  /* 0x0008e00001117983 */ /* 0x002ea20000300800 */
[----:B----4-:R-:W-:-:S02]  /*1b200*/  IMAD.MOV.U32 R19, RZ, RZ, R4 ;  /* 0x000000ffff137224 */ /* 0x010fc400078e0004 */
[----:B------:R-:W-:Y:S02]  /*1b210*/  IMAD.MOV.U32 R18, RZ, RZ, R5 ;  /* 0x000000ffff127224 */ /* 0x000fe400078e0005 */
[----:B------:R-:W4:Y:S01]  /*1b220*/  LDL.LU R4, [R1+0x6e0] ;  /* 0x0006e00001047983 */ /* 0x000f220000300800 */
[----:B------:R-:W4:Y:S01]  /*1b230*/  LDL.LU R5, [R1+0x838] ;  /* 0x0008380001057983 */ /* 0x000f220000300800 */
[----:B------:R-:W2:Y:S02]  /*1b240*/  LDL.LU R6, [R1+0x590] ;  /* 0x0005900001067983 */ /* 0x000ea40000300800 */
[----:B------:R-:W2:Y:S01]  /*1b250*/  LDL.LU R7, [R1+0x594] ;  /* 0x0005940001077983 */ /* 0x000ea20000300800 */
[----:B---3--:R-:W-:Y:S01]  /*1b260*/  HMMA.16816.F32 R24, R20, R14, R24 ;  /* 0x0000000e1418723c */ /* 0x008fe20000001818 */
[----:B--2---:R-:W-:Y:S01]  /*1b270*/  STL.64 [R1+0xb00], R6 ;  /* 0x000b000601007387 */ /* 0x004fe20000100a00 */
[----:B----4-:R1:W-:Y:S11]  /*1b280*/  STL.64 [R1+0xaf8], R4 ;  /* 0x000af80401007387 */ /* 0x0103f60000100a00 */
[----:B------:R-:W-:Y:S10]  /*1b290*/  @!UPT UIADD3 URZ, URZ, URZ, URZ ;  /* 0x0000003f3f3ff290 */ /* 0x000ff4000fffe03f */
[----:B------:R-:W-:Y:S01]  /*1b2a0*/  STL.64 [R1+0x100], R24 ;  /* 0x0001001801007387 */ /* 0x000fe20000100a00 */
[----:B------:R2:W-:Y:S02]  /*1b2b0*/  STL.64 [R1+0x108], R26 ;  /* 0x0001081a01007387 */ /* 0x0005e40000100a00 */
[----:B------:R-:W-:Y:S02]  /*1b2c0*/  IMAD.MOV.U32 R16, RZ, RZ, R25 ;  /* 0x000000ffff107224 */ /* 0x000fe400078e0019 */
[----:B-1----:R-:W-:Y:S02]  /*1b2d0*/  IMAD.MOV.U32 R5, RZ, RZ, R17 ;  /* 0x000000ffff057224 */ /* 0x002fe400078e0011 */
[----:B------:R-:W-:Y:S02]  /*1b2e0*/  IMAD.MOV.U32 R17, RZ, RZ, R26 ;  /* 0x000000ffff117224 */ /* 0x000fe400078e001a */
[----:B--2---:R-:W2:Y:S01]  /*1b2f0*/  LDL.LU.64 R26, [R1+0xb38] ;  /* 0x000b3800011a7983 */ /* 0x004ea20000300a00 */
[----:B------:R-:W2:Y:S02]  /*1b300*/  LDL.LU.64 R24, [R1+0xb30] ;  /* 0x000b300001187983 */ /* 0x000ea40000300a00 */
[----:B------:R-:W-:-:S02]  /*1b310*/  IMAD.MOV.U32 R6, RZ, RZ, R18 ;  /* 0x000000ffff067224 */ /* 0x000fc400078e0012 */
[----:B------:R-:W-:Y:S01]  /*1b320*/  IMAD.MOV.U32 R7, RZ, RZ, R19 ;  /* 0x000000ffff077224 */ /* 0x000fe200078e0013 */
[----:B------:R1:W-:Y:S01]  /*1b330*/  STL.64 [R1+0xb18], R16 ;  /* 0x000b181001007387 */ /* 0x0003e20000100a00 */
[----:B------:R-:W-:Y:S02]  /*1b340*/  IMAD.MOV.U32 R18, RZ, RZ, R3 ;  /* 0x000000ffff127224 */ /* 0x000fe400078e0003 */
[----:B------:R-:W-:-:S03]  /*1b350*/  IMAD.MOV.U32 R19, RZ, RZ, R29 ;  /* 0x000000ffff137224 */ /* 0x000fc600078e001d */
[----:B------:R-:W-:Y:S01]  /*1b360*/  HMMA.16816.F32 R8, R20, R6, R8 ;  /* 0x000000061408723c */ /* 0x000fe20000001808 */
[----:B-1----:R-:W-:Y:S02]  /*1b370*/  IMAD.MOV.U32 R16, RZ, RZ, R28 ;  /* 0x000000ffff107224 */ /* 0x002fe400078e001c */
[----:B------:R-:W-:-:S04]  /*1b380*/  IMAD.MOV.U32 R17, RZ, RZ, R2 ;  /* 0x000000ffff117224 */ /* 0x000fc800078e0002 */
[----:B------:R-:W-:Y:S02]  /*1b390*/  IMAD.MOV.U32 R23, RZ, RZ, R12 ;  /* 0x000000ffff177224 */ /* 0x000fe400078e000c */
[----:B------:R-:W-:Y:S01]  /*1b3a0*/  IMAD.MOV.U32 R22, RZ, RZ, R13 ;  /* 0x000000ffff167224 */ /* 0x000fe200078e000d */
[----:B------:R-:W3:Y:S01]  /*1b3b0*/  LDL.LU R28, [R1+0xb2c] ;  /* 0x000b2c00011c7983 */ /* 0x000ee20000300800 */
[----:B------:R0:W5:Y:S02]  /*1b3c0*/  LDL.LU R2, [R1+0xb28] ;  /* 0x000b280001027983 */ /* 0x0001640000300800 */
[----:B------:R-:W4:Y:S02]  /*1b3d0*/  LDL.LU R3, [R1+0xb24] ;  /* 0x000b240001037983 */ /* 0x000f240000300800 */
[----:B------:R-:W3:Y:S08]  /*1b3e0*/  LDL.LU R29, [R1+0xb20] ;  /* 0x000b2000011d7983 */ /* 0x000ef00000300800 */
[----:B------:R1:W-:Y:S01]  /*1b3f0*/  STL.64 [R1+0x180], R8 ;  /* 0x0001800801007387 */ /* 0x0003e20000100a00 */
[----:B------:R-:W-:-:S02]  /*1b400*/  IMAD.MOV.U32 R20, RZ, RZ, R10 ;  /* 0x000000ffff147224 */ /* 0x000fc400078e000a */
[----:B------:R0:W-:Y:S01]  /*1b410*/  STL.64 [R1+0x188], R10 ;  /* 0x0001880a01007387 */ /* 0x0001e20000100a00 */
[----:B-1----:R-:W3:Y:S01]  /*1b420*/  LDL.LU R8, [R1+0x6e8] ;  /* 0x0006e80001087983 */ /* 0x002ee20000300800 */
[----:B0-----:R-:W-:-:S03]  /*1b430*/  IMAD.MOV.U32 R10, RZ, RZ, R9 ;  /* 0x000000ffff0a7224 */ /* 0x001fc600078e0009 */
[----:B------:R-:W3:Y:S01]  /*1b440*/  LDL.LU R9, [R1+0x83c] ;  /* 0x00083c0001097983 */ /* 0x000ee20000300800 */
[C---:B--2---:R-:W-:Y:S03]  /*1b450*/  HMMA.16816.F32 R12, R24.reuse, R14, R16 ;  /* 0x0000000e180c723c */ /* 0x044fe60000001810 */
[----:B------:R0:W5:Y:S11]  /*1b460*/  LDL.LU.64 R16, [R1+0xb18] ;  /* 0x000b180001107983 */ /* 0x0001760000300a00 */
[----:B------:R-:W-:Y:S09]  /*1b470*/  @!UPT UIADD3 URZ, URZ, URZ, URZ ;  /* 0x0000003f3f3ff290 */ /* 0x000ff2000fffe03f */
[----:B------:R-:W-:Y:S01]  /*1b480*/  STL.64 [R1+0xf0], R12 ;  /* 0x0000f00c01007387 */ /* 0x000fe20000100a00 */
[----:B------:R1:W-:Y:S02]  /*1b490*/  STL.64 [R1+0xf8], R14 ;  /* 0x0000f80e01007387 */ /* 0x0003e40000100a00 */
[----:B------:R-:W-:Y:S02]  /*1b4a0*/  IMAD.MOV.U32 R18, RZ, RZ, R15 ;  /* 0x000000ffff127224 */ /* 0x000fe400078e000f */
[----:B-1----:R-:W2:Y:S01]  /*1b4b0*/  LDL.LU.64 R14, [R1+0xb10] ;  /* 0x000b1000010e7983 */ /* 0x002ea20000300a00 */
[----:B------:R-:W2:Y:S02]  /*1b4c0*/  LDL.LU.64 R12, [R1+0xb08] ;  /* 0x000b0800010c7983 */ /* 0x000ea40000300a00 */
[----:B------:R-:W-:Y:S01]  /*1b4d0*/  IMAD.MOV.U32 R21, RZ, RZ, R5 ;  /* 0x000000ffff157224 */ /* 0x000fe200078e0005 */
[----:B--2---:R-:W-:Y:S01]  /*1b4e0*/  HMMA.16816.F32 R12, R24, R6, R12 ;  /* 0x00000006180c723c */ /* 0x004fe2000000180c */
[----:B------:R-:W2:Y:S01]  /*1b4f0*/  LDL.LU.64 R6, [R1+0xb00] ;  /* 0x000b000001067983 */ /* 0x000ea20000300a00 */
[----:B------:R-:W2:Y:S02]  /*1b500*/  LDL.LU.64 R4, [R1+0xaf8] ;  /* 0x000af80001047983 */ /* 0x000ea40000300a00 */
[----:B------:R-:W-:-:S04]  /*1b510*/  IMAD.MOV.U32 R19, RZ, RZ, c[0x0][0x18c] ;  /* 0x00006300ff137624 */ /* 0x000fc800078e00ff */
[----:B------:R-:W-:Y:S11]  /*1b520*/  IMAD.SHL.U32 R19, R19, 0x20, RZ ;  /* 0x0000002013137824 */ /* 0x000ff600078e00ff */
[----:B------:R-:W-:Y:S04]  /*1b530*/  @!UPT UIADD3 URZ, URZ, URZ, URZ ;  /* 0x0000003f3f3ff290 */ /* 0x000fe8000fffe03f */
[----:B------:R-:W-:Y:S01]  /*1b540*/  STL.64 [R1+0x110], R12 ;  /* 0x0001100c01007387 */ /* 0x000fe20000100a00 */
[----:B------:R1:W-:Y:S02]  /*1b550*/  STL.64 [R1+0x118], R14 ;  /* 0x0001180e01007387 */ /* 0x0003e40000100a00 */
[----:B------:R-:W-:Y:S02]  /*1b560*/  IMAD.MOV.U32 R11, RZ, RZ, R15 ;  /* 0x000000ffff0b7224 */ /* 0x000fe400078e000f */
[----:B-1----:R-:W4:Y:S01]  /*1b570*/  LDL.LU R15, [R1+0x830] ;  /* 0x00083000010f7983 */ /* 0x002f220000300800 */
[----:B------:R-:W4:Y:S02]  /*1b580*/  LDL.LU R14, [R1+0x6d8] ;  /* 0x0006d800010e7983 */ /* 0x000f240000300800 */
[----:B------:R-:W4:Y:S02]  /*1b590*/  LDL.LU R24, [R1+0x6c8] ;  /* 0x0006c80001187983 */ /* 0x000f240000300800 */
[----:B------:R-:W4:Y:S01]  /*1b5a0*/  LDL.LU R13, [R1+0x58c] ;  /* 0x00058c00010d7983 */ /* 0x000f220000300800 */
[----:B------:R-:W4:Y:S01]  /*1b5b0*/  LDL.LU R25, [R1+0x6c4] ;  /* 0x0006c40001197983 */ /* 0x000f220000300800 */
[----:B------:R-:W4:Y:S02]  /*1b5c0*/  LDL.LU R12, [R1+0x6d4] ;  /* 0x0006d400010c7983 */ /* 0x000f240000300800 */
[----:B------:R-:W4:Y:S02]  /*1b5d0*/  LDL.LU R27, [R1+0x824] ;  /* 0x00082400011b7983 */ /* 0x000f240000300800 */
[----:B------:R-:W4:Y:S01]  /*1b5e0*/  LDL.LU R26, [R1+0x814] ;  /* 0x00081400011a7983 */ /* 0x000f220000300800 */
[----:B--2---:R-:W-:-:S04]  /*1b5f0*/  LOP3.LUT R5, R5, R4, RZ, 0x3c, !PT ;  /* 0x0000000405057212 */ /* 0x004fc800078e3cff */
[----:B------:R-:W-:-:S04]  /*1b600*/  LOP3.LUT R4, R5, R4, RZ, 0x3c, !PT ;  /* 0x0000000405047212 */ /* 0x000fc800078e3cff */
[----:B------:R-:W-:-:S05]  /*1b610*/  LOP3.LUT R5, R5, R4, RZ, 0x3c, !PT ;  /* 0x0000000405057212 */ /* 0x000fca00078e3cff */
[----:B------:R-:W-:-:S05]  /*1b620*/  IMAD.WIDE R4, R19, 0x2, R4 ;  /* 0x0000000213047825 */ /* 0x000fca00078e0204 */
[----:B------:R-:W-:Y:S01]  /*1b630*/  STL [R1+0x838], R4 ;  /* 0x0008380401007387 */ /* 0x000fe20000100800 */
[----:B------:R1:W-:Y:S03]  /*1b640*/  STL [R1+0x6e0], R5 ;  /* 0x0006e00501007387 */ /* 0x0003e60000100800 */
[----:B-1----:R-:W2:Y:S01]  /*1b650*/  LDL.LU R5, [R1+0xe8] ;  /* 0x0000e80001057983 */ /* 0x002ea20000300800 */
[----:B------:R-:W-:Y:S02]  /*1b660*/  IMAD.MOV.U32 R4, RZ, RZ, R6 ;  /* 0x000000ffff047224 */ /* 0x000fe400078e0006 */
[----:B---3--:R-:W-:Y:S02]  /*1b670*/  IMAD.MOV.U32 R6, RZ, RZ, R28 ;  /* 0x000000ffff067224 */ /* 0x008fe400078e001c */
[----:B------:R-:W2:Y:S02]  /*1b680*/  LDL.LU R28, [R1+0xaf4] ;  /* 0x000af400011c7983 */ /* 0x000ea40000300800 */
[----:B------:R-:W-:Y:S01]  /*1b690*/  IMAD.WIDE R6, R19, 0x2, R6 ;  /* 0x0000000213067825 */ /* 0x000fe200078e0206 */
[----:B------:R-:W-:-:S04]  /*1b6a0*/  LOP3.LUT R9, R9, R8, RZ, 0x3c, !PT ;  /* 0x0000000809097212 */ /* 0x000fc800078e3cff */
[----:B------:R-:W-:-:S04]  /*1b6b0*/  LOP3.LUT R8, R9, R8, RZ, 0x3c, !PT ;  /* 0x0000000809087212 */ /* 0x000fc800078e3cff */
[----:B------:R-:W-:-:S05]  /*1b6c0*/  LOP3.LUT R9, R9, R8, RZ, 0x3c, !PT ;  /* 0x0000000809097212 */ /* 0x000fca00078e3cff */
[----:B------:R-:W-:-:S04]  /*1b6d0*/  IMAD.WIDE R8, R19, 0x2, R8 ;  /* 0x0000000213087825 */ /* 0x000fc800078e0208 */
[----:B--2---:R-:W-:-:S05]  /*1b6e0*/  IMAD.WIDE R4, R19, 0x2, R4 ;  /* 0x0000000213047825 */ /* 0x004fca00078e0204 */
[----:B------:R-:W-:Y:S01]  /*1b6f0*/  STL [R1+0x590], R4 ;  /* 0x0005900401007387 */ /* 0x000fe20000100800 */
[----:B------:R-:W-:Y:S02]  /*1b700*/  STL [R1+0xe8], R5 ;  /* 0x0000e80501007387 */ /* 0x000fe40000100800 */
[----:B------:R1:W-:Y:S02]  /*1b710*/  STL [R1+0x6e4], R6 ;  /* 0x0006e40601007387 */ /* 0x0003e40000100800 */
[----:B------:R2:W-:Y:S01]  /*1b720*/  STL [R1+0x594], R7 ;  /* 0x0005940701007387 */ /* 0x0005e20000100800 */
[----:B-1----:R-:W3:Y:S01]  /*1b730*/  LDL.LU R6, [R1+0x59c] ;  /* 0x00059c0001067983 */ /* 0x002ee20000300800 */
[----:B--2---:R-:W3:Y:S02]  /*1b740*/  LDL.LU R7, [R1+0x6ec] ;  /* 0x0006ec0001077983 */ /* 0x004ee40000300800 */
[----:B------:R-:W-:Y:S02]  /*1b750*/  STL [R1+0x83c], R8 ;  /* 0x00083c0801007387 */ /* 0x000fe40000100800 */
[----:B------:R1:W-:Y:S02]  /*1b760*/  STL [R1+0x6e8], R9 ;  /* 0x0006e80901007387 */ /* 0x0003e40000100800 */
[----:B-1----:R-:W2:Y:S01]  /*1b770*/  LDL.LU R9, [R1+0x6f0] ;  /* 0x0006f00001097983 */ /* 0x002ea20000300800 */
[----:B------:R-:W-:-:S02]  /*1b780*/  IMAD.MOV.U32 R4, RZ, RZ, R29 ;  /* 0x000000ffff047224 */ /* 0x000fc400078e001d */
[----:B----4-:R-:W-:Y:S02]  /*1b790*/  IMAD.MOV.U32 R5, RZ, RZ, R3 ;  /* 0x000000ffff057224 */ /* 0x010fe400078e0003 */
[----:B------:R-:W-:Y:S01]  /*1b7a0*/  IMAD.MOV.U32 R8, RZ, RZ, R28 ;  /* 0x000000ffff087224 */ /* 0x000fe200078e001c */
[----:B------:R-:W4:Y:S01]  /*1b7b0*/  LDL.LU R3, [R1+0xaf0] ;  /* 0x000af00001037983 */ /* 0x000f220000300800 */
[----:B------:R-:W4:Y:S02]  /*1b7c0*/  LDL.LU R29, [R1+0xaec] ;  /* 0x000aec00011d7983 */ /* 0x000f240000300800 */
[----:B------:R-:W-:-:S04]  /*1b7d0*/  IMAD.WIDE R4, R19, 0x2, R4 ;  /* 0x0000000213047825 */ /* 0x000fc800078e0204 */
[----:B------:R-:W4:Y:S01]  /*1b7e0*/  LDL.LU R28, [R1+0xae8] ;  /* 0x000ae800011c7983 */ /* 0x000f220000300800 */
[----:B------:R1:W-:Y:S01]  /*1b7f0*/  STL [R1+0x598], R4 ;  /* 0x0005980401007387 */ /* 0x0003e20000100800 */
[----:B------:R0:W-:Y:S03]  /*1b800*/  STL [R1+0xec], R5 ;  /* 0x0000ec0501007387 */ /* 0x0001e60000100800 */
[----:B-1----:R-:W4:Y:S01]  /*1b810*/  LDL.LU R4, [R1+0x4f0] ;  /* 0x0004f00001047983 */ /* 0x002f220000300800 */
[----:B0-----:R-:W4:Y:S01]  /*1b820*/  LDL.LU R5, [R1+0x5a0] ;  /* 0x0005a00001057983 */ /* 0x001f220000300800 */
[----:B---3--:R-:W-:-:S04]  /*1b830*/  LOP3.LUT R7, R7, R6, RZ, 0x3c, !PT ;  /* 0x0000000607077212 */ /* 0x008fc800078e3cff */
[----:B------:R-:W-:-:S04]  /*1b840*/  LOP3.LUT R6, R7, R6, RZ, 0x3c, !PT ;  /* 0x0000000607067212 */ /* 0x000fc800078e3cff */
[----:B------:R-:W-:-:S05]  /*1b850*/  LOP3.LUT R7, R7, R6, RZ, 0x3c, !PT ;  /* 0x0000000607077212 */ /* 0x000fca00078e3cff */
[----:B------:R-:W-:-:S04]  /*1b860*/  IMAD.WIDE R6, R19, 0x2, R6 ;  /* 0x0000000213067825 */ /* 0x000fc800078e0206 */
[----:B--2---:R-:W-:Y:S01]  /*1b870*/  IMAD.WIDE R8, R19, 0x2, R8 ;  /* 0x0000000213087825 */ /* 0x004fe200078e0208 */
[----:B------:R-:W-:Y:S03]  /*1b880*/  STL [R1+0x6ec], R6 ;  /* 0x0006ec0601007387 */ /* 0x000fe60000100800 */
[----:B------:R-:W-:Y:S02]  /*1b890*/  STL [R1+0x59c], R7 ;  /* 0x00059c0701007387 */ /* 0x000fe40000100800 */
[----:B------:R0:W-:Y:S02]  /*1b8a0*/  STL [R1+0x840], R8 ;  /* 0x0008400801007387 */ /* 0x0001e40000100800 */
[----:B------:R1:W-:Y:S01]  /*1b8b0*/  STL [R1+0x6f0], R9 ;  /* 0x0006f00901007387 */ /* 0x0003e20000100800 */
[----:B0-----:R-:W2:Y:S01]  /*1b8c0*/  LDL.LU R8, [R1+0x6f8] ;  /* 0x0006f80001087983 */ /* 0x001ea20000300800 */
[----:B-1----:R-:W2:Y:S01]  /*1b8d0*/  LDL.LU R9, [R1+0x844] ;  /* 0x0008440001097983 */ /* 0x002ea20000300800 */
[----:B----4-:R-:W-:-:S04]  /*1b8e0*/  LOP3.LUT R5, R5, R4, RZ, 0x3c, !PT ;  /* 0x0000000405057212 */ /* 0x010fc800078e3cff */
[----:B------:R-:W-:-:S04]  /*1b8f0*/  LOP3.LUT R4, R5, R4, RZ, 0x3c, !PT ;  /* 0x0000000405047212 */ /* 0x000fc800078e3cff */
[----:B------:R-:W-:Y:S01]  /*1b900*/  LOP3.LUT R5, R5, R4, RZ, 0x3c, !PT ;  /* 0x0000000405057212 */ /* 0x000fe200078e3cff */
[----:B------:R-:W-:Y:S02]  /*1b910*/  IMAD.MOV.U32 R6, RZ, RZ, R29 ;  /* 0x000000ffff067224 */ /* 0x000fe400078e001d */
[----:B------:R-:W-:Y:S02]  /*1b920*/  IMAD.MOV.U32 R7, RZ, RZ, R3 ;  /* 0x000000ffff077224 */ /* 0x000fe400078e0003 */
[----:B------:R-:W3:Y:S01]  /*1b930*/  LDL.LU R3, [R1+0xae4] ;  /* 0x000ae40001037983 */ /* 0x000ee20000300800 */
[----:B------:R-:W-:-:S04]  /*1b940*/  IMAD.WIDE R4, R19, 0x2, R4 ;  /* 0x0000000213047825 */ /* 0x000fc800078e0204 */
[----:B------:R-:W-:-:S04]  /*1b950*/  IMAD.WIDE R6, R19, 0x2, R6 ;  /* 0x0000000213067825 */ /* 0x000fc800078e0206 */
[----:B------:R-:W4:Y:S01]  /*1b960*/  LDL.LU R29, [R1+0xae0] ;  /* 0x000ae000011d7983 */ /* 0x000f220000300800 */
[----:B------:R-:W-:Y:S01]  /*1b970*/  STL [R1+0x5a0], R4 ;  /* 0x0005a00401007387 */ /* 0x000fe20000100800 */
[----:B------:R0:W-:Y:S03]  /*1b980*/  STL [R1+0x4f0], R5 ;  /* 0x0004f00501007387 */ /* 0x0001e60000100800 */
[----:B0-----:R-:W4:Y:S01]  /*1b990*/  LDL.LU R5, [R1+0x4f4] ;  /* 0x0004f40001057983 */ /* 0x001f220000300800 */
[----:B------:R0:W-:Y:S02]  /*1b9a0*/  STL [R1+0x6f4], R6 ;  /* 0x0006f40601007387 */ /* 0x0001e40000100800 */
[----:B------:R1:W-:Y:S01]  /*1b9b0*/  STL [R1+0x5a4], R7 ;  /* 0x0005a40701007387 */ /* 0x0003e20000100800 */
[----:B0-----:R-:W4:Y:S01]  /*1b9c0*/  LDL.LU R6, [R1+0x5ac] ;  /* 0x0005ac0001067983 */ /* 0x001f220000300800 */
[----:B-1----:R-:W4:Y:S02]  /*1b9d0*/  LDL.LU R7, [R1+0x6fc] ;  /* 0x0006fc0001077983 */ /* 0x002f240000300800 */
[----:B------:R-:W-:Y:S01]  /*1b9e0*/  IMAD.MOV.U32 R4, RZ, RZ, R28 ;  /* 0x000000ffff047224 */ /* 0x000fe200078e001c */
[----:B--2---:R-:W-:-:S04]  /*1b9f0*/  LOP3.LUT R9, R9, R8, RZ, 0x3c, !PT ;  /* 0x0000000809097212 */ /* 0x004fc800078e3cff */
[----:B------:R-:W-:-:S04]  /*1ba00*/  LOP3.LUT R8, R9, R8, RZ, 0x3c, !PT ;  /* 0x0000000809087212 */ /* 0x000fc800078e3cff */
[----:B------:R-:W-:-:S05]  /*1ba10*/  LOP3.LUT R9, R9, R8, RZ, 0x3c, !PT ;  /* 0x0000000809097212 */ /* 0x000fca00078e3cff */
[----:B------:R-:W-:-:S05]  /*1ba20*/  IMAD.WIDE R8, R19, 0x2, R8 ;  /* 0x0000000213087825 */ /* 0x000fca00078e0208 */
[----:B------:R-:W-:Y:S01]  /*1ba30*/  STL [R1+0x844], R8 ;  /* 0x0008440801007387 */ /* 0x000fe20000100800 */
[----:B------:R3:W-:Y:S02]  /*1ba40*/  STL [R1+0x6f8], R9 ;  /* 0x0006f80901007387 */ /* 0x0007e40000100800 */
[----:B------:R-:W2:Y:S02]  /*1ba50*/  LDL.LU R28, [R1+0xadc] ;  /* 0x000adc00011c7983 */ /* 0x000ea40000300800 */
[----:B---3--:R-:W-:Y:S02]  /*1ba60*/  IMAD.MOV.U32 R9, RZ, RZ, R3 ;  /* 0x000000ffff097224 */ /* 0x008fe400078e0003 */
[----:B----4-:R-:W-:Y:S01]  /*1ba70*/  IMAD.MOV.U32 R8, RZ, RZ, R29 ;  /* 0x000000ffff087224 */ /* 0x010fe200078e001d */
[----:B------:R-:W3:Y:S01]  /*1ba80*/  LDL.LU R3, [R1+0xad8] ;  /* 0x000ad80001037983 */ /* 0x000ee20000300800 */
[----:B------:R-:W4:Y:S02]  /*1ba90*/  LDL.LU R29, [R1+0xad4] ;  /* 0x000ad400011d7983 */ /* 0x000f240000300800 */
[----:B------:R-:W-:-:S05]  /*1baa0*/  IMAD.WIDE R4, R19, 0x2, R4 ;  /* 0x0000000213047825 */ /* 0x000fca00078e0204 */
[----:B------:R0:W-:Y:S01]  /*1bab0*/  STL [R1+0x5a8], R4 ;  /* 0x0005a80401007387 */ /* 0x0001e20000100800 */
[----:B------:R1:W-:Y:S01]  /*1bac0*/  STL [R1+0x4f4], R5 ;  /* 0x0004f40501007387 */ /* 0x0003e20000100800 */
[-C--:B------:R-:W-:Y:S02]  /*1bad0*/  LOP3.LUT R7, R7, R6.reuse, RZ, 0x3c, !PT ;  /* 0x0000000607077212 */ /* 0x080fe400078e3cff */
[----:B0-----:R-:W3:Y:S02]  /*1bae0*/  LDL.LU R4, [R1+0x4f8] ;  /* 0x0004f80001047983 */ /* 0x001ee40000300800 */
[C---:B------:R-:W-:Y:S01]  /*1baf0*/  LOP3.LUT R6, R7.reuse, R6, RZ, 0x3c, !PT ;  /* 0x0000000607067212 */ /* 0x040fe200078e3cff */
[----:B-1----:R-:W3:Y:S03]  /*1bb00*/  LDL.LU R5, [R1+0x5b0] ;  /* 0x0005b00001057983 */ /* 0x002ee60000300800 */
[----:B------:R-:W-:Y:S01]  /*1bb10*/  LOP3.LUT R7, R7, R6, RZ, 0x3c, !PT ;  /* 0x0000000607077212 */ /* 0x000fe200078e3cff */
[----:B------:R-:W-:-:S04]  /*1bb20*/  IMAD.WIDE R8, R19, 0x2, R8 ;  /* 0x0000000213087825 */ /* 0x000fc800078e0208 */
[----:B------:R-:W-:-:S05]  /*1bb30*/  IMAD.WIDE R6, R19, 0x2, R6 ;  /* 0x0000000213067825 */ /* 0x000fca00078e0206 */
[----:B------:R-:W-:Y:S01]  /*1bb40*/  STL [R1+0x6fc], R6 ;  /* 0x0006fc0601007387 */ /* 0x000fe20000100800 */
[----:B------:R0:W-:Y:S03]  /*1bb50*/  STL [R1+0x5ac], R7 ;  /* 0x0005ac0701007387 */ /* 0x0001e60000100800 */
[----:B0-----:R-:W4:Y:S01]  /*1bb60*/  LDL.LU R7, [R1+0x5b4] ;  /* 0x0005b40001077983 */ /* 0x001f220000300800 */
[----:B------:R0:W-:Y:S02]  /*1bb70*/  STL [R1+0x848], R8 ;  /* 0x0008480801007387 */ /* 0x0001e40000100800 */
[----:B------:R1:W-:Y:S01]  /*1bb80*/  STL [R1+0x700], R9 ;  /* 0x0007000901007387 */ /* 0x0003e20000100800 */
[----:B0-----:R-:W4:Y:S01]  /*1bb90*/  LDL.LU R8, [R1+0x708] ;  /* 0x0007080001087983 */ /* 0x001f220000300800 */
[----:B-1----:R-:W4:Y:S02]  /*1bba0*/  LDL.LU R9, [R1+0x84c] ;  /* 0x00084c0001097983 */ /* 0x002f240000300800 */
[----:B--2---:R-:W-:-:S02]  /*1bbb0*/  IMAD.MOV.U32 R6, RZ, RZ, R28 ;  /* 0x000000ffff067224 */ /* 0x004fc400078e001c */
[----:B------:R-:W2:Y:S01]  /*1bbc0*/  LDL.LU R28, [R1+0xad0] ;  /* 0x000ad000011c7983 */ /* 0x000ea20000300800 */
[----:B---3--:R-:W-:-:S04]  /*1bbd0*/  LOP3.LUT R5, R5, R4, RZ, 0x3c, !PT ;  /* 0x0000000405057212 */ /* 0x008fc800078e3cff */
[----:B------:R-:W-:-:S04]  /*1bbe0*/  LOP3.LUT R4, R5, R4, RZ, 0x3c, !PT ;  /* 0x0000000405047212 */ /* 0x000fc800078e3cff */
[----:B------:R-:W-:-:S05]  /*1bbf0*/  LOP3.LUT R5, R5, R4, RZ, 0x3c, !PT ;  /* 0x0000000405057212 */ /* 0x000fca00078e3cff */
[----:B------:R-:W-:-:S05]  /*1bc00*/  IMAD.WIDE R4, R19, 0x2, R4 ;  /* 0x0000000213047825 */ /* 0x000fca00078e0204 */
[----:B------:R-:W-:Y:S01]  /*1bc10*/  STL [R1+0x5b0], R4 ;  /* 0x0005b00401007387 */ /* 0x000fe20000100800 */
[----:B------:R-:W-:Y:S02]  /*1bc20*/  STL [R1+0x4f8], R5 ;  /* 0x0004f80501007387 */ /* 0x000fe40000100800 */
[----:B----4-:R-:W-:-:S05]  /*1bc30*/  IMAD.WIDE R6, R19, 0x2, R6 ;  /* 0x0000000213067825 */ /* 0x010fca00078e0206 */
[----:B------:R0:W-:Y:S01]  /*1bc40*/  STL [R1+0x704], R6 ;  /* 0x0007040601007387 */ /* 0x0001e20000100800 */
[----:B------:R1:W-:Y:S01]  /*1bc50*/  STL [R1+0x5b4], R7 ;  /* 0x0005b40701007387 */ /* 0x0003e20000100800 */
[-C--:B------:R-:W-:Y:S02]  /*1bc60*/  LOP3.LUT R9, R9, R8.reuse, RZ, 0x3c, !PT ;  /* 0x0000000809097212 */ /* 0x080fe400078e3cff */
[----:B0-----:R-:W3:Y:S02]  /*1bc70*/  LDL.LU R6, [R1+0x5bc] ;  /* 0x0005bc0001067983 */ /* 0x001ee40000300800 */
[C---:B------:R-:W-:Y:S01]  /*1bc80*/  LOP3.LUT R8, R9.reuse, R8, RZ, 0x3c, !PT ;  /* 0x0000000809087212 */ /* 0x040fe200078e3cff */
[----:B-1----:R-:W3:Y:S03]  /*1bc90*/  LDL.LU R7, [R1+0x70c] ;  /* 0x00070c0001077983 */ /* 0x002ee60000300800 */
[----:B------:R-:W-:Y:S01]  /*1bca0*/  LOP3.LUT R9, R9, R8, RZ, 0x3c, !PT ;  /* 0x0000000809097212 */ /* 0x000fe200078e3cff */
[----:B------:R-:W-:-:S02]  /*1bcb0*/  IMAD.MOV.U32 R4, RZ, RZ, R29 ;  /* 0x000000ffff047224 */ /* 0x000fc400078e001d */
[----:B------:R-:W-:Y:S02]  /*1bcc0*/  IMAD.MOV.U32 R5, RZ, RZ, R3 ;  /* 0x000000ffff057224 */ /* 0x000fe400078e0003 */
[----:B------:R-:W-:-:S04]  /*1bcd0*/  IMAD.WIDE R8, R19, 0x2, R8 ;  /* 0x0000000213087825 */ /* 0x000fc800078e0208 */
[----:B------:R-:W-:Y:S01]  /*1bce0*/  IMAD.WIDE R4, R19, 0x2, R4 ;  /* 0x0000000213047825 */ /* 0x000fe200078e0204 */
[----:B------:R-:W-:Y:S03]  /*1bcf0*/  STL [R1+0x84c], R8 ;  /* 0x00084c0801007387 */ /* 0x000fe60000100800 */
[----:B------:R0:W-:Y:S02]  /*1bd00*/  STL [R1+0x708], R9 ;  /* 0x0007080901007387 */ /* 0x0001e40000100800 */
[----:B0-----:R-:W4:Y:S01]  /*1bd10*/  LDL.LU R9, [R1+0x710] ;  /* 0x0007100001097983 */ /* 0x001f220000300800 */
[----:B------:R-:W4:Y:S02]  /*1bd20*/  LDL.LU R3, [R1+0xacc] ;  /* 0x000acc0001037983 */ /* 0x000f240000300800 */
[----:B------:R-:W4:Y:S02]  /*1bd30*/  LDL.LU R29, [R1+0xac8] ;  /* 0x000ac800011d7983 */ /* 0x000f240000300800 */
[----:B--2---:R-:W-:-:S02]  /*1bd40*/  IMAD.MOV.U32 R8, RZ, RZ, R28 ;  /* 0x000000ffff087224 */ /* 0x004fc400078e001c */
[----:B------:R-:W2:Y:S01]  /*1bd50*/  LDL.LU R28, [R1+0xac4] ;  /* 0x000ac400011c7983 */ /* 0x000ea20000300800 */
[----:B------:R0:W-:Y:S02]  /*1bd60*/  STL [R1+0x5b8], R4 ;  /* 0x0005b80401007387 */ /* 0x0001e40000100800 */
[----:B------:R1:W-:Y:S01]  /*1bd70*/  STL [R1+0x4fc], R5 ;  /* 0x0004fc0501007387 */ /* 0x0003e20000100800 */
[----:B0-----:R-:W2:Y:S01]  /*1bd80*/  LDL.LU R4, [R1+0x500] ;  /* 0x0005000001047983 */ /* 0x001ea20000300800 */
[----:B-1----:R-:W2:Y:S01]  /*1bd90*/  LDL.LU R5, [R1+0x5c0] ;  /* 0x0005c00001057983 */ /* 0x002ea20000300800 */
        /* <DEDUP_REMOVED lines=8> */
[----:B------:R1:W-:Y:S03]  /*1be20*/  STL [R1+0x710], R9 ;  /* 0x0007100901007387 */ /* 0x0003e60000100800 */
[----:B0-----:R-:W3:Y:S01]  /*1be30*/  LDL.LU R8, [R1+0x718] ;  /* 0x0007180001087983 */ /* 0x001ee20000300800 */
[----:B-1----:R-:W3:Y:S02]  /*1be40*/  LDL.LU R9, [R1+0x854] ;  /* 0x0008540001097983 */ /* 0x002ee40000300800 */
[----:B------:R-:W-:Y:S02]  /*1be50*/  IMAD.MOV.U32 R6, RZ, RZ, R29 ;  /* 0x000000ffff067224 */ /* 0x000fe400078e001d */
[----:B------:R-:W-:Y:S02]  /*1be60*/  IMAD.MOV.U32 R7, RZ, RZ, R3 ;  /* 0x000000ffff077224 */ /* 0x000fe400078e0003 */
[----:B------:R-:W4:Y:S01]  /*1be70*/  LDL.LU R3, [R1+0xac0] ;  /* 0x000ac00001037983 */ /* 0x000f220000300800 */
[----:B------:R-:W4:Y:S02]  /*1be80*/  LDL.LU R29, [R1+0xabc] ;  /* 0x000abc00011d7983 */ /* 0x000f240000300800 */
[----:B------:R-:W-:Y:S01]  /*1be90*/  IMAD.WIDE R6, R19, 0x2, R6 ;  /* 0x0000000213067825 */ /* 0x000fe200078e0206 */
[----:B--2---:R-:W-:-:S04]  /*1bea0*/  LOP3.LUT R5, R5, R4, RZ, 0x3c, !PT ;  /* 0x0000000405057212 */ /* 0x004fc800078e3cff */
[----:B------:R-:W-:-:S04]  /*1beb0*/  LOP3.LUT R4, R5, R4, RZ, 0x3c, !PT ;  /* 0x0000000405047212 */ /* 0x000fc800078e3cff */
[----:B------:R-:W-:-:S05]  /*1bec0*/  LOP3.LUT R5, R5, R4, RZ, 0x3c, !PT ;  /* 0x0000000405057212 */ /* 0x000fca00078e3cff */
[----:B------:R-:W-:-:S05]  /*1bed0*/  IMAD.WIDE R4, R19, 0x2, R4 ;  /* 0x0000000213047825 */ /* 0x000fca00078e0204 */
[----:B------:R-:W-:Y:S01]  /*1bee0*/  STL [R1+0x5c0], R4 ;  /* 0x0005c00401007387 */ /* 0x000fe20000100800 */
[----:B------:R0:W-:Y:S03]  /*1bef0*/  STL [R1+0x500], R5 ;  /* 0x0005000501007387 */ /* 0x0001e60000100800 */
[----:B0-----:R-:W2:Y:S01]  /*1bf00*/  LDL.LU R5, [R1+0x504] ;  /* 0x0005040001057983 */ /* 0x001ea20000300800 */
[----:B------:R0:W-:Y:S02]  /*1bf10*/  STL [R1+0x714], R6 ;  /* 0x0007140601007387 */ /* 0x0001e40000100800 */
[----:B------:R1:W-:Y:S01]  /*1bf20*/  STL [R1+0x5c4], R7 ;  /* 0x0005c40701007387 */ /* 0x0003e20000100800 */
[----:B0-----:R-:W2:Y:S01]  /*1bf30*/  LDL.LU R6, [R1+0x5cc] ;  /* 0x0005cc0001067983 */ /* 0x001ea20000300800 */
[----:B-1----:R-:W2:Y:S02]  /*1bf40*/  LDL.LU R7, [R1+0x71c] ;  /* 0x00071c0001077983 */ /* 0x002ea40000300800 */
[----:B------:R-:W-:Y:S01]  /*1bf50*/  IMAD.MOV.U32 R4, RZ, RZ, R28 ;  /* 0x000000ffff047224 */ /* 0x000fe200078e001c */
[----:B---3--:R-:W-:-:S04]  /*1bf60*/  LOP3.LUT R9, R9, R8, RZ, 0x3c, !PT ;  /* 0x0000000809097212 */ /* 0x008fc800078e3cff */
[----:B------:R-:W-:-:S04]  /*1bf70*/  LOP3.LUT R8, R9, R8, RZ, 0x3c, !PT ;  /* 0x0000000809087212 */ /* 0x000fc800078e3cff */
[----:B------:R-:W-:-:S05]  /*1bf80*/  LOP3.LUT R9, R9, R8, RZ, 0x3c, !PT ;  /* 0x0000000809097212 */ /* 0x000fca00078e3cff */
[----:B------:R-:W-:-:S05]  /*1bf90*/  IMAD.WIDE R8, R19, 0x2, R8 ;  /* 0x0000000213087825 */ /* 0x000fca00078e0208 */
[----:B------:R-:W-:Y:S01]  /*1bfa0*/  STL [R1+0x854], R8 ;  /* 0x0008540801007387 */ /* 0x000fe20000100800 */
[----:B------:R4:W-:Y:S02]  /*1bfb0*/  STL [R1+0x718], R9 ;  /* 0x0007180901007387 */ /* 0x0009e40000100800 */
[----:B------:R-:W3:Y:S02]  /*1bfc0*/  LDL.LU R28, [R1+0xab8] ;  /* 0x000ab800011c7983 */ /* 0x000ee40000300800 */
[----:B----4-:R-:W-:Y:S02]  /*1bfd0*/  IMAD.MOV.U32 R9, RZ, RZ, R3 ;  /* 0x000000ffff097224 */ /* 0x010fe400078e0003 */
[----:B------:R-:W-:Y:S01]  /*1bfe0*/  IMAD.MOV.U32 R8, RZ, RZ, R29 ;  /* 0x000000ffff087224 */ /* 0x000fe200078e001d */
[----:B------:R-:W4:Y:S01]  /*1bff0*/  LDL.LU R3, [R1+0xab4] ;  /* 0x000ab40001037983 */ /* 0x000f220000300800 */
[----:B------:R-:W4:Y:S02]  /*1c000*/  LDL.LU R29, [R1+0xab0] ;  /* 0x000ab000011d7983 */ /* 0x000f240000300800 */
[----:B------:R-:W-:-:S04]  /*1c010*/  IMAD.WIDE R8, R19, 0x2, R8 ;  /* 0x0000000213087825 */ /* 0x000fc800078e0208 */
[----:B--2---:R-:W-:-:S05]  /*1c020*/  IMAD.WIDE R4, R19, 0x2, R4 ;  /* 0x0000000213047825 */ /* 0x004fca00078e0204 */
[----:B------:R0:W-:Y:S01]  /*1c030*/  STL [R1+0x5c8], R4 ;  /* 0x0005c80401007387 */ /* 0x0001e20000100800 */
[----:B------:R1:W-:Y:S01]  /*1c040*/  STL [R1+0x504], R5 ;  /* 0x0005040501007387 */ /* 0x0003e20000100800 */
[-C--:B------:R-:W-:Y:S02]  /*1c050*/  LOP3.LUT R7, R7, R6.reuse, RZ, 0x3c, !PT ;  /* 0x0000000607077212 */ /* 0x080fe400078e3cff */
[----:B0-----:R-:W2:Y:S02]  /*1c060*/  LDL.LU R4, [R1+0x508] ;  /* 0x0005080001047983 */ /* 0x001ea40000300800 */
[C---:B------:R-:W-:Y:S01]  /*1c070*/  LOP3.LUT R6, R7.reuse, R6, RZ, 0x3c, !PT ;  /* 0x0000000607067212 */ /* 0x040fe200078e3cff */
[----:B-1----:R-:W2:Y:S03]  /*1c080*/  LDL.LU R5, [R1+0x5d0] ;  /* 0x0005d00001057983 */ /* 0x002ea60000300800 */
[----:B------:R-:W-:-:S05]  /*1c090*/  LOP3.LUT R7, R7, R6, RZ, 0x3c, !PT ;  /* 0x0000000607077212 */ /* 0x000fca00078e3cff */
        /* <DEDUP_REMOVED lines=8> */
[----:B---3--:R-:W-:-:S02]  /*1c120*/  IMAD.MOV.U32 R6, RZ, RZ, R28 ;  /* 0x000000ffff067224 */ /* 0x008fc400078e001c */
[----:B------:R-:W3:Y:S01]  /*1c130*/  LDL.LU R28, [R1+0xaac] ;  /* 0x000aac00011c7983 */ /* 0x000ee20000300800 */
[----:B--2---:R-:W-:-:S04]  /*1c140*/  LOP3.LUT R5, R5, R4, RZ, 0x3c, !PT ;  /* 0x0000000405057212 */ /* 0x004fc800078e3cff */
        /* <DEDUP_REMOVED lines=17> */
[----:B------:R-:W-:Y:S02]  /*1c260*/  IMAD.MOV.U32 R4, RZ, RZ, R29 ;  /* 0x000000ffff047224 */ /* 0x000fe400078e001d */
[----:B------:R-:W-:Y:S02]  /*1c270*/  IMAD.MOV.U32 R5, RZ, RZ, R3 ;  /* 0x000000ffff057224 */ /* 0x000fe400078e0003 */
[----:B------:R-:W4:Y:S01]  /*1c280*/  LDL.LU R3, [R1+0xaa8] ;  /* 0x000aa80001037983 */ /* 0x000f220000300800 */
[----:B------:R-:W4:Y:S02]  /*1c290*/  LDL.LU R29, [R1+0xaa4] ;  /* 0x000aa400011d7983 */ /* 0x000f240000300800 */
[----:B------:R-:W-:-:S04]  /*1c2a0*/  IMAD.WIDE R4, R19, 0x2, R4 ;  /* 0x0000000213047825 */ /* 0x000fc800078e0204 */
[----:B---3--:R-:W-:Y:S02]  /*1c2b0*/  IMAD.MOV.U32 R8, RZ, RZ, R28 ;  /* 0x000000ffff087224 */ /* 0x008fe400078e001c */
[----:B------:R-:W3:Y:S01]  /*1c2c0*/  LDL.LU R28, [R1+0xaa0] ;  /* 0x000aa000011c7983 */ /* 0x000ee20000300800 */
[----:B------:R0:W-:Y:S02]  /*1c2d0*/  STL [R1+0x5d8], R4 ;  /* 0x0005d80401007387 */ /* 0x0001e40000100800 */
[----:B------:R1:W-:Y:S01]  /*1c2e0*/  STL [R1+0x50c], R5 ;  /* 0x00050c0501007387 */ /* 0x0003e20000100800 */
[----:B0-----:R-:W3:Y:S01]  /*1c2f0*/  LDL.LU R4, [R1+0x510] ;  /* 0x0005100001047983 */ /* 0x001ee20000300800 */
[----:B-1----:R-:W3:Y:S01]  /*1c300*/  LDL.LU R5, [R1+0x5e0] ;  /* 0x0005e00001057983 */ /* 0x002ee20000300800 */
        /* <DEDUP_REMOVED lines=9> */
[----:B0-----:R-:W2:Y:S01]  /*1c3a0*/  LDL.LU R8, [R1+0x738] ;  /* 0x0007380001087983 */ /* 0x001ea20000300800 */
[----:B-1----:R-:W2:Y:S01]  /*1c3b0*/  LDL.LU R9, [R1+0x864] ;  /* 0x0008640001097983 */ /* 0x002ea20000300800 */
[----:B---3--:R-:W-:-:S04]  /*1c3c0*/  LOP3.LUT R5, R5, R4, RZ, 0x3c, !PT ;  /* 0x0000000405057212 */ /* 0x008fc800078e3cff */
        /* <DEDUP_REMOVED lines=87> */
[----:B------:R-:W-:Y:S01]  /*1c940*/  IMAD.MOV.U32 R6, RZ, RZ, R29 ;  /* 0x000000ffff067224 */ /* 0x000fe200078e001d */
[----:B------:R-:W4:Y:S01]  /*1c950*/  LDL.LU R3, [R1+0xa78] ;  /* 0x000a780001037983 */ /* 0x000f220000300800 */
[----:B------:R-:W4:Y:S01]  /*1c960*/  LDL.LU R29, [R1+0xa74] ;  /* 0x000a7400011d7983 */ /* 0x000f220000300800 */
[----:B--2---:R-:W-:-:S04]  /*1c970*/  LOP3.LUT R5, R5, R4, RZ, 0x3c, !PT ;  /* 0x0000000405057212 */ /* 0x004fc800078e3cff */
[----:B------:R-:W-:-:S04]  /*1c980*/  LOP3.LUT R4, R5, R4, RZ, 0x3c, !PT ;  /* 0x0000000405047212 */ /* 0x000fc800078e3cff */
[----:B------:R-:W-:-:S05]  /*1c990*/  LOP3.LUT R5, R5, R4, RZ, 0x3c, !PT ;  /* 0x0000000405057212 */ /* 0x000fca00078e3cff */
[----:B------:R-:W-:-:S05]  /*1c9a0*/  IMAD.WIDE R4, R19, 0x2, R4 ;  /* 0x0000000213047825 */ /* 0x000fca00078e0204 */
[----:B------:R-:W-:Y:S01]  /*1c9b0*/  STL [R1+0x600], R4 ;  /* 0x0006000401007387 */ /* 0x000fe20000100800 */
[----:B------:R0:W-:Y:S03]  /*1c9c0*/  STL [R1+0x520], R5 ;  /* 0x0005200501007387 */ /* 0x0001e60000100800 */
[----:B0-----:R-:W2:Y:S01]  /*1c9d0*/  LDL.LU R5, [R1+0x524] ;  /* 0x0005240001057983 */ /* 0x001ea20000300800 */
[----:B------:R-:W-:-:S05]  /*1c9e0*/  IMAD.WIDE R6, R19, 0x2, R6 ;  /* 0x0000000213067825 */ /* 0x000fca00078e0206 */
[----:B------:R0:W-:Y:S01]  /*1c9f0*/  STL [R1+0x754], R6 ;  /* 0x0007540601007387 */ /* 0x0001e20000100800 */
[----:B------:R1:W-:Y:S02]  /*1ca00*/  STL [R1+0x604], R7 ;  /* 0x0006040701007387 */ /* 0x0003e40000100800 */
[----:B------:R-:W-:Y:S01]  /*1ca10*/  IMAD.MOV.U32 R4, RZ, RZ, R28 ;  /* 0x000000ffff047224 */ /* 0x000fe200078e001c */
[----:B0-----:R-:W2:Y:S01]  /*1ca20*/  LDL.LU R6, [R1+0x60c] ;  /* 0x00060c0001067983 */ /* 0x001ea20000300800 */
[----:B-1----:R-:W2:Y:S01]  /*1ca30*/  LDL.LU R7, [R1+0x75c] ;  /* 0x00075c0001077983 */ /* 0x002ea20000300800 */
        /* <DEDUP_REMOVED lines=11> */
[----:B--2---:R-:W-:-:S05]  /*1caf0*/  IMAD.WIDE R4, R19, 0x2, R4 ;  /* 0x0000000213047825 */ /* 0x004fca00078e0204 */
[----:B------:R0:W-:Y:S01]  /*1cb00*/  STL [R1+0x608], R4 ;  /* 0x0006080401007387 */ /* 0x0001e20000100800 */
[----:B------:R1:W-:Y:S03]  /*1cb10*/  STL [R1+0x524], R5 ;  /* 0x0005240501007387 */ /* 0x0003e60000100800 */
[----:B0-----:R-:W2:Y:S01]  /*1cb20*/  LDL.LU R4, [R1+0x528] ;  /* 0x0005280001047983 */ /* 0x001ea20000300800 */
[----:B-1----:R-:W2:Y:S01]  /*1cb30*/  LDL.LU R5, [R1+0x610] ;  /* 0x0006100001057983 */ /* 0x002ea20000300800 */
[----:B------:R-:W-:-:S04]  /*1cb40*/  LOP3.LUT R7, R7, R6, RZ, 0x3c, !PT ;  /* 0x0000000607077212 */ /* 0x000fc800078e3cff */
[----:B------:R-:W-:-:S04]  /*1cb50*/  LOP3.LUT R6, R7, R6, RZ, 0x3c, !PT ;  /* 0x0000000607067212 */ /* 0x000fc800078e3cff */
[----:B------:R-:W-:Y:S01]  /*1cb60*/  LOP3.LUT R7, R7, R6, RZ, 0x3c, !PT ;  /* 0x0000000607077212 */ /* 0x000fe200078e3cff */
[----:B------:R-:W-:-:S04]  /*1cb70*/  IMAD.WIDE R8, R19, 0x2, R8 ;  /* 0x0000000213087825 */ /* 0x000fc800078e0208 */
[----:B------:R-:W-:-:S05]  /*1cb80*/  IMAD.WIDE R6, R19, 0x2, R6 ;  /* 0x0000000213067825 */ /* 0x000fca00078e0206 */
[----:B------:R-:W-:Y:S01]  /*1cb90*/  STL [R1+0x75c], R6 ;  /* 0x00075c0601007387 */ /* 0x000fe20000100800 */
[----:B------:R-:W-:Y:S02]  /*1cba0*/  STL [R1+0x60c], R7 ;  /* 0x00060c0701007387 */ /* 0x000fe40000100800 */
[----:B------:R0:W-:Y:S02]  /*1cbb0*/  STL [R1+0x878], R8 ;  /* 0x0008780801007387 */ /* 0x0001e40000100800 */
[----:B------:R1:W-:Y:S01]  /*1cbc0*/  STL [R1+0x760], R9 ;  /* 0x0007600901007387 */ /* 0x0003e20000100800 */
[----:B0-----:R-:W2:Y:S01]  /*1cbd0*/  LDL.LU R8, [R1+0x768] ;  /* 0x0007680001087983 */ /* 0x001ea20000300800 */
[----:B-1----:R-:W2:Y:S02]  /*1cbe0*/  LDL.LU R9, [R1+0x87c] ;  /* 0x00087c0001097983 */ /* 0x002ea40000300800 */
[----:B---3--:R-:W-:Y:S02]  /*1cbf0*/  IMAD.MOV.U32 R7, RZ, RZ, R28 ;  /* 0x000000ffff077224 */ /* 0x008fe400078e001c */
[----:B------:R-:W3:Y:S01]  /*1cc00*/  LDL.LU R28, [R1+0xa64] ;  /* 0x000a6400011c7983 */ /* 0x000ee20000300800 */
[----:B----4-:R-:W-:-:S03]  /*1cc10*/  IMAD.MOV.U32 R6, RZ, RZ, R3 ;  /* 0x000000ffff067224 */ /* 0x010fc600078e0003 */
        /* <DEDUP_REMOVED lines=8> */
[----:B------:R-:W-:Y:S01]  /*1cca0*/  IMAD.WIDE R6, R19, 0x2, R6 ;  /* 0x0000000213067825 */ /* 0x000fe200078e0206 */
[----:B------:R-:W-:-:S04]  /*1ccb0*/  LOP3.LUT R9, R9, R8, RZ, 0x3c, !PT ;  /* 0x0000000809097212 */ /* 0x000fc800078e3cff */
[C---:B------:R-:W-:Y:S01]  /*1ccc0*/  LOP3.LUT R8, R9.reuse, R8, RZ, 0x3c, !PT ;  /* 0x0000000809087212 */ /* 0x040fe200078e3cff */
[----:B------:R0:W-:Y:S01]  /*1ccd0*/  STL [R1+0x764], R6 ;  /* 0x0007640601007387 */ /* 0x0001e20000100800 */
[----:B------:R1:W-:Y:S02]  /*1cce0*/  STL [R1+0x614], R7 ;  /* 0x0006140701007387 */ /* 0x0003e40000100800 */
[----:B------:R-:W-:Y:S01]  /*1ccf0*/  LOP3.LUT R9, R9, R8, RZ, 0x3c, !PT ;  /* 0x0000000809097212 */ /* 0x000fe200078e3cff */
[----:B------:R-:W-:-:S04]  /*1cd00*/  IMAD.MOV.U32 R4, RZ, RZ, R29 ;  /* 0x000000ffff047224 */ /* 0x000fc800078e001d */
[----:B------:R-:W-:Y:S01]  /*1cd10*/  IMAD.WIDE R8, R19, 0x2, R8 ;  /* 0x0000000213087825 */ /* 0x000fe200078e0208 */
[----:B0-----:R-:W2:Y:S03]  /*1cd20*/  LDL.LU R6, [R1+0x61c] ;  /* 0x00061c0001067983 */ /* 0x001ea60000300800 */
[----:B-1----:R-:W2:Y:S02]  /*1cd30*/  LDL.LU R7, [R1+0x76c] ;  /* 0x00076c0001077983 */ /* 0x002ea40000300800 */
[----:B------:R-:W-:Y:S02]  /*1cd40*/  STL [R1+0x87c], R8 ;  /* 0x00087c0801007387 */ /* 0x000fe40000100800 */
[----:B------:R3:W-:Y:S01]  /*1cd50*/  STL [R1+0x768], R9 ;  /* 0x0007680901007387 */ /* 0x0007e20000100800 */
[----:B------:R-:W2:Y:S01]  /*1cd60*/  LDL.LU R29, [R1+0xa5c] ;  /* 0x000a5c00011d7983 */ /* 0x000ea20000300800 */
[----:B---3--:R-:W-:-:S03]  /*1cd70*/  IMAD.MOV.U32 R9, RZ, RZ, R28 ;  /* 0x000000ffff097224 */ /* 0x008fc600078e001c */
[----:B------:R-:W3:Y:S01]  /*1cd80*/  LDL.LU R28, [R1+0xa58] ;  /* 0x000a5800011c7983 */ /* 0x000ee20000300800 */
[----:B----4-:R-:W-:-:S03]  /*1cd90*/  IMAD.MOV.U32 R8, RZ, RZ, R3 ;  /* 0x000000ffff087224 */ /* 0x010fc600078e0003 */
[----:B------:R-:W4:Y:S01]  /*1cda0*/  LDL.LU R3, [R1+0xa54] ;  /* 0x000a540001037983 */ /* 0x000f220000300800 */
        /* <DEDUP_REMOVED lines=14> */
[----:B0-----:R-:W4:Y:S01]  /*1ce90*/  LDL.LU R8, [R1+0x778] ;  /* 0x0007780001087983 */ /* 0x001f220000300800 */
[----:B-1----:R-:W4:Y:S02]  /*1cea0*/  LDL.LU R9, [R1+0x884] ;  /* 0x0008840001097983 */ /* 0x002f240000300800 */
[----:B------:R-:W-:Y:S02]  /*1ceb0*/  IMAD.MOV.U32 R7, RZ, RZ, R29 ;  /* 0x000000ffff077224 */ /* 0x000fe400078e001d */
[----:B---3--:R-:W-:Y:S01]  /*1cec0*/  IMAD.MOV.U32 R6, RZ, RZ, R28 ;  /* 0x000000ffff067224 */ /* 0x008fe200078e001c */
[----:B------:R-:W3:Y:S01]  /*1ced0*/  LDL.LU R29, [R1+0xa50] ;  /* 0x000a5000011d7983 */ /* 0x000ee20000300800 */
[----:B------:R-:W3:Y:S01]  /*1cee0*/  LDL.LU R28, [R1+0xa4c] ;  /* 0x000a4c00011c7983 */ /* 0x000ee20000300800 */
        /* <DEDUP_REMOVED lines=9> */
[----:B------:R1:W-:Y:S01]  /*1cf80*/  STL [R1+0x624], R7 ;  /* 0x0006240701007387 */ /* 0x0003e20000100800 */
[----:B----4-:R-:W-:-:S04]  /*1cf90*/  LOP3.LUT R9, R9, R8, RZ, 0x3c, !PT ;  /* 0x0000000809097212 */ /* 0x010fc800078e3cff */
[C---:B------:R-:W-:Y:S01]  /*1cfa0*/  LOP3.LUT R8, R9.reuse, R8, RZ, 0x3c, !PT ;  /* 0x0000000809087212 */ /* 0x040fe200078e3cff */
[----:B0-----:R-:W4:Y:S01]  /*1cfb0*/  LDL.LU R6, [R1+0x62c] ;  /* 0x00062c0001067983 */ /* 0x001f220000300800 */
[----:B-1----:R-:W4:Y:S02]  /*1cfc0*/  LDL.LU R7, [R1+0x77c] ;  /* 0x00077c0001077983 */ /* 0x002f240000300800 */
[----:B------:R-:W-:-:S05]  /*1cfd0*/  LOP3.LUT R9, R9, R8, RZ, 0x3c, !PT ;  /* 0x0000000809097212 */ /* 0x000fca00078e3cff */
[----:B------:R-:W-:-:S05]  /*1cfe0*/  IMAD.WIDE R8, R19, 0x2, R8 ;  /* 0x0000000213087825 */ /* 0x000fca00078e0208 */
[----:B------:R-:W-:Y:S01]  /*1cff0*/  STL [R1+0x884], R8 ;  /* 0x0008840801007387 */ /* 0x000fe20000100800 */
[----:B------:R3:W-:Y:S02]  /*1d000*/  STL [R1+0x778], R9 ;  /* 0x0007780901007387 */ /* 0x0007e40000100800 */
[----:B---3--:R-:W-:Y:S02]  /*1d010*/  IMAD.MOV.U32 R9, RZ, RZ, R29 ;  /* 0x000000ffff097224 */ /* 0x008fe400078e001d */
[----:B------:R-:W-:Y:S02]  /*1d020*/  IMAD.MOV.U32 R8, RZ, RZ, R28 ;  /* 0x000000ffff087224 */ /* 0x000fe400078e001c */
[----:B--2---:R-:W-:Y:S02]  /*1d030*/  IMAD.MOV.U32 R4, RZ, RZ, R5 ;  /* 0x000000ffff047224 */ /* 0x004fe400078e0005 */
[----:B------:R-:W-:Y:S02]  /*1d040*/  IMAD.MOV.U32 R5, RZ, RZ, R3 ;  /* 0x000000ffff057224 */ /* 0x000fe400078e0003 */
[----:B------:R0:W5:Y:S01]  /*1d050*/  LDL.LU R3, [R1+0xa48] ;  /* 0x000a480001037983 */ /* 0x0001620000300800 */
[----:B------:R-:W2:Y:S02]  /*1d060*/  LDL.LU R29, [R1+0xa44] ;  /* 0x000a4400011d7983 */ /* 0x000ea40000300800 */
[----:B------:R-:W-:-:S04]  /*1d070*/  IMAD.WIDE R4, R19, 0x2, R4 ;  /* 0x0000000213047825 */ /* 0x000fc800078e0204 */
[----:B------:R-:W3:Y:S01]  /*1d080*/  LDL.LU R28, [R1+0xa40] ;  /* 0x000a4000011c7983 */ /* 0x000ee20000300800 */
[----:B------:R1:W-:Y:S01]  /*1d090*/  STL [R1+0x628], R4 ;  /* 0x0006280401007387 */ /* 0x0003e20000100800 */
[----:B------:R0:W-:Y:S03]  /*1d0a0*/  STL [R1+0x534], R5 ;  /* 0x0005340501007387 */ /* 0x0001e60000100800 */
[----:B-1----:R-:W2:Y:S01]  /*1d0b0*/  LDL.LU R4, [R1+0x538] ;  /* 0x0005380001047983 */ /* 0x002ea20000300800 */
[----:B0-----:R-:W2:Y:S01]  /*1d0c0*/  LDL.LU R5, [R1+0x630] ;  /* 0x0006300001057983 */ /* 0x001ea20000300800 */
[----:B----4-:R-:W-:-:S04]  /*1d0d0*/  LOP3.LUT R7, R7, R6, RZ, 0x3c, !PT ;  /* 0x0000000607077212 */ /* 0x010fc800078e3cff */
[----:B------:R-:W-:-:S04]  /*1d0e0*/  LOP3.LUT R6, R7, R6, RZ, 0x3c, !PT ;  /* 0x0000000607067212 */ /* 0x000fc800078e3cff */
[----:B------:R-:W-:Y:S01]  /*1d0f0*/  LOP3.LUT R7, R7, R6, RZ, 0x3c, !PT ;  /* 0x0000000607077212 */ /* 0x000fe200078e3cff */
[----:B------:R-:W-:-:S04]  /*1d100*/  IMAD.WIDE R8, R19, 0x2, R8 ;  /* 0x0000000213087825 */ /* 0x000fc800078e0208 */
[----:B------:R-:W-:-:S05]  /*1d110*/  IMAD.WIDE R6, R19, 0x2, R6 ;  /* 0x0000000213067825 */ /* 0x000fca00078e0206 */
[----:B------:R0:W-:Y:S01]  /*1d120*/  STL [R1+0x77c], R6 ;  /* 0x00077c0601007387 */ /* 0x0001e20000100800 */
[----:B------:R1:W-:Y:S03]  /*1d130*/  STL [R1+0x62c], R7 ;  /* 0x00062c0701007387 */ /* 0x0003e60000100800 */
[----:B0-----:R-:W4:Y:S01]  /*1d140*/  LDL.LU R6, [R1+0x634] ;  /* 0x0006340001067983 */ /* 0x001f220000300800 */
[----:B-1----:R-:W4:Y:S02]  /*1d150*/  LDL.LU R7, [R1+0x784] ;  /* 0x0007840001077983 */ /* 0x002f240000300800 */
[----:B------:R0:W-:Y:S02]  /*1d160*/  STL [R1+0x888], R8 ;  /* 0x0008880801007387 */ /* 0x0001e40000100800 */
[----:B------:R1:W-:Y:S01]  /*1d170*/  STL [R1+0x780], R9 ;  /* 0x0007800901007387 */ /* 0x0003e20000100800 */
[----:B0-----:R-:W4:Y:S01]  /*1d180*/  LDL.LU R8, [R1+0x788] ;  /* 0x0007880001087983 */ /* 0x001f220000300800 */
[----:B-1----:R-:W4:Y:S01]  /*1d190*/  LDL.LU R9, [R1+0x88c] ;  /* 0x00088c0001097983 */ /* 0x002f220000300800 */
[----:B--2---:R-:W-:-:S04]  /*1d1a0*/  LOP3.LUT R5, R5, R4, RZ, 0x3c, !PT ;  /* 0x0000000405057212 */ /* 0x004fc800078e3cff */
[----:B------:R-:W-:-:S04]  /*1d1b0*/  LOP3.LUT R4, R5, R4, RZ, 0x3c, !PT ;  /* 0x0000000405047212 */ /* 0x000fc800078e3cff */
[----:B------:R-:W-:-:S05]  /*1d1c0*/  LOP3.LUT R5, R5, R4, RZ, 0x3c, !PT ;  /* 0x0000000405057212 */ /* 0x000fca00078e3cff */
[----:B------:R-:W-:-:S05]  /*1d1d0*/  IMAD.WIDE R4, R19, 0x2, R4 ;  /* 0x0000000213047825 */ /* 0x000fca00078e0204 */
[----:B------:R0:W-:Y:S01]  /*1d1e0*/  STL [R1+0x630], R4 ;  /* 0x0006300401007387 */ /* 0x0001e20000100800 */
[----:B------:R3:W-:Y:S02]  /*1d1f0*/  STL [R1+0x538], R5 ;  /* 0x0005380501007387 */ /* 0x0007e40000100800 */
[----:B0-----:R-:W-:Y:S02]  /*1d200*/  IMAD.MOV.U32 R4, RZ, RZ, R29 ;  /* 0x000000ffff047224 */ /* 0x001fe400078e001d */
[----:B---3--:R-:W-:Y:S01]  /*1d210*/  IMAD.MOV.U32 R5, RZ, RZ, R28 ;  /* 0x000000ffff057224 */ /* 0x008fe200078e001c */
[----:B------:R-:W2:Y:S01]  /*1d220*/  LDL.LU R29, [R1+0xa3c] ;  /* 0x000a3c00011d7983 */ /* 0x000ea20000300800 */
[----:B------:R-:W3:Y:S01]  /*1d230*/  LDL.LU R28, [R1+0xa38] ;  /* 0x000a3800011c7983 */ /* 0x000ee20000300800 */
[----:B----4-:R-:W-:-:S04]  /*1d240*/  LOP3.LUT R7, R7, R6, RZ, 0x3c, !PT ;  /* 0x0000000607077212 */ /* 0x010fc800078e3cff */
[----:B------:R-:W-:Y:S02]  /*1d250*/  LOP3.LUT R6, R7, R6, RZ, 0x3c, !PT ;  /* 0x0000000607067212 */ /* 0x000fe400078e3cff */
[----:B------:R-:W-:Y:S02]  /*1d260*/  LOP3.LUT R5, R5, R4, RZ, 0x3c, !PT ;  /* 0x0000000405057212 */ /* 0x000fe400078e3cff */
[----:B------:R-:W-:Y:S02]  /*1d270*/  LOP3.LUT R7, R7, R6, RZ, 0x3c, !PT ;  /* 0x0000000607077212 */ /* 0x000fe400078e3cff */
[----:B------:R-:W-:-:S04]  /*1d280*/  LOP3.LUT R9, R9, R8, RZ, 0x3c, !PT ;  /* 0x0000000809097212 */ /* 0x000fc800078e3cff */
[----:B------:R-:W-:Y:S01]  /*1d290*/  LOP3.LUT R8, R9, R8, RZ, 0x3c, !PT ;  /* 0x0000000809087212 */ /* 0x000fe200078e3cff */
[----:B------:R-:W-:Y:S01]  /*1d2a0*/  IMAD.WIDE R6, R19, 0x2, R6 ;  /* 0x0000000213067825 */ /* 0x000fe200078e0206 */
[----:B------:R-:W-:Y:S02]  /*1d2b0*/  LOP3.LUT R4, R5, R4, RZ, 0x3c, !PT ;  /* 0x0000000405047212 */ /* 0x000fe400078e3cff */
[----:B------:R-:W-:Y:S02]  /*1d2c0*/  LOP3.LUT R9, R9, R8, RZ, 0x3c, !PT ;  /* 0x0000000809097212 */ /* 0x000fe400078e3cff */
[----:B------:R-:W-:Y:S01]  /*1d2d0*/  LOP3.LUT R5, R5, R4, RZ, 0x3c, !PT ;  /* 0x0000000405057212 */ /* 0x000fe200078e3cff */
[----:B------:R0:W-:Y:S02]  /*1d2e0*/  STL [R1+0x784], R6 ;  /* 0x0007840601007387 */ /* 0x0001e40000100800 */
[----:B------:R-:W-:-:S04]  /*1d2f0*/  IMAD.WIDE R8, R19, 0x2, R8 ;  /* 0x0000000213087825 */ /* 0x000fc800078e0208 */
[----:B------:R1:W-:Y:S02]  /*1d300*/  STL [R1+0x634], R7 ;  /* 0x0006340701007387 */ /* 0x0003e40000100800 */
[----:B------:R-:W-:Y:S01]  /*1d310*/  IMAD.WIDE R4, R19, 0x2, R4 ;  /* 0x0000000213047825 */ /* 0x000fe200078e0204 */
[----:B0-----:R-:W4:Y:S03]  /*1d320*/  LDL.LU R6, [R1+0x63c] ;  /* 0x00063c0001067983 */ /* 0x001f260000300800 */
[----:B-1----:R-:W4:Y:S02]  /*1d330*/  LDL.LU R7, [R1+0x78c] ;  /* 0x00078c0001077983 */ /* 0x002f240000300800 */
[----:B------:R-:W-:Y:S02]  /*1d340*/  STL [R1+0x88c], R8 ;  /* 0x00088c0801007387 */ /* 0x000fe40000100800 */
[----:B------:R2:W-:Y:S02]  /*1d350*/  STL [R1+0x788], R9 ;  /* 0x0007880901007387 */ /* 0x0005e40000100800 */
[----:B--2---:R-:W-:-:S02]  /*1d360*/  IMAD.MOV.U32 R9, RZ, RZ, R29 ;  /* 0x000000ffff097224 */ /* 0x004fc400078e001d */
[----:B---3--:R-:W-:Y:S01]  /*1d370*/  IMAD.MOV.U32 R8, RZ, RZ, R28 ;  /* 0x000000ffff087224 */ /* 0x008fe200078e001c */
[----:B------:R-:W2:Y:S01]  /*1d380*/  LDL.LU R29, [R1+0xa34] ;  /* 0x000a3400011d7983 */ /* 0x000ea20000300800 */
[----:B------:R-:W3:Y:S02]  /*1d390*/  LDL.LU R28, [R1+0xa30] ;  /* 0x000a3000011c7983 */ /* 0x000ee40000300800 */
[----:B------:R0:W-:Y:S02]  /*1d3a0*/  STL [R1+0x638], R4 ;  /* 0x0006380401007387 */ /* 0x0001e40000100800 */
[----:B------:R1:W-:Y:S01]  /*1d3b0*/  STL [R1+0x53c], R5 ;  /* 0x00053c0501007387 */ /* 0x0003e20000100800 */
[----:B0-----:R-:W2:Y:S01]  /*1d3c0*/  LDL.LU R4, [R1+0x540] ;  /* 0x0005400001047983 */ /* 0x001ea20000300800 */
[----:B-1----:R-:W2:Y:S02]  /*1d3d0*/  LDL.LU R5, [R1+0x640] ;  /* 0x0006400001057983 */ /* 0x002ea40000300800 */
[----:B------:R-:W-:Y:S01]  /*1d3e0*/  IMAD.WIDE R8, R19, 0x2, R8 ;  /* 0x0000000213087825 */ /* 0x000fe200078e0208 */
[----:B----4-:R-:W-:-:S04]  /*1d3f0*/  LOP3.LUT R7, R7, R6, RZ, 0x3c, !PT ;  /* 0x0000000607077212 */ /* 0x010fc800078e3cff */
[----:B------:R-:W-:-:S04]  /*1d400*/  LOP3.LUT R6, R7, R6, RZ, 0x3c, !PT ;  /* 0x0000000607067212 */ /* 0x000fc800078e3cff */
        /* <DEDUP_REMOVED lines=8> */
[----:B-1----:R-:W4:Y:S01]  /*1d490*/  LDL.LU R9, [R1+0x894] ;  /* 0x0008940001097983 */ /* 0x002f220000300800 */
[----:B--2---:R-:W-:-:S04]  /*1d4a0*/  LOP3.LUT R5, R5, R4, RZ, 0x3c, !PT ;  /* 0x0000000405057212 */ /* 0x004fc800078e3cff */
[----:B------:R-:W-:-:S04]  /*1d4b0*/  LOP3.LUT R4, R5, R4, RZ, 0x3c, !PT ;  /* 0x0000000405047212 */ /* 0x000fc800078e3cff */
[----:B------:R-:W-:Y:S01]  /*1d4c0*/  LOP3.LUT R5, R5, R4, RZ, 0x3c, !PT ;  /* 0x0000000405057212 */ /* 0x000fe200078e3cff */
[----:B------:R-:W-:Y:S02]  /*1d4d0*/  IMAD.MOV.U32 R6, RZ, RZ, R29 ;  /* 0x000000ffff067224 */ /* 0x000fe400078e001d */
[----:B------:R-:W2:Y:S02]  /*1d4e0*/  LDL.LU R29, [R1+0xa2c] ;  /* 0x000a2c00011d7983 */ /* 0x000ea40000300800 */
[----:B------:R-:W-:-:S05]  /*1d4f0*/  IMAD.WIDE R4, R19, 0x2, R4 ;  /* 0x0000000213047825 */ /* 0x000fca00078e0204 */
[----:B------:R3:W-:Y:S01]  /*1d500*/  STL [R1+0x640], R4 ;  /* 0x0006400401007387 */ /* 0x0007e20000100800 */
[----:B------:R0:W-:Y:S02]  /*1d510*/  STL [R1+0x540], R5 ;  /* 0x0005400501007387 */ /* 0x0001e40000100800 */
[----:B---3--:R-:W-:Y:S02]  /*1d520*/  IMAD.MOV.U32 R4, RZ, RZ, R28 ;  /* 0x000000ffff047224 */ /* 0x008fe400078e001c */
[----:B------:R-:W3:Y:S01]  /*1d530*/  LDL.LU R28, [R1+0xa28] ;  /* 0x000a2800011c7983 */ /* 0x000ee20000300800 */
[----:B0-----:R-:W3:Y:S02]  /*1d540*/  LDL.LU R5, [R1+0x648] ;  /* 0x0006480001057983 */ /* 0x001ee40000300800 */
[----:B----4-:R-:W-:-:S05]  /*1d550*/  IMAD.WIDE R6, R19, 0x2, R6 ;  /* 0x0000000213067825 */ /* 0x010fca00078e0206 */
[----:B------:R0:W-:Y:S01]  /*1d560*/  STL [R1+0x794], R6 ;  /* 0x0007940601007387 */ /* 0x0001e20000100800 */
[----:B------:R1:W-:Y:S01]  /*1d570*/  STL [R1+0x644], R7 ;  /* 0x0006440701007387 */ /* 0x0003e20000100800 */
[-C--:B------:R-:W-:Y:S02]  /*1d580*/  LOP3.LUT R9, R9, R8.reuse, RZ, 0x3c, !PT ;  /* 0x0000000809097212 */ /* 0x080fe400078e3cff */
[----:B0-----:R-:W4:Y:S02]  /*1d590*/  LDL.LU R6, [R1+0x64c] ;  /* 0x00064c0001067983 */ /* 0x001f240000300800 */
[C---:B------:R-:W-:Y:S01]  /*1d5a0*/  LOP3.LUT R8, R9.reuse, R8, RZ, 0x3c, !PT ;  /* 0x0000000809087212 */ /* 0x040fe200078e3cff */
[----:B-1----:R-:W4:Y:S03]  /*1d5b0*/  LDL.LU R7, [R1+0x79c] ;  /* 0x00079c0001077983 */ /* 0x002f260000300800 */
[----:B------:R-:W-:-:S05]  /*1d5c0*/  LOP3.LUT R9, R9, R8, RZ, 0x3c, !PT ;  /* 0x0000000809097212 */ /* 0x000fca00078e3cff */
[----:B------:R-:W-:-:S05]  /*1d5d0*/  IMAD.WIDE R8, R19, 0x2, R8 ;  /* 0x0000000213087825 */ /* 0x000fca00078e0208 */
[----:B------:R-:W-:Y:S01]  /*1d5e0*/  STL [R1+0x894], R8 ;  /* 0x0008940801007387 */ /* 0x000fe20000100800 */
[----:B------:R2:W-:Y:S02]  /*1d5f0*/  STL [R1+0x798], R9 ;  /* 0x0007980901007387 */ /* 0x0005e40000100800 */
[----:B--2---:R-:W-:Y:S02]  /*1d600*/  IMAD.MOV.U32 R9, RZ, RZ, R29 ;  /* 0x000000ffff097224 */ /* 0x004fe400078e001d */
[----:B------:R-:W2:Y:S01]  /*1d610*/  LDL.LU R29, [R1+0xa24] ;  /* 0x000a2400011d7983 */ /* 0x000ea20000300800 */
[----:B---3--:R-:W-:-:S04]  /*1d620*/  LOP3.LUT R5, R5, R4, RZ, 0x3c, !PT ;  /* 0x0000000405057212 */ /* 0x008fc800078e3cff */
[----:B------:R-:W-:-:S04]  /*1d630*/  LOP3.LUT R4, R5, R4, RZ, 0x3c, !PT ;  /* 0x0000000405047212 */ /* 0x000fc800078e3cff */
[----:B------:R-:W-:Y:S01]  /*1d640*/  LOP3.LUT R5, R5, R4, RZ, 0x3c, !PT ;  /* 0x0000000405057212 */ /* 0x000fe200078e3cff */
[----:B------:R-:W-:Y:S02]  /*1d650*/  IMAD.MOV.U32 R8, RZ, RZ, R28 ;  /* 0x000000ffff087224 */ /* 0x000fe400078e001c */
[----:B------:R-:W3:Y:S02]  /*1d660*/  LDL.LU R28, [R1+0xa20] ;  /* 0x000a2000011c7983 */ /* 0x000ee40000300800 */
[----:B------:R-:W-:-:S05]  /*1d670*/  IMAD.WIDE R4, R19, 0x2, R4 ;  /* 0x0000000213047825 */ /* 0x000fca00078e0204 */
[----:B------:R0:W-:Y:S01]  /*1d680*/  STL [R1+0x648], R4 ;  /* 0x0006480401007387 */ /* 0x0001e20000100800 */
[----:B------:R1:W-:Y:S03]  /*1d690*/  STL [R1+0x544], R5 ;  /* 0x0005440501007387 */ /* 0x0003e60000100800 */
[----:B0-----:R-:W3:Y:S01]  /*1d6a0*/  LDL.LU R4, [R1+0x548] ;  /* 0x0005480001047983 */ /* 0x001ee20000300800 */
[----:B-1----:R-:W3:Y:S01]  /*1d6b0*/  LDL.LU R5, [R1+0x650] ;  /* 0x0006500001057983 */ /* 0x002ee20000300800 */
[----:B----4-:R-:W-:-:S04]  /*1d6c0*/  LOP3.LUT R7, R7, R6, RZ, 0x3c, !PT ;  /* 0x0000000607077212 */ /* 0x010fc800078e3cff */
[----:B------:R-:W-:-:S04]  /*1d6d0*/  LOP3.LUT R6, R7, R6, RZ, 0x3c, !PT ;  /* 0x0000000607067212 */ /* 0x000fc800078e3cff */
[----:B------:R-:W-:-:S05]  /*1d6e0*/  LOP3.LUT R7, R7, R6, RZ, 0x3c, !PT ;  /* 0x0000000607077212 */ /* 0x000fca00078e3cff */
[----:B------:R-:W-:-:S05]  /*1d6f0*/  IMAD.WIDE R6, R19, 0x2, R6 ;  /* 0x0000000213067825 */ /* 0x000fca00078e0206 */
[----:B------:R-:W-:Y:S01]  /*1d700*/  STL [R1+0x79c], R6 ;  /* 0x00079c0601007387 */ /* 0x000fe20000100800 */
[----:B------:R0:W-:Y:S02]  /*1d710*/  STL [R1+0x64c], R7 ;  /* 0x00064c0701007387 */ /* 0x0001e40000100800 */
[----:B------:R-:W-:Y:S01]  /*1d720*/  IMAD.WIDE R8, R19, 0x2, R8 ;  /* 0x0000000213087825 */ /* 0x000fe200078e0208 */
[----:B0-----:R-:W4:Y:S04]  /*1d730*/  LDL.LU R7, [R1+0x654] ;  /* 0x0006540001077983 */ /* 0x001f280000300800 */
        /* <DEDUP_REMOVED lines=10> */
[----:B------:R0:W-:Y:S01]  /*1d7e0*/  STL [R1+0x650], R4 ;  /* 0x0006500401007387 */ /* 0x0001e20000100800 */
[----:B------:R1:W-:Y:S02]  /*1d7f0*/  STL [R1+0x548], R5 ;  /* 0x0005480501007387 */ /* 0x0003e40000100800 */
[----:B0-----:R-:W-:Y:S02]  /*1d800*/  IMAD.MOV.U32 R4, RZ, RZ, R28 ;  /* 0x000000ffff047224 */ /* 0x001fe400078e001c */
[----:B------:R-:W3:Y:S01]  /*1d810*/  LDL.LU R28, [R1+0xa18] ;  /* 0x000a1800011c7983 */ /* 0x000ee20000300800 */
[----:B-1----:R-:W3:Y:S02]  /*1d820*/  LDL.LU R5, [R1+0x658] ;  /* 0x0006580001057983 */ /* 0x002ee40000300800 */
[----:B----4-:R-:W-:-:S05]  /*1d830*/  IMAD.WIDE R6, R19, 0x2, R6 ;  /* 0x0000000213067825 */ /* 0x010fca00078e0206 */
[----:B------:R0:W-:Y:S01]  /*1d840*/  STL [R1+0x7a4], R6 ;  /* 0x0007a40601007387 */ /* 0x0001e20000100800 */
[----:B------:R1:W-:Y:S03]  /*1d850*/  STL [R1+0x654], R7 ;  /* 0x0006540701007387 */ /* 0x0003e60000100800 */
[----:B0-----:R-:W4:Y:S01]  /*1d860*/  LDL.LU R6, [R1+0x65c] ;  /* 0x00065c0001067983 */ /* 0x001f220000300800 */
[----:B-1----:R-:W4:Y:S01]  /*1d870*/  LDL.LU R7, [R1+0x7ac] ;  /* 0x0007ac0001077983 */ /* 0x002f220000300800 */
[----:B------:R-:W-:-:S04]  /*1d880*/  LOP3.LUT R9, R9, R8, RZ, 0x3c, !PT ;  /* 0x0000000809097212 */ /* 0x000fc800078e3cff */
[----:B------:R-:W-:-:S04]  /*1d890*/  LOP3.LUT R8, R9, R8, RZ, 0x3c, !PT ;  /* 0x0000000809087212 */ /* 0x000fc800078e3cff */
        /* <DEDUP_REMOVED lines=21> */
[----:B------:R0:W-:Y:S03]  /*1d9f0*/  STL [R1+0x65c], R7 ;  /* 0x00065c0701007387 */ /* 0x0001e60000100800 */
[----:B0-----:R-:W4:Y:S01]  /*1da00*/  LDL.LU R7, [R1+0x664] ;  /* 0x0006640001077983 */ /* 0x001f220000300800 */
[----:B------:R-:W-:-:S05]  /*1da10*/  IMAD.WIDE R8, R19, 0x2, R8 ;  /* 0x0000000213087825 */ /* 0x000fca00078e0208 */
[----:B------:R0:W-:Y:S01]  /*1da20*/  STL [R1+0x8a0], R8 ;  /* 0x0008a00801007387 */ /* 0x0001e20000100800 */
[----:B------:R1:W-:Y:S03]  /*1da30*/  STL [R1+0x7b0], R9 ;  /* 0x0007b00901007387 */ /* 0x0003e60000100800 */
[----:B0-----:R-:W4:Y:S01]  /*1da40*/  LDL.LU R8, [R1+0x7b8] ;  /* 0x0007b80001087983 */ /* 0x001f220000300800 */
[----:B-1----:R-:W4:Y:S02]  /*1da50*/  LDL.LU R9, [R1+0x8a4] ;  /* 0x0008a40001097983 */ /* 0x002f240000300800 */
[----:B--2---:R-:W-:Y:S02]  /*1da60*/  IMAD.MOV.U32 R6, RZ, RZ, R29 ;  /* 0x000000ffff067224 */ /* 0x004fe400078e001d */
        /* <DEDUP_REMOVED lines=31> */
[----:B0-----:R-:W2:Y:S01]  /*1dc60*/  LDL.LU R4, [R1+0x558] ;  /* 0x0005580001047983 */ /* 0x001ea20000300800 */
[----:B-1----:R-:W2:Y:S01]  /*1dc70*/  LDL.LU R5, [R1+0x670] ;  /* 0x0006700001057983 */ /* 0x002ea20000300800 */
[----:B----4-:R-:W-:-:S04]  /*1dc80*/  LOP3.LUT R7, R7, R6, RZ, 0x3c, !PT ;  /* 0x0000000607077212 */ /* 0x010fc800078e3cff */
[----:B------:R-:W-:-:S04]  /*1dc90*/  LOP3.LUT R6, R7, R6, RZ, 0x3c, !PT ;  /* 0x0000000607067212 */ /* 0x000fc800078e3cff */
[----:B------:R-:W-:-:S05]  /*1dca0*/  LOP3.LUT R7, R7, R6, RZ, 0x3c, !PT ;  /* 0x0000000607077212 */ /* 0x000fca00078e3cff */
[----:B------:R-:W-:-:S05]  /*1dcb0*/  IMAD.WIDE R6, R19, 0x2, R6 ;  /* 0x0000000213067825 */ /* 0x000fca00078e0206 */
[----:B------:R0:W-:Y:S01]  /*1dcc0*/  STL [R1+0x7bc], R6 ;  /* 0x0007bc0601007387 */ /* 0x0001e20000100800 */
[----:B------:R1:W-:Y:S03]  /*1dcd0*/  STL [R1+0x66c], R7 ;  /* 0x00066c0701007387 */ /* 0x0003e60000100800 */
[----:B0-----:R-:W4:Y:S01]  /*1dce0*/  LDL.LU R6, [R1+0x674] ;  /* 0x0006740001067983 */ /* 0x001f220000300800 */
[----:B-1----:R-:W4:Y:S02]  /*1dcf0*/  LDL.LU R7, [R1+0x7c4] ;  /* 0x0007c40001077983 */ /* 0x002f240000300800 */
[----:B------:R-:W-:-:S05]  /*1dd00*/  IMAD.WIDE R8, R19, 0x2, R8 ;  /* 0x0000000213087825 */ /* 0x000fca00078e0208 */
[----:B------:R0:W-:Y:S01]  /*1dd10*/  STL [R1+0x8a8], R8 ;  /* 0x0008a80801007387 */ /* 0x0001e20000100800 */
[----:B------:R1:W-:Y:S03]  /*1dd20*/  STL [R1+0x7c0], R9 ;  /* 0x0007c00901007387 */ /* 0x0003e60000100800 */
        /* <DEDUP_REMOVED lines=13> */
[----:B------:R-:W-:-:S04]  /*1de00*/  LOP3.LUT R6, R7, R6, RZ, 0x3c, !PT ;  /* 0x0000000607067212 */ /* 0x000fc800078e3cff */
[----:B------:R-:W-:-:S05]  /*1de10*/  LOP3.LUT R7, R7, R6, RZ, 0x3c, !PT ;  /* 0x0000000607077212 */ /* 0x000fca00078e3cff */
[----:B------:R-:W-:-:S05]  /*1de20*/  IMAD.WIDE R6, R19, 0x2, R6 ;  /* 0x0000000213067825 */ /* 0x000fca00078e0206 */
[----:B------:R0:W-:Y:S01]  /*1de30*/  STL [R1+0x7c4], R6 ;  /* 0x0007c40601007387 */ /* 0x0001e20000100800 */
[----:B------:R1:W-:Y:S01]  /*1de40*/  STL [R1+0x674], R7 ;  /* 0x0006740701007387 */ /* 0x0003e20000100800 */
[-C--:B------:R-:W-:Y:S02]  /*1de50*/  LOP3.LUT R9, R9, R8.reuse, RZ, 0x3c, !PT ;  /* 0x0000000809097212 */ /* 0x080fe400078e3cff */
[----:B0-----:R-:W4:Y:S01]  /*1de60*/  LDL.LU R6, [R1+0x67c] ;  /* 0x00067c0001067983 */ /* 0x001f220000300800 */
[----:B-1----:R-:W4:Y:S01]  /*1de70*/  LDL.LU R7, [R1+0x7cc] ;  /* 0x0007cc0001077983 */ /* 0x002f220000300800 */
[----:B------:R-:W-:-:S04]  /*1de80*/  LOP3.LUT R8, R9, R8, RZ, 0x3c, !PT ;  /* 0x0000000809087212 */ /* 0x000fc800078e3cff */
[----:B------:R-:W-:-:S05]  /*1de90*/  LOP3.LUT R9, R9, R8, RZ, 0x3c, !PT ;  /* 0x0000000809097212 */ /* 0x000fca00078e3cff */
[----:B------:R-:W-:-:S05]  /*1dea0*/  IMAD.WIDE R8, R19, 0x2, R8 ;  /* 0x0000000213087825 */ /* 0x000fca00078e0208 */
[----:B------:R-:W-:Y:S01]  /*1deb0*/  STL [R1+0x8ac], R8 ;  /* 0x0008ac0801007387 */ /* 0x000fe20000100800 */
[----:B------:R2:W-:Y:S02]  /*1dec0*/  STL [R1+0x7c8], R9 ;  /* 0x0007c80901007387 */ /* 0x0005e40000100800 */
[----:B--2---:R-:W-:Y:S02]  /*1ded0*/  IMAD.MOV.U32 R9, RZ, RZ, R29 ;  /* 0x000000ffff097224 */ /* 0x004fe400078e001d */
[----:B---3--:R-:W-:Y:S01]  /*1dee0*/  IMAD.MOV.U32 R8, RZ, RZ, R28 ;  /* 0x000000ffff087224 */ /* 0x008fe200078e001c */
[----:B------:R-:W2:Y:S01]  /*1def0*/  LDL.LU R29, [R1+0x9f4] ;  /* 0x0009f400011d7983 */ /* 0x000ea20000300800 */
[----:B------:R-:W3:Y:S01]  /*1df00*/  LDL.LU R28, [R1+0x9f0] ;  /* 0x0009f000011c7983 */ /* 0x000ee20000300800 */
[----:B------:R-:W-:-:S04]  /*1df10*/  LOP3.LUT R5, R5, R4, RZ, 0x3c, !PT ;  /* 0x0000000405057212 */ /* 0x000fc800078e3cff */
[----:B------:R-:W-:-:S04]  /*1df20*/  LOP3.LUT R4, R5, R4, RZ, 0x3c, !PT ;  /* 0x0000000405047212 */ /* 0x000fc800078e3cff */
[----:B------:R-:W-:-:S05]  /*1df30*/  LOP3.LUT R5, R5, R4, RZ, 0x3c, !PT ;  /* 0x0000000405057212 */ /* 0x000fca00078e3cff */
[----:B------:R-:W-:-:S05]  /*1df40*/  IMAD.WIDE R4, R19, 0x2, R4 ;  /* 0x0000000213047825 */ /* 0x000fca00078e0204 */
[----:B------:R0:W-:Y:S01]  /*1df50*/  STL [R1+0x678], R4 ;  /* 0x0006780401007387 */ /* 0x0001e20000100800 */
[----:B------:R1:W-:Y:S01]  /*1df60*/  STL [R1+0x55c], R5 ;  /* 0x00055c0501007387 */ /* 0x0003e20000100800 */
[-C--:B----4-:R-:W-:Y:S02]  /*1df70*/  LOP3.LUT R7, R7, R6.reuse, RZ, 0x3c, !PT ;  /* 0x0000000607077212 */ /* 0x090fe400078e3cff */
[----:B0-----:R-:W4:Y:S01]  /*1df80*/  LDL.LU R4, [R1+0x560] ;  /* 0x0005600001047983 */ /* 0x001f220000300800 */
[----:B-1----:R-:W4:Y:S01]  /*1df90*/  LDL.LU R5, [R1+0x680] ;  /* 0x0006800001057983 */ /* 0x002f220000300800 */
        /* <DEDUP_REMOVED lines=10> */
[----:B--2---:R-:W-:Y:S02]  /*1e040*/  IMAD.MOV.U32 R7, RZ, RZ, R29 ;  /* 0x000000ffff077224 */ /* 0x004fe400078e001d */
        /* <DEDUP_REMOVED lines=8> */
[----:B------:R3:W-:Y:S02]  /*1e0d0*/  STL [R1+0x560], R5 ;  /* 0x0005600501007387 */ /* 0x0007e40000100800 */
[----:B------:R-:W-:-:S04]  /*1e0e0*/  IMAD.WIDE R6, R19, 0x2, R6 ;  /* 0x0000000213067825 */ /* 0x000fc800078e0206 */
[----:B--2---:R-:W-:Y:S02]  /*1e0f0*/  IMAD.MOV.U32 R4, RZ, RZ, R29 ;  /* 0x000000ffff047224 */ /* 0x004fe400078e001d */
[----:B---3--:R-:W-:Y:S01]  /*1e100*/  IMAD.MOV.U32 R5, RZ, RZ, R28 ;  /* 0x000000ffff057224 */ /* 0x008fe200078e001c */
[----:B------:R-:W2:Y:S01]  /*1e110*/  LDL.LU R29, [R1+0x9e4] ;  /* 0x0009e400011d7983 */ /* 0x000ea20000300800 */
[----:B------:R-:W3:Y:S02]  /*1e120*/  LDL.LU R28, [R1+0x9e0] ;  /* 0x0009e000011c7983 */ /* 0x000ee40000300800 */
[----:B------:R0:W-:Y:S02]  /*1e130*/  STL [R1+0x7d4], R6 ;  /* 0x0007d40601007387 */ /* 0x0001e40000100800 */
[----:B------:R1:W-:Y:S01]  /*1e140*/  STL [R1+0x684], R7 ;  /* 0x0006840701007387 */ /* 0x0003e20000100800 */
[----:B0-----:R-:W4:Y:S01]  /*1e150*/  LDL.LU R6, [R1+0x68c] ;  /* 0x00068c0001067983 */ /* 0x001f220000300800 */
[----:B-1----:R-:W4:Y:S01]  /*1e160*/  LDL.LU R7, [R1+0x7dc] ;  /* 0x0007dc0001077983 */ /* 0x002f220000300800 */
[----:B------:R-:W-:-:S02]  /*1e170*/  LOP3.LUT R9, R9, R8, RZ, 0x3c, !PT ;  /* 0x0000000809097212 */ /* 0x000fc400078e3cff */
[----:B------:R-:W-:Y:S02]  /*1e180*/  LOP3.LUT R5, R5, R4, RZ, 0x3c, !PT ;  /* 0x0000000405057212 */ /* 0x000fe400078e3cff */
[----:B------:R-:W-:Y:S02]  /*1e190*/  LOP3.LUT R8, R9, R8, RZ, 0x3c, !PT ;  /* 0x0000000809087212 */ /* 0x000fe400078e3cff */
[----:B------:R-:W-:Y:S02]  /*1e1a0*/  LOP3.LUT R4, R5, R4, RZ, 0x3c, !PT ;  /* 0x0000000405047212 */ /* 0x000fe400078e3cff */
[----:B------:R-:W-:Y:S02]  /*1e1b0*/  LOP3.LUT R9, R9, R8, RZ, 0x3c, !PT ;  /* 0x0000000809097212 */ /* 0x000fe400078e3cff */
[----:B------:R-:W-:-:S03]  /*1e1c0*/  LOP3.LUT R5, R5, R4, RZ, 0x3c, !PT ;  /* 0x0000000405057212 */ /* 0x000fc600078e3cff */
[----:B------:R-:W-:-:S04]  /*1e1d0*/  IMAD.WIDE R8, R19, 0x2, R8 ;  /* 0x0000000213087825 */ /* 0x000fc800078e0208 */
[----:B------:R-:W-:Y:S01]  /*1e1e0*/  IMAD.WIDE R4, R19, 0x2, R4 ;  /* 0x0000000213047825 */ /* 0x000fe200078e0204 */
[----:B------:R-:W-:Y:S03]  /*1e1f0*/  STL [R1+0x8b4], R8 ;  /* 0x0008b40801007387 */ /* 0x000fe60000100800 */
[----:B------:R2:W-:Y:S02]  /*1e200*/  STL [R1+0x7d8], R9 ;  /* 0x0007d80901007387 */ /* 0x0005e40000100800 */
[----:B--2---:R-:W-:Y:S02]  /*1e210*/  IMAD.MOV.U32 R9, RZ, RZ, R29 ;  /* 0x000000ffff097224 */ /* 0x004fe400078e001d */
[----:B---3--:R-:W-:Y:S01]  /*1e220*/  IMAD.MOV.U32 R8, RZ, RZ, R28 ;  /* 0x000000ffff087224 */ /* 0x008fe200078e001c */
[----:B------:R-:W2:Y:S01]  /*1e230*/  LDL.LU R29, [R1+0x9dc] ;  /* 0x0009dc00011d7983 */ /* 0x000ea20000300800 */
[----:B------:R-:W3:Y:S02]  /*1e240*/  LDL.LU R28, [R1+0x9d8] ;  /* 0x0009d800011c7983 */ /* 0x000ee40000300800 */
[----:B------:R0:W-:Y:S02]  /*1e250*/  STL [R1+0x688], R4 ;  /* 0x0006880401007387 */ /* 0x0001e40000100800 */
[----:B------:R1:W-:Y:S01]  /*1e260*/  STL [R1+0x564], R5 ;  /* 0x0005640501007387 */ /* 0x0003e20000100800 */
        /* <DEDUP_REMOVED lines=30> */
[----:B------:R1:W-:Y:S03]  /*1e450*/  STL [R1+0x694], R7 ;  /* 0x0006940701007387 */ /* 0x0003e60000100800 */
[----:B0-----:R-:W4:Y:S01]  /*1e460*/  LDL.LU R6, [R1+0x69c] ;  /* 0x00069c0001067983 */ /* 0x001f220000300800 */
[----:B-1----:R-:W4:Y:S01]  /*1e470*/  LDL.LU R7, [R1+0x7ec] ;  /* 0x0007ec0001077983 */ /* 0x002f220000300800 */
[----:B------:R-:W-:Y:S02]  /*1e480*/  LOP3.LUT R9, R9, R8, RZ, 0x3c, !PT ;  /* 0x0000000809097212 */ /* 0x000fe400078e3cff */
[----:B------:R-:W-:Y:S02]  /*1e490*/  LOP3.LUT R5, R5, R4, RZ, 0x3c, !PT ;  /* 0x0000000405057212 */ /* 0x000fe400078e3cff */
[----:B------:R-:W-:-:S02]  /*1e4a0*/  LOP3.LUT R8, R9, R8, RZ, 0x3c, !PT ;  /* 0x0000000809087212 */ /* 0x000fc400078e3cff */
        /* <DEDUP_REMOVED lines=61> */
[----:B------:R1:W-:Y:S03]  /*1e880*/  STL [R1+0x574], R5 ;  /* 0x0005740501007387 */ /* 0x0003e60000100800 */
[----:B0-----:R-:W3:Y:S01]  /*1e890*/  LDL.LU R4, [R1+0x578] ;  /* 0x0005780001047983 */ /* 0x001ee20000300800 */
[----:B-1----:R-:W3:Y:S01]  /*1e8a0*/  LDL.LU R5, [R1+0x6b0] ;  /* 0x0006b00001057983 */ /* 0x002ee20000300800 */
[----:B----4-:R-:W-:-:S04]  /*1e8b0*/  LOP3.LUT R7, R7, R6, RZ, 0x3c, !PT ;  /* 0x0000000607077212 */ /* 0x010fc800078e3cff */
        /* <DEDUP_REMOVED lines=13> */
[----:B------:R-:W3:Y:S02]  /*1e990*/  LDL.LU R28, [R1+0x9b0] ;  /* 0x0009b000011c7983 */ /* 0x000ee40000300800 */
[----:B------:R-:W-:Y:S01]  /*1e9a0*/  IMAD.WIDE R6, R19, 0x2, R6 ;  /* 0x0000000213067825 */ /* 0x000fe200078e0206 */
[----:B------:R-:W-:-:S04]  /*1e9b0*/  LOP3.LUT R5, R5, R4, RZ, 0x3c, !PT ;  /* 0x0000000405057212 */ /* 0x000fc800078e3cff */
[----:B------:R-:W-:-:S04]  /*1e9c0*/  LOP3.LUT R4, R5, R4, RZ, 0x3c, !PT ;  /* 0x0000000405047212 */ /* 0x000fc800078e3cff */
[----:B------:R-:W-:-:S05]  /*1e9d0*/  LOP3.LUT R5, R5, R4, RZ, 0x3c, !PT ;  /* 0x0000000405057212 */ /* 0x000fca00078e3cff */
[----:B------:R-:W-:-:S05]  /*1e9e0*/  IMAD.WIDE R4, R19, 0x2, R4 ;  /* 0x0000000213047825 */ /* 0x000fca00078e0204 */
[----:B------:R2:W-:Y:S01]  /*1e9f0*/  STL [R1+0x6b0], R4 ;  /* 0x0006b00401007387 */ /* 0x0005e20000100800 */
[----:B------:R3:W-:Y:S02]  /*1ea00*/  STL [R1+0x578], R5 ;  /* 0x0005780501007387 */ /* 0x0007e40000100800 */
[----:B--2---:R-:W-:Y:S02]  /*1ea10*/  IMAD.MOV.U32 R4, RZ, RZ, R29 ;  /* 0x000000ffff047224 */ /* 0x004fe400078e001d */
[----:B---3--:R-:W-:Y:S01]  /*1ea20*/  IMAD.MOV.U32 R5, RZ, RZ, R28 ;  /* 0x000000ffff057224 */ /* 0x008fe200078e001c */
[----:B------:R-:W2:Y:S01]  /*1ea30*/  LDL.LU R29, [R1+0x9ac] ;  /* 0x0009ac00011d7983 */ /* 0x000ea20000300800 */
[----:B------:R-:W3:Y:S02]  /*1ea40*/  LDL.LU R28, [R1+0x9a8] ;  /* 0x0009a800011c7983 */ /* 0x000ee40000300800 */
[----:B------:R0:W-:Y:S02]  /*1ea50*/  STL [R1+0x804], R6 ;  /* 0x0008040601007387 */ /* 0x0001e40000100800 */
[----:B------:R1:W-:Y:S01]  /*1ea60*/  STL [R1+0x6b4], R7 ;  /* 0x0006b40701007387 */ /* 0x0003e20000100800 */
[----:B0-----:R-:W3:Y:S01]  /*1ea70*/  LDL.LU R6, [R1+0x6bc] ;  /* 0x0006bc0001067983 */ /* 0x001ee20000300800 */
[----:B-1----:R-:W3:Y:S01]  /*1ea80*/  LDL.LU R7, [R1+0x80c] ;  /* 0x00080c0001077983 */ /* 0x002ee20000300800 */
[----:B----4-:R-:W-:-:S02]  /*1ea90*/  LOP3.LUT R9, R9, R8, RZ, 0x3c, !PT ;  /* 0x0000000809097212 */ /* 0x010fc400078e3cff */
        /* <DEDUP_REMOVED lines=15> */
[-C--:B------:R-:W-:Y:S01]  /*1eb90*/  LOP3.LUT R7, R7, R6.reuse, RZ, 0x3c, !PT ;  /* 0x0000000607077212 */ /* 0x080fe200078e3cff */
[----:B0-----:R-:W4:Y:S01]  /*1eba0*/  LDL.LU R4, [R1+0x580] ;  /* 0x0005800001047983 */ /* 0x001f220000300800 */
[----:B-1----:R-:W4:Y:S02]  /*1ebb0*/  LDL.LU R5, [R1+0x6c0] ;  /* 0x0006c00001057983 */ /* 0x002f240000300800 */
[----:B------:R-:W-:-:S04]  /*1ebc0*/  LOP3.LUT R6, R7, R6, RZ, 0x3c, !PT ;  /* 0x0000000607067212 */ /* 0x000fc800078e3cff */
[----:B------:R-:W-:Y:S01]  /*1ebd0*/  LOP3.LUT R7, R7, R6, RZ, 0x3c, !PT ;  /* 0x0000000607077212 */ /* 0x000fe200078e3cff */
[----:B------:R-:W-:-:S04]  /*1ebe0*/  IMAD.WIDE R8, R19, 0x2, R8 ;  /* 0x0000000213087825 */ /* 0x000fc800078e0208 */
[----:B------:R-:W-:-:S05]  /*1ebf0*/  IMAD.WIDE R6, R19, 0x2, R6 ;  /* 0x0000000213067825 */ /* 0x000fca00078e0206 */
[----:B------:R-:W-:Y:S01]  /*1ec00*/  STL [R1+0x80c], R6 ;  /* 0x00080c0601007387 */ /* 0x000fe20000100800 */
[----:B------:R-:W-:Y:S02]  /*1ec10*/  STL [R1+0x6bc], R7 ;  /* 0x0006bc0701007387 */ /* 0x000fe40000100800 */
[----:B------:R-:W-:Y:S02]  /*1ec20*/  STL [R1+0x8d0], R8 ;  /* 0x0008d00801007387 */ /* 0x000fe40000100800 */
[----:B------:R0:W-:Y:S02]  /*1ec30*/  STL [R1+0x810], R9 ;  /* 0x0008100901007387 */ /* 0x0001e40000100800 */
[----:B0-----:R-:W2:Y:S01]  /*1ec40*/  LDL.LU R9, [R1+0x8d4] ;  /* 0x0008d40001097983 */ /* 0x001ea20000300800 */
[----:B------:R-:W-:Y:S02]  /*1ec50*/  IMAD.MOV.U32 R6, RZ, RZ, R25 ;  /* 0x000000ffff067224 */ /* 0x000fe400078e0019 */
[----:B------:R-:W-:-:S02]  /*1ec60*/  IMAD.MOV.U32 R7, RZ, RZ, R26 ;  /* 0x000000ffff077224 */ /* 0x000fc400078e001a */
[----:B------:R-:W-:Y:S01]  /*1ec70*/  IMAD.MOV.U32 R26, RZ, RZ, R12 ;  /* 0x000000ffff1a7224 */ /* 0x000fe200078e000c */
[----:B------:R-:W3:Y:S01]  /*1ec80*/  LDL.LU R25, [R1+0x588] ;  /* 0x0005880001197983 */ /* 0x000ee20000300800 */
[----:B------:R-:W3:Y:S01]  /*1ec90*/  LDL.LU R12, [R1+0x8dc] ;  /* 0x0008dc00010c7983 */ /* 0x000ee20000300800 */
[----:B----4-:R-:W-:-:S04]  /*1eca0*/  LOP3.LUT R5, R5, R4, RZ, 0x3c, !PT ;  /* 0x0000000405057212 */ /* 0x010fc800078e3cff */
[----:B------:R-:W-:-:S04]  /*1ecb0*/  LOP3.LUT R4, R5, R4, RZ, 0x3c, !PT ;  /* 0x0000000405047212 */ /* 0x000fc800078e3cff */
[----:B------:R-:W-:-:S05]  /*1ecc0*/  LOP3.LUT R5, R5, R4, RZ, 0x3c, !PT ;  /* 0x0000000405057212 */ /* 0x000fca00078e3cff */
[----:B------:R-:W-:-:S04]  /*1ecd0*/  IMAD.WIDE R4, R19, 0x2, R4 ;  /* 0x0000000213047825 */ /* 0x000fc800078e0204 */
[----:B--2---:R-:W-:Y:S02]  /*1ece0*/  IMAD.MOV.U32 R8, RZ, RZ, R9 ;  /* 0x000000ffff087224 */ /* 0x004fe400078e0009 */
[----:B---3--:R-:W-:Y:S02]  /*1ecf0*/  IMAD.MOV.U32 R9, RZ, RZ, R28 ;  /* 0x000000ffff097224 */ /* 0x008fe400078e001c */
[----:B------:R-:W2:Y:S01]  /*1ed00*/  LDL.LU R28, [R1+0x99c] ;  /* 0x00099c00011c7983 */ /* 0x000ea20000300800 */
[----:B------:R-:W-:Y:S02]  /*1ed10*/  STL [R1+0x6c0], R4 ;  /* 0x0006c00401007387 */ /* 0x000fe40000100800 */
[----:B------:R0:W-:Y:S02]  /*1ed20*/  STL [R1+0x580], R5 ;  /* 0x0005800501007387 */ /* 0x0001e40000100800 */
[----:B0-----:R-:W-:Y:S02]  /*1ed30*/  IMAD.MOV.U32 R5, RZ, RZ, R29 ;  /* 0x000000ffff057224 */ /* 0x001fe400078e001d */
[----:B------:R-:W3:Y:S01]  /*1ed40*/  LDL.LU R29, [R1+0x998] ;  /* 0x00099800011d7983 */ /* 0x000ee20000300800 */
[----:B------:R-:W-:-:S04]  /*1ed50*/  LOP3.LUT R7, R7, R6, RZ, 0x3c, !PT ;  /* 0x0000000607077212 */ /* 0x000fc800078e3cff */
[----:B------:R-:W-:-:S04]  /*1ed60*/  LOP3.LUT R6, R7, R6, RZ, 0x3c, !PT ;  /* 0x0000000607067212 */ /* 0x000fc800078e3cff */
[----:B------:R-:W-:Y:S01]  /*1ed70*/  LOP3.LUT R7, R7, R6, RZ, 0x3c, !PT ;  /* 0x0000000607077212 */ /* 0x000fe200078e3cff */
[----:B------:R-:W-:-:S04]  /*1ed80*/  IMAD.WIDE R8, R19, 0x2, R8 ;  /* 0x0000000213087825 */ /* 0x000fc800078e0208 */
[----:B------:R-:W-:-:S05]  /*1ed90*/  IMAD.WIDE R6, R19, 0x2, R6 ;  /* 0x0000000213067825 */ /* 0x000fca00078e0206 */
[----:B------:R-:W-:Y:S01]  /*1eda0*/  STL [R1+0x814], R6 ;  /* 0x0008140601007387 */ /* 0x000fe20000100800 */
[----:B------:R2:W-:Y:S02]  /*1edb0*/  STL [R1+0x6c4], R7 ;  /* 0x0006c40701007387 */ /* 0x0005e40000100800 */
[----:B------:R0:W-:Y:S02]  /*1edc0*/  STL [R1+0x8d4], R8 ;  /* 0x0008d40801007387 */ /* 0x0001e40000100800 */
[----:B------:R1:W-:Y:S02]  /*1edd0*/  STL [R1+0x818], R9 ;  /* 0x0008180901007387 */ /* 0x0003e40000100800 */
[----:B--2---:R-:W-:Y:S02]  /*1ede0*/  IMAD.MOV.U32 R7, RZ, RZ, R28 ;  /* 0x000000ffff077224 */ /* 0x004fe400078e001c */
[----:B------:R-:W2:Y:S01]  /*1edf0*/  LDL.LU R28, [R1+0x994] ;  /* 0x00099400011c7983 */ /* 0x000ea20000300800 */
[----:B---3--:R-:W-:-:S03]  /*1ee00*/  IMAD.MOV.U32 R6, RZ, RZ, R29 ;  /* 0x000000ffff067224 */ /* 0x008fc600078e001d */
[----:B------:R-:W3:Y:S01]  /*1ee10*/  LDL.LU R29, [R1+0x990] ;  /* 0x00099000011d7983 */ /* 0x000ee20000300800 */
[----:B------:R-:W-:Y:S02]  /*1ee20*/  IMAD.MOV.U32 R4, RZ, RZ, R24 ;  /* 0x000000ffff047224 */ /* 0x000fe400078e0018 */
[----:B------:R-:W-:-:S04]  /*1ee30*/  IMAD.WIDE R6, R19, 0x2, R6 ;  /* 0x0000000213067825 */ /* 0x000fc800078e0206 */
[----:B------:R-:W-:-:S04]  /*1ee40*/  IMAD.WIDE R4, R19, 0x2, R4 ;  /* 0x0000000213047825 */ /* 0x000fc800078e0204 */
[----:B0-----:R-:W-:Y:S02]  /*1ee50*/  IMAD.MOV.U32 R8, RZ, RZ, R23 ;  /* 0x000000ffff087224 */ /* 0x001fe400078e0017 */
[----:B-1----:R-:W-:Y:S01]  /*1ee60*/  IMAD.MOV.U32 R9, RZ, RZ, R22 ;  /* 0x000000ffff097224 */ /* 0x002fe200078e0016 */
[----:B------:R2:W-:Y:S03]  /*1ee70*/  STL [R1+0x6c8], R4 ;  /* 0x0006c80401007387 */ /* 0x0005e60000100800 */
[----:B------:R-:W-:-:S04]  /*1ee80*/  IMAD.WIDE R8, R19, 0x2, R8 ;  /* 0x0000000213087825 */ /* 0x000fc800078e0208 */
[----:B------:R-:W-:Y:S02]  /*1ee90*/  STL [R1+0x584], R5 ;  /* 0x0005840501007387 */ /* 0x000fe40000100800 */
[----:B------:R-:W-:Y:S01]  /*1eea0*/  STL [R1+0x81c], R6 ;  /* 0x00081c0601007387 */ /* 0x000fe20000100800 */
[----:B------:R-:W-:Y:S01]  /*1eeb0*/  STL [R1+0x6cc], R7 ;  /* 0x0006cc0701007387 */ /* 0x000fe20000100800 */
[----:B------:R-:W4:Y:S02]  /*1eec0*/  LDL.LU R22, [R1+0x834] ;  /* 0x0008340001167983 */ /* 0x000f240000300800 */
[----:B------:R-:W4:Y:S02]  /*1eed0*/  LDL.LU R23, [R1+0x8e4] ;  /* 0x0008e40001177983 */ /* 0x000f240000300800 */
[----:B------:R-:W-:Y:S01]  /*1eee0*/  STL [R1+0x8d8], R8 ;  /* 0x0008d80801007387 */ /* 0x000fe20000100800 */
[----:B------:R3:W-:Y:S01]  /*1eef0*/  STL [R1+0x820], R9 ;  /* 0x0008200901007387 */ /* 0x0007e20000100800 */
[----:B--2---:R-:W-:-:S03]  /*1ef00*/  IMAD.MOV.U32 R4, RZ, RZ, R28 ;  /* 0x000000ffff047224 */ /* 0x004fc600078e001c */
[----:B------:R-:W2:Y:S01]  /*1ef10*/  LDL.LU R28, [R1+0x98c] ;  /* 0x00098c00011c7983 */ /* 0x000ea20000300800 */
[----:B---3--:R-:W-:-:S03]  /*1ef20*/  IMAD.MOV.U32 R9, RZ, RZ, R29 ;  /* 0x000000ffff097224 */ /* 0x008fc600078e001d */
[----:B------:R-:W3:Y:S01]  /*1ef30*/  LDL.LU R29, [R1+0x988] ;  /* 0x00098800011d7983 */ /* 0x000ee20000300800 */
[----:B------:R-:W-:Y:S02]  /*1ef40*/  IMAD.MOV.U32 R5, RZ, RZ, R25 ;  /* 0x000000ffff057224 */ /* 0x000fe400078e0019 */
[----:B------:R-:W-:Y:S02]  /*1ef50*/  IMAD.MOV.U32 R6, RZ, RZ, R27 ;  /* 0x000000ffff067224 */ /* 0x000fe400078e001b */
[----:B------:R-:W-:Y:S02]  /*1ef60*/  IMAD.MOV.U32 R7, RZ, RZ, R26 ;  /* 0x000000ffff077224 */ /* 0x000fe400078e001a */
[----:B------:R-:W-:-:S04]  /*1ef70*/  IMAD.WIDE R4, R19, 0x2, R4 ;  /* 0x0000000213047825 */ /* 0x000fc800078e0204 */
[----:B------:R-:W-:-:S04]  /*1ef80*/  IMAD.WIDE R6, R19, 0x2, R6 ;  /* 0x0000000213067825 */ /* 0x000fc800078e0206 */
[----:B------:R-:W-:Y:S01]  /*1ef90*/  IMAD.MOV.U32 R8, RZ, RZ, R12 ;  /* 0x000000ffff087224 */ /* 0x000fe200078e000c */
[----:B------:R-:W-:Y:S01]  /*1efa0*/  STL [R1+0x6d0], R4 ;  /* 0x0006d00401007387 */ /* 0x000fe20000100800 */
[----:B------:R-:W-:Y:S02]  /*1efb0*/  STL [R1+0x588], R5 ;  /* 0x0005880501007387 */ /* 0x000fe40000100800 */
[----:B------:R-:W-:Y:S02]  /*1efc0*/  STL [R1+0x824], R6 ;  /* 0x0008240601007387 */ /* 0x000fe40000100800 */
[----:B------:R-:W4:Y:S02]  /*1efd0*/  LDL.LU R12, [R1+0xdc] ;  /* 0x0000dc00010c7983 */ /* 0x000f240000300800 */
[----:B------:R-:W-:Y:S01]  /*1efe0*/  IMAD.WIDE R8, R19, 0x2, R8 ;  /* 0x0000000213087825 */ /* 0x000fe200078e0208 */
[----:B------:R2:W-:Y:S04]  /*1eff0*/  STL [R1+0x6d4], R7 ;  /* 0x0006d40701007387 */ /* 0x0005e80000100800 */
[----:B------:R0:W-:Y:S01]  /*1f000*/  STL [R1+0x8dc], R8 ;  /* 0x0008dc0801007387 */ /* 0x0001e20000100800 */
[----:B------:R1:W-:Y:S02]  /*1f010*/  STL [R1+0x828], R9 ;  /* 0x0008280901007387 */ /* 0x0003e40000100800 */
[----:B--2---:R-:W-:-:S02]  /*1f020*/  IMAD.MOV.U32 R7, RZ, RZ, R28 ;  /* 0x000000ffff077224 */ /* 0x004fc400078e001c */
[----:B------:R-:W2:Y:S01]  /*1f030*/  LDL.LU R28, [R1+0x984] ;  /* 0x00098400011c7983 */ /* 0x000ea20000300800 */
[----:B---3--:R-:W-:-:S03]  /*1f040*/  IMAD.MOV.U32 R6, RZ, RZ, R29 ;  /* 0x000000ffff067224 */ /* 0x008fc600078e001d */
[----:B------:R-:W2:Y:S01]  /*1f050*/  LDL.LU R29, [R1+0x980] ;  /* 0x00098000011d7983 */ /* 0x000ea20000300800 */
[----:B------:R-:W-:Y:S02]  /*1f060*/  IMAD.MOV.U32 R4, RZ, RZ, R14 ;  /* 0x000000ffff047224 */ /* 0x000fe400078e000e */
[----:B------:R-:W-:-:S04]  /*1f070*/  IMAD.MOV.U32 R5, RZ, RZ, R13 ;  /* 0x000000ffff057224 */ /* 0x000fc800078e000d */
[----:B------:R-:W-:Y:S01]  /*1f080*/  IMAD.WIDE R4, R19, 0x2, R4 ;  /* 0x0000000213047825 */ /* 0x000fe200078e0204 */
[----:B----4-:R-:W-:-:S03]  /*1f090*/  IADD3 R12, R12, -0x1, RZ ;  /* 0xffffffff0c0c7810 */ /* 0x010fc60007ffe0ff */
[----:B0-----:R-:W-:Y:S02]  /*1f0a0*/  IMAD.MOV.U32 R8, RZ, RZ, R21 ;  /* 0x000000ffff087224 */ /* 0x001fe400078e0015 */
[----:B-1----:R-:W-:Y:S01]  /*1f0b0*/  IMAD.MOV.U32 R9, RZ, RZ, R15 ;  /* 0x000000ffff097224 */ /* 0x002fe200078e000f */
[----:B------:R-:W-:Y:S01]  /*1f0c0*/  ISETP.NE.U32.AND P0, PT, R12, RZ, PT ;  /* 0x000000ff0c00720c */ /* 0x000fe20003f05070 */
[----:B------:R0:W-:Y:S01]  /*1f0d0*/  STL [R1+0x6d8], R4 ;  /* 0x0006d80401007387 */ /* 0x0001e20000100800 */
[----:B------:R-:W-:-:S04]  /*1f0e0*/  IMAD.WIDE R6, R19, 0x2, R6 ;  /* 0x0000000213067825 */ /* 0x000fc800078e0206 */
[----:B------:R1:W-:Y:S02]  /*1f0f0*/  STL [R1+0x58c], R5 ;  /* 0x00058c0501007387 */ /* 0x0003e40000100800 */
[----:B------:R-:W-:Y:S02]  /*1f100*/  IMAD.MOV.U32 R13, RZ, RZ, c[0x0][0x188] ;  /* 0x00006200ff0d7624 */ /* 0x000fe400078e00ff */
[----:B------:R-:W-:-:S04]  /*1f110*/  IMAD.WIDE R8, R19, 0x2, R8 ;  /* 0x0000000213087825 */ /* 0x000fc800078e0208 */
[----:B------:R-:W-:Y:S01]  /*1f120*/  IMAD.SHL.U32 R13, R13, 0x20, RZ ;  /* 0x000000200d0d7824 */ /* 0x000fe200078e00ff */
[----:B------:R-:W-:Y:S01]  /*1f130*/  STL [R1+0x82c], R6 ;  /* 0x00082c0601007387 */ /* 0x000fe20000100800 */
[----:B------:R2:W-:Y:S02]  /*1f140*/  STL [R1+0x6dc], R7 ;  /* 0x0006dc0701007387 */ /* 0x0005e40000100800 */
[----:B0-----:R-:W-:Y:S02]  /*1f150*/  IMAD.MOV.U32 R4, RZ, RZ, R23 ;  /* 0x000000ffff047224 */ /* 0x001fe400078e0017 */
[----:B-1----:R-:W-:Y:S01]  /*1f160*/  IMAD.MOV.U32 R5, RZ, RZ, R22 ;  /* 0x000000ffff057224 */ /* 0x002fe200078e0016 */
[----:B------:R-:W-:Y:S03]  /*1f170*/  STL [R1+0x8e0], R8 ;  /* 0x0008e00801007387 */ /* 0x000fe60000100800 */
[----:B------:R-:W-:Y:S01]  /*1f180*/  IMAD.WIDE R4, R19, 0x2, R4 ;  /* 0x0000000213047825 */ /* 0x000fe200078e0204 */
[----:B------:R-:W-:Y:S03]  /*1f190*/  STL [R1+0x830], R9 ;  /* 0x0008300901007387 */ /* 0x000fe60000100800 */
[----:B------:R-:W-:Y:S01]  /*1f1a0*/  STL [R1+0xdc], R12 ;  /* 0x0000dc0c01007387 */ /* 0x000fe20000100800 */
[----:B------:R-:W-:Y:S01]  /*1f1b0*/  UIADD3 UR4, UR4, -0x20, URZ ;  /* 0xffffffe004047890 */ /* 0x000fe2000fffe03f */
[----:B------:R0:W-:Y:S01]  /*1f1c0*/  STL [R1+0x8e4], R4 ;  /* 0x0008e40401007387 */ /* 0x0001e20000100800 */
[----:B------:R1:W-:Y:S02]  /*1f1d0*/  STL [R1+0x834], R5 ;  /* 0x0008340501007387 */ /* 0x0003e40000100800 */
[----:B--2---:R-:W-:-:S04]  /*1f1e0*/  IMAD.WIDE R6, R13, 0x2, R28 ;  /* 0x000000020d067825 */ /* 0x004fc800078e021c */
[----:B0-----:R-:W-:Y:S02]  /*1f1f0*/  IMAD.MOV.U32 R4, RZ, RZ, R6 ;  /* 0x000000ffff047224 */ /* 0x001fe400078e0006 */
[----:B-1----:R-:W-:Y:S01]  /*1f200*/  IMAD.MOV.U32 R5, RZ, RZ, R7 ;  /* 0x000000ffff057224 */ /* 0x002fe200078e0007 */
[----:B------:R-:W-:Y:S01]  /*1f210*/  @!P0 CALL.REL.NOINC `(.L_x_1) ;  /* 0x0000001000008944 */ /* 0x000fe20003c00000 */
[----:B------:R-:W-:Y:S05]  /*1f220*/  BRA `(.L_x_2) ;  /* 0xfffef33000007947 */ /* 0x000fea000383ffff */
.L_x_1:
[----:B------:R0:W-:Y:S04]  /*1f230*/  STL [R1+0xb48], R20 ;  /* 0x000b481401007387 */ /* 0x0001e80000100800 */
[----:B0-----:R-:W2:Y:S04]  /*1f240*/  LDL.LU R20, [R1+0x124] ;  /* 0x0001240001147983 */ /* 0x001ea80000300800 */
[----:B--2---:R0:W-:Y:S04]  /*1f250*/  STL [R1+0xb4c], R20 ;  /* 0x000b4c1401007387 */ /* 0x0041e80000100800 */
        /* <DEDUP_REMOVED lines=16> */
[----:B-----5:R1:W-:Y:S01]  /*1f360*/  STL [R1+0xb44], R16 ;  /* 0x000b441001007387 */ /* 0x0203e20000100800 */
[----:B------:R-:W-:-:S02]  /*1f370*/  IMAD.MOV.U32 R21, RZ, RZ, R17 ;  /* 0x000000ffff157224 */ /* 0x000fc400078e0011 */
[----:B0-----:R-:W-:Y:S01]  /*1f380*/  IMAD.MOV.U32 R20, RZ, RZ, R18 ;  /* 0x000000ffff147224 */ /* 0x001fe200078e0012 */
[----:B-1----:R-:W2:Y:S04]  /*1f390*/  LDL.LU R16, [R1+0x134] ;  /* 0x0001340001107983 */ /* 0x002ea80000300800 */
        /* <DEDUP_REMOVED lines=17> */
[----:B------:R1:W-:Y:S01]  /*1f4b0*/  STL [R1+0xb40], R10 ;  /* 0x000b400a01007387 */ /* 0x0003e20000100800 */
[----:B0-----:R-:W-:-:S03]  /*1f4c0*/  IMAD.MOV.U32 R16, RZ, RZ, R11 ;  /* 0x000000ffff107224 */ /* 0x001fc600078e000b */
[----:B-1----:R-:W2:Y:S04]  /*1f4d0*/  LDL.LU R10, [R1+0x144] ;  /* 0x00014400010a7983 */ /* 0x002ea80000300800 */
[----:B------:R-:W2:Y:S04]  /*1f4e0*/  LDL.LU R3, [R1+0x154] ;  /* 0x0001540001037983 */ /* 0x000ea80000300800 */
[----:B------:R-:W3:Y:S04]  /*1f4f0*/  LDL.LU R0, [R1+0x164] ;  /* 0x0001640001007983 */ /* 0x000ee80000300800 */
[----:B------:R-:W3:Y:S04]  /*1f500*/  LDL.LU R2, [R1+0x174] ;  /* 0x0001740001027983 */ /* 0x000ee80000300800 */
[----:B------:R-:W4:Y:S04]  /*1f510*/  LDL.LU R4, [R1+0x110] ;  /* 0x0001100001047983 */ /* 0x000f280000300800 */
[----:B------:R-:W4:Y:S04]  /*1f520*/  LDL.LU R5, [R1+0xf0] ;  /* 0x0000f00001057983 */ /* 0x000f280000300800 */
        /* <DEDUP_REMOVED lines=12> */
[----:B------:R-:W2:Y:S01]  /*1f5f0*/  LDL.LU R14, [R1+0x1dc] ;  /* 0x0001dc00010e7983 */ /* 0x000ea20000300800 */
[----:B------:R-:W-:-:S03]  /*1f600*/  F2FP.PACK_AB R20, R16, R20 ;  /* 0x000000141014723e */ /* 0x000fc600000000ff */
        /* <DEDUP_REMOVED lines=9> */
[----:B0-----:R-:W2:Y:S02]  /*1f6a0*/  LDL.LU R20, [R1+0xb8c] ;  /* 0x000b8c0001147983 */ /* 0x001ea40000300800 */
[----:B--2---:R-:W-:-:S02]  /*1f6b0*/  F2FP.PACK_AB R20, R16, R20 ;  /* 0x000000141014723e */ /* 0x004fc400000000ff */
        /* <DEDUP_REMOVED lines=30> */
[----:B0-----:R-:W2:Y:S01]  /*1f8a0*/  LDL.LU R20, [R1+0xb4c] ;  /* 0x000b4c0001147983 */ /* 0x001ea20000300800 */
[----:B------:R-:W-:Y:S02]  /*1f8b0*/  F2FP.PACK_AB R3, R10, R3 ;  /* 0x000000030a03723e */ /* 0x000fe400000000ff */
[----:B---3--:R-:W-:-:S02]  /*1f8c0*/  F2FP.PACK_AB R0, R0, R2 ;  /* 0x000000020000723e */ /* 0x008fc400000000ff */
[----:B------:R-:W-:Y:S02]  /*1f8d0*/  F2FP.PACK_AB R2, R6, R7 ;  /* 0x000000070602723e */ /* 0x000fe400000000ff */
[----:B--2---:R-:W-:Y:S02]  /*1f8e0*/  F2FP.PACK_AB R16, R20, R16 ;  /* 0x000000101410723e */ /* 0x004fe400000000ff */
[----:B------:R-:W2:Y:S04]  /*1f8f0*/  LDL.LU R20, [R1+0xb48] ;  /* 0x000b480001147983 */ /* 0x000ea80000300800 */
[----:B------:R0:W-:Y:S04]  /*1f900*/  STL [R1+0x4f8], R16 ;  /* 0x0004f81001007387 */ /* 0x0001e80000100800 */
[----:B0-----:R-:W3:Y:S04]  /*1f910*/  LDL.LU R16, [R1+0xb44] ;  /* 0x000b440001107983 */ /* 0x001ee80000300800 */
[----:B------:R-:W3:Y:S04]  /*1f920*/  LDL.LU R10, [R1+0xb40] ;  /* 0x000b4000010a7983 */ /* 0x000ee80000300800 */
[----:B------:R4:W-:Y:S04]  /*1f930*/  STL [R1+0x4f4], R3 ;  /* 0x0004f40301007387 */ /* 0x0009e80000100800 */
[----:B------:R0:W-:Y:S01]  /*1f940*/  STL [R1+0x4f0], R0 ;  /* 0x0004f00001007387 */ /* 0x0001e20000100800 */
[----:B----4-:R-:W-:-:S02]  /*1f950*/  F2FP.PACK_AB R3, R4, R5 ;  /* 0x000000050403723e */ /* 0x010fc400000000ff */
[----:B0-----:R-:W-:-:S03]  /*1f960*/  F2FP.PACK_AB R0, R28, R29 ;  /* 0x0000001d1c00723e */ /* 0x001fc600000000ff */
[----:B------:R0:W-:Y:S04]  /*1f970*/  STL [R1+0x14c], R3 ;  /* 0x00014c0301007387 */ /* 0x0001e80000100800 */
[----:B------:R1:W-:Y:S04]  /*1f980*/  STL [R1+0x148], R2 ;  /* 0x0001480201007387 */ /* 0x0003e80000100800 */
[----:B------:R4:W-:Y:S01]  /*1f990*/  STL [R1+0x144], R0 ;  /* 0x0001440001007387 */ /* 0x0009e20000100800 */
[----:B0-----:R-:W-:Y:S02]  /*1f9a0*/  F2FP.PACK_AB R3, R8, R9 ;  /* 0x000000090803723e */ /* 0x001fe400000000ff */
[----:B-1----:R-:W-:-:S03]  /*1f9b0*/  F2FP.PACK_AB R2, R24, R25 ;  /* 0x000000191802723e */ /* 0x002fc600000000ff */
[----:B------:R0:W-:Y:S01]  /*1f9c0*/  STL [R1+0x140], R3 ;  /* 0x0001400301007387 */ /* 0x0001e20000100800 */
[----:B----4-:R-:W-:-:S03]  /*1f9d0*/  F2FP.PACK_AB R0, R26, R27 ;  /* 0x0000001b1a00723e */ /* 0x010fc600000000ff */
[----:B------:R1:W-:Y:S04]  /*1f9e0*/  STL [R1+0x15c], R2 ;  /* 0x00015c0201007387 */ /* 0x0003e80000100800 */
[----:B------:R-:W-:Y:S01]  /*1f9f0*/  STL [R1+0x158], R0 ;  /* 0x0001580001007387 */ /* 0x000fe20000100800 */
[----:B0-----:R-:W-:Y:S02]  /*1fa00*/  F2FP.PACK_AB R3, R12, R13 ;  /* 0x0000000d0c03723e */ /* 0x001fe400000000ff */
[----:B-1----:R-:W-:-:S03]  /*1fa10*/  F2FP.PACK_AB R2, R14, R15 ;  /* 0x0000000f0e02723e */ /* 0x002fc600000000ff */
[----:B------:R0:W-:Y:S04]  /*1fa20*/  STL [R1+0x154], R3 ;  /* 0x0001540301007387 */ /* 0x0001e80000100800 */
[----:B------:R1:W-:Y:S01]  /*1fa30*/  STL [R1+0x150], R2 ;  /* 0x0001500201007387 */ /* 0x0003e20000100800 */
[----:B0-----:R-:W-:Y:S02]  /*1fa40*/  F2FP.PACK_AB R3, R22, R23 ;  /* 0x000000171603723e */ /* 0x001fe400000000ff */
[----:B-1----:R-:W-:Y:S02]  /*1fa50*/  F2FP.PACK_AB R2, R11, R17 ;  /* 0x000000110b02723e */ /* 0x002fe400000000ff */
[----:B--2---:R-:W-:-:S05]  /*1fa60*/  F2FP.PACK_AB R0, R20, R21 ;  /* 0x000000151400723e */ /* 0x004fca00000000ff */
[----:B------:R0:W-:Y:S04]  /*1fa70*/  STL [R1+0x16c], R0 ;  /* 0x00016c0001007387 */ /* 0x0001e80000100800 */
[----:B------:R1:W-:Y:S01]  /*1fa80*/  STL [R1+0x168], R3 ;  /* 0x0001680301007387 */ /* 0x0003e20000100800 */
[----:B0-----:R-:W-:-:S03]  /*1fa90*/  F2FP.PACK_AB R0, R18, R19 ;  /* 0x000000131200723e */ /* 0x001fc600000000ff */
[----:B-1----:R-:W2:Y:S04]  /*1faa0*/  LDL.LU R3, [R1+0x224] ;  /* 0x0002240001037983 */ /* 0x002ea80000300800 */
        /* <DEDUP_REMOVED lines=35> */
[----:B------:R-:W2:Y:S01]  /*1fce0*/  LDL.LU R0, [R1+0x234] ;  /* 0x0002340001007983 */ /* 0x000ea20000300800 */
[----:B---3--:R-:W-:-:S03]  /*1fcf0*/  IMAD.MOV.U32 R3, RZ, RZ, R16 ;  /* 0x000000ffff037224 */ /* 0x008fc600078e0010 */
        /* <DEDUP_REMOVED lines=50> */
[----:B0-----:R-:W-:-:S03]  /*20020*/  IMAD.MOV.U32 R0, RZ, RZ, R10 ;  /* 0x000000ffff007224 */ /* 0x001fc600078e000a */
        /* <DEDUP_REMOVED lines=82> */
[----:B------:R4:W-:Y:S02]  /*20550*/  STL [R1+0xd8], R3 ;  /* 0x0000d80301007387 */ /* 0x0009e40000100800 */
[----:B----4-:R-:W-:Y:S02]  /*20560*/  F2FP.PACK_AB R3, R6, R7 ;  /* 0x000000070603723e */ /* 0x010fe400000000ff */
[----:B--2---:R-:W-:Y:S02]  /*20570*/  F2FP.PACK_AB R2, R0, R2 ;  /* 0x000000020002723e */ /* 0x004fe400000000ff */
[----:B---3--:R-:W-:-:S03]  /*20580*/  F2FP.PACK_AB R0, R4, R5 ;  /* 0x000000050400723e */ /* 0x008fc600000000ff */
[----:B------:R0:W-:Y:S04]  /*20590*/  STL [R1+0xd4], R2 ;  /* 0x0000d40201007387 */ /* 0x0001e80000100800 */
[----:B------:R1:W-:Y:S04]  /*205a0*/  STL [R1+0xd0], R0 ;  /* 0x0000d00001007387 */ /* 0x0003e80000100800 */
[----:B------:R2:W-:Y:S01]  /*205b0*/  STL [R1+0xfc], R3 ;  /* 0x0000fc0301007387 */ /* 0x0005e20000100800 */
[----:B0-----:R-:W-:Y:S02]  /*205c0*/  F2FP.PACK_AB R2, R28, R29 ;  /* 0x0000001d1c02723e */ /* 0x001fe400000000ff */
[----:B-1----:R-:W-:-:S03]  /*205d0*/  F2FP.PACK_AB R0, R8, R9 ;  /* 0x000000090800723e */ /* 0x002fc600000000ff */
[----:B------:R0:W-:Y:S01]  /*205e0*/  STL [R1+0xf8], R2 ;  /* 0x0000f80201007387 */ /* 0x0001e20000100800 */
[----:B--2---:R-:W-:-:S03]  /*205f0*/  F2FP.PACK_AB R3, R24, R25 ;  /* 0x000000191803723e */ /* 0x004fc600000000ff */
        /* <DEDUP_REMOVED lines=10> */
[----:B------:R-:W-:Y:S01]  /*206a0*/  STL [R1+0x100], R2 ;  /* 0x0001000201007387 */ /* 0x000fe20000100800 */
[----:B--2---:R-:W-:-:S03]  /*206b0*/  F2FP.PACK_AB R3, R10, R11 ;  /* 0x0000000b0a03723e */ /* 0x004fc600000000ff */
[----:B------:R-:W-:Y:S04]  /*206c0*/  STL [R1+0x11c], R0 ;  /* 0x00011c0001007387 */ /* 0x000fe80000100800 */
[----:B------:R0:W-:Y:S04]  /*206d0*/  STL [R1+0x118], R3 ;  /* 0x0001180301007387 */ /* 0x0001e80000100800 */
[----:B0-----:R-:W2:Y:S01]  /*206e0*/  LDL.LU R3, [R1+0x2c0] ;  /* 0x0002c00001037983 */ /* 0x001ea20000300800 */
[----:B------:R-:W-:Y:S02]  /*206f0*/  F2FP.PACK_AB R2, R16, R17 ;  /* 0x000000111002723e */ /* 0x000fe400000000ff */
[----:B------:R-:W-:-:S03]  /*20700*/  F2FP.PACK_AB R0, R18, R19 ;  /* 0x000000131200723e */ /* 0x000fc600000000ff */
        /* <DEDUP_REMOVED lines=14> */
[----:B------:R-:W3:Y:S04]  /*207f0*/  LDL.LU R0, [R1+0x2d0] ;  /* 0x0002d00001007983 */ /* 0x000ee80000300800 */
[----:B---3--:R0:W-:Y:S04]  /*20800*/  STL [R1+0xa80], R0 ;  /* 0x000a800001007387 */ /* 0x0081e80000100800 */
[----:B0-----:R-:W3:Y:S04]  /*20810*/  LDL.LU R0, [R1+0x2b0] ;  /* 0x0002b00001007983 */ /* 0x001ee80000300800 */
        /* <DEDUP_REMOVED lines=11> */
[----:B0-----:R-:W2:Y:S04]  /*208d0*/  LDL.LU R0, [R1+0x274] ;  /* 0x0002740001007983 */ /* 0x001ea80000300800 */
[----:B------:R-:W3:Y:S04]  /*208e0*/  LDL.LU R2, [R1+0x2e0] ;  /* 0x0002e00001027983 */ /* 0x000ee80000300800 */
[----:B------:R-:W4:Y:S04]  /*208f0*/  LDL.LU R4, [R1+0x2fc] ;  /* 0x0002fc0001047983 */ /* 0x000f280000300800 */
        /* <DEDUP_REMOVED lines=25> */
[----:B--2---:R-:W-:-:S03]  /*20a90*/  F2FP.PACK_AB R3, R0, R3 ;  /* 0x000000030003723e */ /* 0x004fc600000000ff */
        /* <DEDUP_REMOVED lines=24> */
[----:B------:R-:W2:Y:S01]  /*20c20*/  LDL.LU R0, [R1+0xa80] ;  /* 0x000a800001007983 */ /* 0x000ea20000300800 */
[----:B----4-:R-:W-:Y:S02]  /*20c30*/  F2FP.PACK_AB R27, R4, R27 ;  /* 0x0000001b041b723e */ /* 0x010fe400000000ff */
[----:B---3--:R-:W-:Y:S01]  /*20c40*/  F2FP.PACK_AB R26, R5, R26 ;  /* 0x0000001a051a723e */ /* 0x008fe200000000ff */
[----:B------:R-:W-:Y:S01]  /*20c50*/  STL [R1+0x134], R3 ;  /* 0x0001340301007387 */ /* 0x000fe20000100800 */
[----:B------:R-:W-:Y:S02]  /*20c60*/  F2FP.PACK_AB R25, R6, R25 ;  /* 0x000000190619723e */ /* 0x000fe400000000ff */
[----:B------:R-:W-:Y:S01]  /*20c70*/  F2FP.PACK_AB R24, R7, R24 ;  /* 0x000000180718723e */ /* 0x000fe200000000ff */
[----:B------:R-:W-:Y:S01]  /*20c80*/  STL [R1+0x980], R27 ;  /* 0x0009801b01007387 */ /* 0x000fe20000100800 */
[----:B------:R-:W-:Y:S02]  /*20c90*/  F2FP.PACK_AB R23, R28, R23 ;  /* 0x000000171c17723e */ /* 0x000fe400000000ff */
[----:B------:R-:W-:-:S02]  /*20ca0*/  F2FP.PACK_AB R22, R29, R22 ;  /* 0x000000161d16723e */ /* 0x000fc400000000ff */
[----:B------:R-:W-:Y:S02]  /*20cb0*/  F2FP.PACK_AB R21, R8, R21 ;  /* 0x000000150815723e */ /* 0x000fe400000000ff */
[----:B------:R-:W-:Y:S02]  /*20cc0*/  F2FP.PACK_AB R20, R9, R20 ;  /* 0x000000140914723e */ /* 0x000fe400000000ff */
[----:B------:R-:W-:Y:S02]  /*20cd0*/  F2FP.PACK_AB R19, R12, R19 ;  /* 0x000000130c13723e */ /* 0x000fe400000000ff */
[----:B------:R-:W-:Y:S02]  /*20ce0*/  F2FP.PACK_AB R18, R13, R18 ;  /* 0x000000120d12723e */ /* 0x000fe400000000ff */
[----:B------:R-:W-:Y:S02]  /*20cf0*/  F2FP.PACK_AB R17, R14, R17 ;  /* 0x000000110e11723e */ /* 0x000fe400000000ff */
[----:B------:R-:W-:-:S02]  /*20d00*/  F2FP.PACK_AB R16, R15, R16 ;  /* 0x000000100f10723e */ /* 0x000fc400000000ff */
[----:B--2---:R-:W-:-:S05]  /*20d10*/  F2FP.PACK_AB R0, R0, R2 ;  /* 0x000000020000723e */ /* 0x004fca00000000ff */
[----:B------:R-:W-:Y:S04]  /*20d20*/  STL [R1+0x130], R0 ;  /* 0x0001300001007387 */ /* 0x000fe80000100800 */
        /* <DEDUP_REMOVED lines=11> */
[----:B------:R-:W2:Y:S04]  /*20de0*/  LDL.LU R14, [R1+0x320] ;  /* 0x00032000010e7983 */ /* 0x000ea80000300800 */
[----:B------:R-:W3:Y:S04]  /*20df0*/  LDL.LU R13, [R1+0x340] ;  /* 0x00034000010d7983 */ /* 0x000ee80000300800 */
[----:B---3--:R0:W-:Y:S04]  /*20e00*/  STL [R1+0xa7c], R13 ;  /* 0x000a7c0d01007387 */ /* 0x0081e80000100800 */
[----:B0-----:R-:W2:Y:S04]  /*20e10*/  LDL.LU R13, [R1+0x310] ;  /* 0x00031000010d7983 */ /* 0x001ea80000300800 */
[----:B------:R-:W3:Y:S01]  /*20e20*/  LDL.LU R12, [R1+0x360] ;  /* 0x00036000010c7983 */ /* 0x000ee20000300800 */
[----:B------:R-:W-:-:S03]  /*20e30*/  F2FP.PACK_AB R15, R10, R11 ;  /* 0x0000000b0a0f723e */ /* 0x000fc600000000ff */
[----:B---3--:R0:W-:Y:S04]  /*20e40*/  STL [R1+0xa78], R12 ;  /* 0x000a780c01007387 */ /* 0x0081e80000100800 */
[----:B0-----:R-:W3:Y:S04]  /*20e50*/  LDL.LU R12, [R1+0x330] ;  /* 0x00033000010c7983 */ /* 0x001ee80000300800 */
[----:B------:R-:W4:Y:S04]  /*20e60*/  LDL.LU R11, [R1+0x38c] ;  /* 0x00038c00010b7983 */ /* 0x000f280000300800 */
[----:B----4-:R0:W-:Y:S04]  /*20e70*/  STL [R1+0xa74], R11 ;  /* 0x000a740b01007387 */ /* 0x0101e80000100800 */
[----:B0-----:R-:W4:Y:S04]  /*20e80*/  LDL.LU R11, [R1+0x350] ;  /* 0x00035000010b7983 */ /* 0x001f280000300800 */
[----:B------:R-:W2:Y:S04]  /*20e90*/  LDL.LU R10, [R1+0x3ac] ;  /* 0x0003ac00010a7983 */ /* 0x000ea80000300800 */
[----:B--2---:R0:W-:Y:S04]  /*20ea0*/  STL [R1+0xa70], R10 ;  /* 0x000a700a01007387 */ /* 0x0041e80000100800 */
[----:B0-----:R-:W2:Y:S04]  /*20eb0*/  LDL.LU R10, [R1+0x37c] ;  /* 0x00037c00010a7983 */ /* 0x001ea80000300800 */
[----:B------:R-:W2:Y:S01]  /*20ec0*/  LDL.LU R9, [R1+0x3cc] ;  /* 0x0003cc0001097983 */ /* 0x000ea20000300800 */
[----:B------:R-:W-:-:S03]  /*20ed0*/  F2FP.PACK_AB R14, R13, R14 ;  /* 0x0000000e0d0e723e */ /* 0x000fc600000000ff */
[----:B--2---:R0:W-:Y:S04]  /*20ee0*/  STL [R1+0xa6c], R9 ;  /* 0x000a6c0901007387 */ /* 0x0041e80000100800 */
[----:B0-----:R-:W2:Y:S04]  /*20ef0*/  LDL.LU R9, [R1+0x39c] ;  /* 0x00039c0001097983 */ /* 0x001ea80000300800 */
        /* <DEDUP_REMOVED lines=23> */
[----:B0-----:R-:W2:Y:S04]  /*21070*/  LDL.LU R15, [R1+0x3b8] ;  /* 0x0003b800010f7983 */ /* 0x001ea80000300800 */
[----:B------:R-:W3:Y:S04]  /*21080*/  LDL.LU R13, [R1+0xa7c] ;  /* 0x000a7c00010d7983 */ /* 0x000ee80000300800 */
[----:B------:R0:W-:Y:S04]  /*21090*/  STL [R1+0x9b4], R14 ;  /* 0x0009b40e01007387 */ /* 0x0001e80000100800 */
[----:B0-----:R-:W2:Y:S01]  /*210a0*/  LDL.LU R14, [R1+0x398] ;  /* 0x00039800010e7983 */ /* 0x001ea20000300800 */
[----:B---3--:R-:W-:-:S03]  /*210b0*/  F2FP.PACK_AB R13, R12, R13 ;  /* 0x0000000d0c0d723e */ /* 0x008fc600000000ff */
[----:B------:R-:W4:Y:S04]  /*210c0*/  LDL.LU R12, [R1+0xa78] ;  /* 0x000a7800010c7983 */ /* 0x000f280000300800 */
[----:B------:R0:W-:Y:S04]  /*210d0*/  STL [R1+0x9b8], R13 ;  /* 0x0009b80d01007387 */ /* 0x0001e80000100800 */
[----:B0-----:R-:W3:Y:S01]  /*210e0*/  LDL.LU R13, [R1+0x378] ;  /* 0x00037800010d7983 */ /* 0x001ee20000300800 */
[----:B----4-:R-:W-:-:S03]  /*210f0*/  F2FP.PACK_AB R12, R11, R12 ;  /* 0x0000000c0b0c723e */ /* 0x010fc600000000ff */
[----:B------:R-:W4:Y:S04]  /*21100*/  LDL.LU R11, [R1+0xa74] ;  /* 0x000a7400010b7983 */ /* 0x000f280000300800 */
[----:B------:R0:W-:Y:S04]  /*21110*/  STL [R1+0x9bc], R12 ;  /* 0x0009bc0c01007387 */ /* 0x0001e80000100800 */
[----:B0-----:R-:W2:Y:S01]  /*21120*/  LDL.LU R12, [R1+0x3dc] ;  /* 0x0003dc00010c7983 */ /* 0x001ea20000300800 */
[----:B----4-:R-:W-:-:S03]  /*21130*/  F2FP.PACK_AB R11, R10, R11 ;  /* 0x0000000b0a0b723e */ /* 0x010fc600000000ff */
[----:B------:R-:W2:Y:S04]  /*21140*/  LDL.LU R10, [R1+0xa70] ;  /* 0x000a7000010a7983 */ /* 0x000ea80000300800 */
[----:B------:R0:W-:Y:S04]  /*21150*/  STL [R1+0x9c0], R11 ;  /* 0x0009c00b01007387 */ /* 0x0001e80000100800 */
[----:B0-----:R-:W4:Y:S01]  /*21160*/  LDL.LU R11, [R1+0x3bc] ;  /* 0x0003bc00010b7983 */ /* 0x001f220000300800 */
[----:B--2---:R-:W-:-:S03]  /*21170*/  F2FP.PACK_AB R10, R9, R10 ;  /* 0x0000000a090a723e */ /* 0x004fc600000000ff */
[----:B------:R-:W4:Y:S01]  /*21180*/  LDL.LU R9, [R1+0xa6c] ;  /* 0x000a6c0001097983 */ /* 0x000f220000300800 */
[----:B------:R-:W-:Y:S02]  /*21190*/  F2FP.PACK_AB R8, R12, R8 ;  /* 0x000000080c08723e */ /* 0x000fe400000000ff */
[----:B---3--:R-:W-:Y:S01]  /*211a0*/  F2FP.PACK_AB R7, R13, R7 ;  /* 0x000000070d07723e */ /* 0x008fe200000000ff */
[----:B------:R-:W-:Y:S01]  /*211b0*/  STL [R1+0x9c4], R10 ;  /* 0x0009c40a01007387 */ /* 0x000fe20000100800 */
[----:B------:R-:W-:Y:S02]  /*211c0*/  F2FP.PACK_AB R6, R14, R6 ;  /* 0x000000060e06723e */ /* 0x000fe400000000ff */
[----:B------:R-:W-:Y:S02]  /*211d0*/  F2FP.PACK_AB R5, R15, R5 ;  /* 0x000000050f05723e */ /* 0x000fe400000000ff */
[----:B------:R-:W-:Y:S02]  /*211e0*/  F2FP.PACK_AB R4, R16, R4 ;  /* 0x000000041004723e */ /* 0x000fe400000000ff */
[----:B------:R-:W-:-:S02]  /*211f0*/  F2FP.PACK_AB R3, R27, R3 ;  /* 0x000000031b03723e */ /* 0x000fc400000000ff */
[----:B----4-:R-:W-:-:S05]  /*21200*/  F2FP.PACK_AB R9, R11, R9 ;  /* 0x000000090b09723e */ /* 0x010fca00000000ff */
[----:B------:R-:W-:Y:S04]  /*21210*/  STL [R1+0x9c8], R9 ;  /* 0x0009c80901007387 */ /* 0x000fe80000100800 */
[----:B------:R-:W-:Y:S04]  /*21220*/  STL [R1+0x9cc], R8 ;  /* 0x0009cc0801007387 */ /* 0x000fe80000100800 */
[----:B------:R-:W-:Y:S04]  /*21230*/  STL [R1+0x9d0], R7 ;  /* 0x0009d00701007387 */ /* 0x000fe80000100800 */
[----:B------:R-:W-:Y:S04]  /*21240*/  STL [R1+0x9d4], R6 ;  /* 0x0009d40601007387 */ /* 0x000fe80000100800 */
[----:B------:R0:W-:Y:S04]  /*21250*/  STL [R1+0x9d8], R5 ;  /* 0x0009d80501007387 */ /* 0x0001e80000100800 */
[----:B------:R1:W-:Y:S01]  /*21260*/  STL [R1+0x9dc], R4 ;  /* 0x0009dc0401007387 */ /* 0x0003e20000100800 */
[----:B0-----:R-:W-:-:S02]  /*21270*/  F2FP.PACK_AB R5, R17, R18 ;  /* 0x000000121105723e */ /* 0x001fc400000000ff */
[----:B-1----:R-:W-:-:S03]  /*21280*/  F2FP.PACK_AB R4, R19, R20 ;  /* 0x000000141304723e */ /* 0x002fc600000000ff */
[----:B------:R0:W-:Y:S01]  /*21290*/  STL [R1+0xc], R5 ;  /* 0x00000c0501007387 */ /* 0x0001e20000100800 */
[----:B------:R-:W-:-:S03]  /*212a0*/  F2FP.PACK_AB R6, R21, R22 ;  /* 0x000000161506723e */ /* 0x000fc600000000ff */
[----:B------:R1:W-:Y:S01]  /*212b0*/  STL [R1+0x8], R4 ;  /* 0x0000080401007387 */ /* 0x0003e20000100800 */
[----:B0-----:R-:W-:-:S03]  /*212c0*/  F2FP.PACK_AB R5, R23, R24 ;  /* 0x000000181705723e */ /* 0x001fc600000000ff */
[----:B------:R-:W-:Y:S01]  /*212d0*/  STL [R1+0x4], R6 ;  /* 0x0000040601007387 */ /* 0x000fe20000100800 */
[----:B-1----:R-:W-:-:S03]  /*212e0*/  F2FP.PACK_AB R4, R25, R26 ;  /* 0x0000001a1904723e */ /* 0x002fc600000000ff */
[----:B------:R-:W-:Y:S04]  /*212f0*/  STL [R1], R5 ;  /* 0x0000000501007387 */ /* 0x000fe80000100800 */
[----:B------:R0:W-:Y:S04]  /*21300*/  STL [R1+0x1c], R4 ;  /* 0x00001c0401007387 */ /* 0x0001e80000100800 */
[----:B------:R-:W-:Y:S04]  /*21310*/  STL [R1+0x18], R3 ;  /* 0x0000180301007387 */ /* 0x000fe80000100800 */
[----:B0-----:R-:W2:Y:S01]  /*21320*/  LDL.LU R4, [R1+0x4ac] ;  /* 0x0004ac0001047983 */ /* 0x001ea20000300800 */
[----:B------:R-:W-:-:S02]  /*21330*/  F2FP.PACK_AB R2, R0, R2 ;  /* 0x000000020002723e */ /* 0x000fc400000000ff */
        /* <DEDUP_REMOVED lines=171> */
[----:B----4-:R-:W-:-:S03]  /*21df0*/  F2FP.PACK_AB R8, R7, R8 ;  /* 0x000000080708723e */ /* 0x010fc600000000ff */
[----:B------:R0:W-:Y:S01]  /*21e00*/  STL [R1+0x68], R4 ;  /* 0x0000680401007387 */ /* 0x0001e20000100800 */
[----:B---3--:R-:W-:Y:S02]  /*21e10*/  F2FP.PACK_AB R10, R9, R10 ;  /* 0x0000000a090a723e */ /* 0x008fe400000000ff */
[----:B------:R-:W-:Y:S01]  /*21e20*/  F2FP.PACK_AB R12, R11, R12 ;  /* 0x0000000c0b0c723e */ /* 0x000fe200000000ff */
[----:B0-----:R0:W5:Y:S01]  /*21e30*/  LDL.LU R4, [R1+0x9dc] ;  /* 0x0009dc0001047983 */ /* 0x0011620000300800 */
[----:B------:R-:W-:Y:S02]  /*21e40*/  F2FP.PACK_AB R14, R13, R14 ;  /* 0x0000000e0d0e723e */ /* 0x000fe400000000ff */
[----:B------:R-:W-:Y:S02]  /*21e50*/  F2FP.PACK_AB R16, R15, R16 ;  /* 0x000000100f10723e */ /* 0x000fe400000000ff */
        /* <DEDUP_REMOVED lines=8> */
[----:B--2---:R-:W-:Y:S02]  /*21ee0*/  F2FP.PACK_AB R6, R5, R6 ;  /* 0x000000060506723e */ /* 0x004fe400000000ff */
[----:B------:R0:W5:Y:S04]  /*21ef0*/  LDL.LU R5, [R1+0x9d8] ;  /* 0x0009d80001057983 */ /* 0x0001680000300800 */
[----:B------:R1:W-:Y:S04]  /*21f00*/  STL [R1+0x64], R6 ;  /* 0x0000640601007387 */ /* 0x0003e80000100800 */
[----:B-1----:R0:W5:Y:S04]  /*21f10*/  LDL.LU R6, [R1+0x9d4] ;  /* 0x0009d40001067983 */ /* 0x0021680000300800 */
        /* <DEDUP_REMOVED lines=32> */
[----:B------:R0:W-:Y:S04]  /*22120*/  STL [R1+0x90], R0 ;  /* 0x0000900001007387 */ /* 0x0001e80000100800 */
[----:B------:R0:W-:Y:S02]  /*22130*/  STL [R1+0x94], R2 ;  /* 0x0000940201007387 */ /* 0x0001e40000100800 */
.L_x_0:
[----:B-----5:R-:W-:Y:S04]  /*22140*/  STL.64 [R1+0xb18], R6 ;  /* 0x000b180601007387 */ /* 0x020fe80000100a00 */
[----:B------:R-:W-:Y:S04]  /*22150*/  STL.64 [R1+0xb10], R4 ;  /* 0x000b100401007387 */ /* 0x000fe80000100a00 */
[----:B------:R-:W-:Y:S04]  /*22160*/  STL.64 [R1+0xb08], R10 ;  /* 0x000b080a01007387 */ /* 0x000fe80000100a00 */
[----:B------:R-:W-:Y:S04]  /*22170*/  STL.64 [R1+0xb00], R8 ;  /* 0x000b000801007387 */ /* 0x000fe80000100a00 */
[----:B------:R-:W-:Y:S04]  /*22180*/  STL.64 [R1+0xaf8], R14 ;  /* 0x000af80e01007387 */ /* 0x000fe80000100a00 */
[----:B------:R-:W-:Y:S04]  /*22190*/  STL.64 [R1+0xaf0], R12 ;  /* 0x000af00c01007387 */ /* 0x000fe80000100a00 */
[----:B------:R-:W-:Y:S04]  /*221a0*/  STL.64 [R1+0xae8], R18 ;  /* 0x000ae81201007387 */ /* 0x000fe80000100a00 */
[----:B------:R2:W-:Y:S04]  /*221b0*/  STL.64 [R1+0xae0], R16 ;  /* 0x000ae01001007387 */ /* 0x0005e80000100a00 */
[----:B--2---:R-:W2:Y:S04]  /*221c0*/  LDL.LU R16, [R1+0x20] ;  /* 0x0000200001107983 */ /* 0x004ea80000300800 */
[----:B------:R-:W2:Y:S04]  /*221d0*/  LDL.LU R17, [R1+0x24] ;  /* 0x0000240001117983 */ /* 0x000ea80000300800 */
[----:B------:R-:W3:Y:S04]  /*221e0*/  LDL.LU R18, [R1+0x28] ;  /* 0x0000280001127983 */ /* 0x000ee80000300800 */
[----:B------:R-:W3:Y:S04]  /*221f0*/  LDL.LU R19, [R1+0x2c] ;  /* 0x00002c0001137983 */ /* 0x000ee80000300800 */
[----:B-1----:R-:W1:Y:S04]  /*22200*/  S2R R29, SR_TID.X ;  /* 0x00000000001d7919 */ /* 0x002e680000002100 */
[----:B------:R-:W-:Y:S06]  /*22210*/  BAR.SYNC.DEFER_BLOCKING 0x0 ;  /* 0x0000000000007b1d */ /* 0x000fec0000010000 */
[----:B---3--:R-:W-:Y:S04]  /*22220*/  STL.64 [R1+0xb28], R18 ;  /* 0x000b281201007387 */ /* 0x008fe80000100a00 */
[----:B--2---:R2:W-:Y:S04]  /*22230*/  STL.64 [R1+0xb20], R16 ;  /* 0x000b201001007387 */ /* 0x0045e80000100a00 */
[----:B------:R-:W3:Y:S04]  /*22240*/  LDL.LU R12, [R1+0x30] ;  /* 0x00003000010c7983 */ /* 0x000ee80000300800 */
[----:B------:R-:W3:Y:S04]  /*22250*/  LDL.LU R13, [R1+0x34] ;  /* 0x00003400010d7983 */ /* 0x000ee80000300800 */
[----:B------:R-:W4:Y:S04]  /*22260*/  LDL.LU R14, [R1+0x38] ;  /* 0x00003800010e7983 */ /* 0x000f280000300800 */
[----:B------:R-:W4:Y:S04]  /*22270*/  LDL.LU R15, [R1+0x3c] ;  /* 0x00003c00010f7983 */ /* 0x000f280000300800 */
[----:B----4-:R-:W-:Y:S04]  /*22280*/  STL.64 [R1+0xb38], R14 ;  /* 0x000b380e01007387 */ /* 0x010fe80000100a00 */
[----:B---3--:R3:W-:Y:S04]  /*22290*/  STL.64 [R1+0xb30], R12 ;  /* 0x000b300c01007387 */ /* 0x0087e80000100a00 */
[----:B------:R-:W4:Y:S04]  /*222a0*/  LDL.LU R4, [R1+0x50] ;  /* 0x0000500001047983 */ /* 0x000f280000300800 */
[----:B------:R-:W4:Y:S04]  /*222b0*/  LDL.LU R5, [R1+0x54] ;  /* 0x0000540001057983 */ /* 0x000f280000300800 */
[----:B------:R-:W2:Y:S04]  /*222c0*/  LDL.LU R6, [R1+0x58] ;  /* 0x0000580001067983 */ /* 0x000ea80000300800 */
[----:B------:R-:W2:Y:S04]  /*222d0*/  LDL.LU R7, [R1+0x5c] ;  /* 0x00005c0001077983 */ /* 0x000ea80000300800 */
[----:B--2---:R-:W-:Y:S04]  /*222e0*/  STL.64 [R1+0xb48], R6 ;  /* 0x000b480601007387 */ /* 0x004fe80000100a00 */
[----:B----4-:R-:W-:Y:S04]  /*222f0*/  STL.64 [R1+0xb40], R4 ;  /* 0x000b400401007387 */ /* 0x010fe80000100a00 */
[----:B------:R-:W2:Y:S04]  /*22300*/  LDL.LU R16, [R1+0x60] ;  /* 0x0000600001107983 */ /* 0x000ea80000300800 */
[----:B------:R-:W2:Y:S04]  /*22310*/  LDL.LU R17, [R1+0x64] ;  /* 0x0000640001117983 */ /* 0x000ea80000300800 */
[----:B------:R-:W4:Y:S04]  /*22320*/  LDL.LU R18, [R1+0x68] ;  /* 0x0000680001127983 */ /* 0x000f280000300800 */
[----:B------:R-:W4:Y:S04]  /*22330*/  LDL.LU R19, [R1+0x6c] ;  /* 0x00006c0001137983 */ /* 0x000f280000300800 */
[----:B0-----:R-:W2:Y:S04]  /*22340*/  LDL.LU R3, [R1+0x4] ;  /* 0x0000040001037983 */ /* 0x001ea80000300800 */
[----:B------:R-:W3:Y:S04]  /*22350*/  LDL.LU R2, [R1+0x8] ;  /* 0x0000080001027983 */ /* 0x000ee80000300800 */
[----:B------:R-:W3:Y:S04]  /*22360*/  LDL.LU R0, [R1+0xc] ;  /* 0x00000c0001007983 */ /* 0x000ee80000300800 */
[----:B----4-:R-:W-:Y:S04]  /*22370*/  STL.64 [R1+0xb58], R18 ;  /* 0x000b581201007387 */ /* 0x010fe80000100a00 */
[----:B--2---:R0:W-:Y:S04]  /*22380*/  STL.64 [R1+0xb50], R16 ;  /* 0x000b501001007387 */ /* 0x0041e80000100a00 */
[----:B---3--:R-:W2:Y:S04]  /*22390*/  LDL.LU R12, [R1+0x70] ;  /* 0x00007000010c7983 */ /* 0x008ea80000300800 */
[----:B------:R-:W2:Y:S04]  /*223a0*/  LDL.LU R13, [R1+0x74] ;  /* 0x00007400010d7983 */ /* 0x000ea80000300800 */
[----:B------:R-:W2:Y:S04]  /*223b0*/  LDL.LU R14, [R1+0x78] ;  /* 0x00007800010e7983 */ /* 0x000ea80000300800 */
[----:B------:R-:W2:Y:S04]  /*223c0*/  LDL.LU R15, [R1+0x7c] ;  /* 0x00007c00010f7983 */ /* 0x000ea80000300800 */
[----:B0-----:R-:W3:Y:S04]  /*223d0*/  LDL.LU R16, [R1+0x90] ;  /* 0x0000900001107983 */ /* 0x001ee80000300800 */
[----:B------:R-:W3:Y:S04]  /*223e0*/  LDL.LU R17, [R1+0x94] ;  /* 0x0000940001117983 */ /* 0x000ee80000300800 */
[----:B------:R-:W3:Y:S04]  /*223f0*/  LDL.LU R18, [R1+0x98] ;  /* 0x0000980001127983 */ /* 0x000ee80000300800 */
[----:B------:R-:W3:Y:S04]  /*22400*/  LDL.LU R19, [R1+0x9c] ;  /* 0x00009c0001137983 */ /* 0x000ee80000300800 */
[----:B------:R-:W4:Y:S04]  /*22410*/  LDL.LU R4, [R1+0x80] ;  /* 0x0000800001047983 */ /* 0x000f280000300800 */
[----:B------:R-:W4:Y:S04]  /*22420*/  LDL.LU R5, [R1+0x84] ;  /* 0x0000840001057983 */ /* 0x000f280000300800 */
[----:B------:R-:W4:Y:S04]  /*22430*/  LDL.LU R6, [R1+0x88] ;  /* 0x0000880001067983 */ /* 0x000f280000300800 */
[----:B------:R-:W4:Y:S04]  /*22440*/  LDL.LU R7, [R1+0x8c] ;  /* 0x00008c0001077983 */ /* 0x000f280000300800 */
[----:B------:R-:W2:Y:S04]  /*22450*/  LDL.LU R8, [R1+0x40] ;  /* 0x0000400001087983 */ /* 0x000ea80000300800 */
[----:B------:R-:W2:Y:S04]  /*22460*/  LDL.LU R9, [R1+0x44] ;  /* 0x0000440001097983 */ /* 0x000ea80000300800 */
[----:B------:R-:W2:Y:S04]  /*22470*/  LDL.LU R10, [R1+0x48] ;  /* 0x00004800010a7983 */ /* 0x000ea80000300800 */
[----:B------:R-:W2:Y:S04]  /*22480*/  LDL.LU R11, [R1+0x4c] ;  /* 0x00004c00010b7983 */ /* 0x000ea80000300800 */
[----:B------:R-:W-:Y:S04]  /*22490*/  STL.64 [R1+0xad8], R22 ;  /* 0x000ad81601007387 */ /* 0x000fe80000100a00 */
[----:B------:R0:W-:Y:S04]  /*224a0*/  STL.64 [R1+0xad0], R20 ;  /* 0x000ad01401007387 */ /* 0x0001e80000100a00 */
[----:B0-----:R-:W2:Y:S04]  /*224b0*/  LDL.LU R20, [R1+0x10] ;  /* 0x0000100001147983 */ /* 0x001ea80000300800 */
[----:B------:R-:W2:Y:S04]  /*224c0*/  LDL.LU R21, [R1+0x14] ;  /* 0x0000140001157983 */ /* 0x000ea80000300800 */
[----:B------:R-:W2:Y:S04]  /*224d0*/  LDL.LU R22, [R1+0x18] ;  /* 0x0000180001167983 */ /* 0x000ea80000300800 */
[----:B------:R-:W2:Y:S04]  /*224e0*/  LDL.LU R23, [R1+0x1c] ;  /* 0x00001c0001177983 */ /* 0x000ea80000300800 */
[----:B------:R0:W-:Y:S04]  /*224f0*/  STL.64 [R1+0xac8], R26 ;  /* 0x000ac81a01007387 */ /* 0x0001e80000100a00 */
[----:B------:R1:W-:Y:S01]  /*22500*/  STL.64 [R1+0xac0], R24 ;  /* 0x000ac01801007387 */ /* 0x0003e20000100a00 */
[----:B0-----:R-:W-:-:S03]  /*22510*/  IMAD.MOV.U32 R26, RZ, RZ, R2 ;  /* 0x000000ffff1a7224 */ /* 0x001fc600078e0002 */
[----:B------:R-:W0:Y:S01]  /*22520*/  S2R R2, SR_TID.X ;  /* 0x0000000000027919 */ /* 0x000e220000002100 */
[----:B------:R-:W-:Y:S02]  /*22530*/  IMAD.MOV.U32 R27, RZ, RZ, R0 ;  /* 0x000000ffff1b7224 */ /* 0x000fe400078e0000 */
[----:B-1----:R-:W-:Y:S01]  /*22540*/  IMAD.MOV.U32 R25, RZ, RZ, R3 ;  /* 0x000000ffff197224 */ /* 0x002fe200078e0003 */
[----:B------:R-:W2:Y:S01]  /*22550*/  LDL.LU R24, [R1] ;  /* 0x0000000001187983 */ /* 0x000ea20000300800 */
[C---:B------:R-:W-:Y:S02]  /*22560*/  IMAD.SHL.U32 R3, R29.reuse, 0x400, RZ ;  /* 0x000004001d037824 */ /* 0x040fe400078e00ff */
[----:B------:R-:W-:-:S03]  /*22570*/  IMAD.SHL.U32 R0, R29, 0x20, RZ ;  /* 0x000000201d007824 */ /* 0x000fc600078e00ff */
[----:B------:R-:W-:Y:S02]  /*22580*/  LOP3.LUT R3, R3, 0x6000, RZ, 0xc0, !PT ;  /* 0x0000600003037812 */ /* 0x000fe400078ec0ff */
[----:B------:R-:W-:Y:S02]  /*22590*/  LOP3.LUT R0, R0, 0x60, RZ, 0xc0, !PT ;  /* 0x0000006000007812 */ /* 0x000fe400078ec0ff */
[----:B0-----:R-:W-:Y:S01]  /*225a0*/  LOP3.LUT R28, R2, 0x60, RZ, 0xc0, !PT ;  /* 0x00000060021c7812 */ /* 0x001fe200078ec0ff */
[----:B------:R-:W-:-:S04]  /*225b0*/  IMAD.SHL.U32 R2, R29, 0x4, RZ ;  /* 0x000000041d027824 */ /* 0x000fc800078e00ff */
[----:B------:R-:W-:Y:S01]  /*225c0*/  IMAD R3, R28, 0x40, R3 ;  /* 0x000000401c037824 */ /* 0x000fe200078e0203 */
[----:B------:R-:W-:Y:S01]  /*225d0*/  LOP3.LUT R0, R0, 0x70, R2, 0x78, !PT ;  /* 0x0000007000007812 */ /* 0x000fe200078e7802 */
[C---:B------:R-:W-:Y:S02]  /*225e0*/  IMAD.SHL.U32 R28, R29.reuse, 0x10, RZ ;  /* 0x000000101d1c7824 */ /* 0x040fe400078e00ff */
[----:B------:R-:W-:Y:S02]  /*225f0*/  IMAD.SHL.U32 R2, R29, 0x1000, RZ ;  /* 0x000010001d027824 */ /* 0x000fe400078e00ff */
[----:B------:R-:W-:Y:S01]  /*22600*/  IMAD.IADD R3, R0, 0x1, R3 ;  /* 0x0000000100037824 */ /* 0x000fe200078e0203 */
[----:B------:R-:W-:-:S04]  /*22610*/  LOP3.LUT R28, R28, 0x7f0, RZ, 0xc0, !PT ;  /* 0x000007f01c1c7812 */ /* 0x000fc800078ec0ff */
[----:B------:R-:W-:Y:S01]  /*22620*/  LOP3.LUT R28, R28, 0x6000, R2, 0xf8, !PT ;  /* 0x000060001c1c7812 */ /* 0x000fe200078ef802 */
[----:B---3--:R0:W-:Y:S04]  /*22630*/  STS.128 [R3], R16 ;  /* 0x0000001003007388 */ /* 0x0081e80000000c00 */
[----:B0-----:R-:W3:Y:S04]  /*22640*/  LDL.LU.64 R18, [R1+0xb58] ;  /* 0x000b580001127983 */ /* 0x001ee80000300a00 */
[----:B------:R-:W3:Y:S04]  /*22650*/  LDL.LU.64 R16, [R1+0xb50] ;  /* 0x000b500001107983 */ /* 0x000ee80000300a00 */
[----:B----4-:R0:W-:Y:S04]  /*22660*/  STS.128 [R3+0x400], R4 ;  /* 0x0004000403007388 */ /* 0x0101e80000000c00 */
[----:B--2---:R1:W-:Y:S04]  /*22670*/  STS.128 [R3+0x80], R12 ;  /* 0x0000800c03007388 */ /* 0x0043e80000000c00 */
[----:B0-----:R-:W2:Y:S04]  /*22680*/  LDL.LU.64 R6, [R1+0xb48] ;  /* 0x000b480001067983 */ /* 0x001ea80000300a00 */
[----:B------:R-:W2:Y:S04]  /*22690*/  LDL.LU.64 R4, [R1+0xb40] ;  /* 0x000b400001047983 */ /* 0x000ea80000300a00 */
[----:B-1----:R-:W4:Y:S04]  /*226a0*/  LDL.LU.64 R14, [R1+0xb38] ;  /* 0x000b3800010e7983 */ /* 0x002f280000300a00 */
[----:B------:R-:W4:Y:S04]  /*226b0*/  LDL.LU.64 R12, [R1+0xb30] ;  /* 0x000b3000010c7983 */ /* 0x000f280000300a00 */
[----:B---3--:R0:W-:Y:S04]  /*226c0*/  STS.128 [R3+0x480], R16 ;  /* 0x0004801003007388 */ /* 0x0081e80000000c00 */
[----:B0-----:R-:W3:Y:S04]  /*226d0*/  LDL.LU.64 R18, [R1+0xb28] ;  /* 0x000b280001127983 */ /* 0x001ee80000300a00 */
[----:B------:R-:W3:Y:S04]  /*226e0*/  LDL.LU.64 R16, [R1+0xb20] ;  /* 0x000b200001107983 */ /* 0x000ee80000300a00 */
[----:B--2---:R0:W-:Y:S04]  /*226f0*/  STS.128 [R3+0x100], R4 ;  /* 0x0001000403007388 */ /* 0x0041e80000000c00 */
[----:B------:R1:W-:Y:S04]  /*22700*/  STS.128 [R3+0x500], R8 ;  /* 0x0005000803007388 */ /* 0x0003e80000000c00 */
[----:B----4-:R2:W-:Y:S04]  /*22710*/  STS.128 [R3+0x180], R12 ;  /* 0x0001800c03007388 */ /* 0x0105e80000000c00 */
[----:B0-----:R-:W4:Y:S04]  /*22720*/  LDL.LU.64 R6, [R1+0xb18] ;  /* 0x000b180001067983 */ /* 0x001f280000300a00 */
[----:B------:R-:W4:Y:S04]  /*22730*/  LDL.LU.64 R4, [R1+0xb10] ;  /* 0x000b100001047983 */ /* 0x000f280000300a00 */
[----:B-1----:R-:W4:Y:S04]  /*22740*/  LDL.LU.64 R10, [R1+0xb08] ;  /* 0x000b0800010a7983 */ /* 0x002f280000300a00 */
[----:B------:R-:W4:Y:S04]  /*22750*/  LDL.LU.64 R8, [R1+0xb00] ;  /* 0x000b000001087983 */ /* 0x000f280000300a00 */
[----:B--2---:R-:W2:Y:S04]  /*22760*/  LDL.LU.64 R14, [R1+0xaf8] ;  /* 0x000af800010e7983 */ /* 0x004ea80000300a00 */
[----:B------:R-:W2:Y:S04]  /*22770*/  LDL.LU.64 R12, [R1+0xaf0] ;  /* 0x000af000010c7983 */ /* 0x000ea80000300a00 */
[----:B------:R-:W-:Y:S04]  /*22780*/  STS.128 [R3+0x200], R20 ;  /* 0x0002001403007388 */ /* 0x000fe80000000c00 */
[----:B------:R-:W-:Y:S04]  /*22790*/  STS.128 [R3+0x600], R24 ;  /* 0x0006001803007388 */ /* 0x000fe80000000c00 */
[----:B---3--:R0:W-:Y:S04]  /*227a0*/  STS.128 [R3+0x580], R16 ;  /* 0x0005801003007388 */ /* 0x0081e80000000c00 */
[----:B0-----:R-:W3:Y:S04]  /*227b0*/  LDL.LU.64 R18, [R1+0xae8] ;  /* 0x000ae80001127983 */ /* 0x001ee80000300a00 */
[----:B------:R-:W3:Y:S04]  /*227c0*/  LDL.LU.64 R16, [R1+0xae0] ;  /* 0x000ae00001107983 */ /* 0x000ee80000300a00 */
[----:B------:R-:W3:Y:S04]  /*227d0*/  LDL.LU.64 R22, [R1+0xad8] ;  /* 0x000ad80001167983 */ /* 0x000ee80000300a00 */
[----:B------:R-:W3:Y:S04]  /*227e0*/  LDL.LU.64 R20, [R1+0xad0] ;  /* 0x000ad00001147983 */ /* 0x000ee80000300a00 */
[----:B------:R-:W3:Y:S04]  /*227f0*/  LDL.LU.64 R26, [R1+0xac8] ;  /* 0x000ac800011a7983 */ /* 0x000ee80000300a00 */
[----:B------:R-:W3:Y:S01]  /*22800*/  LDL.LU.64 R24, [R1+0xac0] ;  /* 0x000ac00001187983 */ /* 0x000ee20000300a00 */
[----:B------:R-:W-:-:S02]  /*22810*/  LOP3.LUT R2, R28, 0x40, RZ, 0x3c, !PT ;  /* 0x000000401c027812 */ /* 0x000fc400078e3cff */
[C---:B------:R-:W-:Y:S01]  /*22820*/  LOP3.LUT R0, R28.reuse, 0x60, RZ, 0x3c, !PT ;  /* 0x000000601c007812 */ /* 0x040fe200078e3cff */
[----:B----4-:R0:W-:Y:S04]  /*22830*/  STS.128 [R3+0x280], R4 ;  /* 0x0002800403007388 */ /* 0x0101e80000000c00 */
[----:B------:R-:W-:Y:S04]  /*22840*/  STS.128 [R3+0x680], R8 ;  /* 0x0006800803007388 */ /* 0x000fe80000000c00 */
[----:B--2---:R-:W-:Y:S01]  /*22850*/  STS.128 [R3+0x300], R12 ;  /* 0x0003000c03007388 */ /* 0x004fe20000000c00 */
[----:B0-----:R-:W-:-:S03]  /*22860*/  LOP3.LUT R7, R28, 0x20, RZ, 0x3c, !PT ;  /* 0x000000201c077812 */ /* 0x001fc600078e3cff */
[----:B---3--:R-:W-:Y:S04]  /*22870*/  STS.128 [R3+0x700], R16 ;  /* 0x0007001003007388 */ /* 0x008fe80000000c00 */
[----:B------:R-:W-:Y:S04]  /*22880*/  STS.128 [R3+0x380], R20 ;  /* 0x0003801403007388 */ /* 0x000fe80000000c00 */
[----:B------:R-:W-:Y:S04]  /*22890*/  STS.128 [R3+0x780], R24 ;  /* 0x0007801803007388 */ /* 0x000fe80000000c00 */
[----:B------:R-:W-:Y:S06]  /*228a0*/  BAR.SYNC.DEFER_BLOCKING 0x0 ;  /* 0x0000000000007b1d */ /* 0x000fec0000010000 */
[----:B------:R-:W0:Y:S04]  /*228b0*/  LDS.128 R8, [R28] ;  /* 0x000000001c087984 */ /* 0x000e280000000c00 */
[----:B------:R-:W1:Y:S04]  /*228c0*/  LDS.128 R16, [R28+0x800] ;  /* 0x000800001c107984 */ /* 0x000e680000000c00 */
[----:B------:R-:W-:Y:S04]  /*228d0*/  LDS.128 R12, [R28+0x1000] ;  /* 0x001000001c0c7984 */ /* 0x000fe80000000c00 */
[----:B0-----:R-:W-:Y:S04]  /*228e0*/  STL.64 [R1+0x60], R8 ;  /* 0x0000600801007387 */ /* 0x001fe80000100a00 */
[----:B------:R-:W-:Y:S04]  /*228f0*/  STL.64 [R1+0x68], R10 ;  /* 0x0000680a01007387 */ /* 0x000fe80000100a00 */
[----:B------:R-:W0:Y:S04]  /*22900*/  LDS.128 R8, [R28+0x1800] ;  /* 0x001800001c087984 */ /* 0x000e280000000c00 */
[----:B-1----:R-:W-:Y:S04]  /*22910*/  STL.64 [R1+0x90], R16 ;  /* 0x0000901001007387 */ /* 0x002fe80000100a00 */
[----:B------:R-:W-:Y:S04]  /*22920*/  STL.64 [R1+0x98], R18 ;  /* 0x0000981201007387 */ /* 0x000fe80000100a00 */
[----:B------:R-:W1:Y:S04]  /*22930*/  LDS.128 R16, [R7] ;  /* 0x0000000007107984 */ /* 0x000e680000000c00 */
[----:B0-----:R-:W-:Y:S01]  /*22940*/  STL [R1+0x70], R8 ;  /* 0x0000700801007387 */ /* 0x001fe20000100800 */
[----:B------:R-:W-:-:S03]  /*22950*/  IMAD.MOV.U32 R29, RZ, RZ, R9 ;  /* 0x000000ffff1d7224 */ /* 0x000fc600078e0009 */
[----:B------:R-:W-:Y:S04]  /*22960*/  STL.64 [R1+0x80], R12 ;  /* 0x0000800c01007387 */ /* 0x000fe80000100a00 */
[----:B------:R-:W-:Y:S04]  /*22970*/  STL.64 [R1+0x88], R14 ;  /* 0x0000880e01007387 */ /* 0x000fe80000100a00 */
[----:B------:R-:W-:Y:S04]  /*22980*/  STL.64 [R1+0x78], R10 ;  /* 0x0000780a01007387 */ /* 0x000fe80000100a00 */
[----:B------:R-:W0:Y:S04]  /*22990*/  LDS.128 R12, [R7+0x800] ;  /* 0x00080000070c7984 */ /* 0x000e280000000c00 */
[----:B------:R-:W-:Y:S04]  /*229a0*/  LDS.128 R8, [R7+0x1000] ;  /* 0x0010000007087984 */ /* 0x000fe80000000c00 */
[----:B------:R-:W2:Y:S04]  /*229b0*/  LDS.128 R4, [R7+0x1800] ;  /* 0x0018000007047984 */ /* 0x000ea80000000c00 */
[----:B------:R-:W-:Y:S04]  /*229c0*/  STL [R1+0x9f4], R29 ;  /* 0x0009f41d01007387 */ /* 0x000fe80000100800 */
[----:B------:R3:W-:Y:S04]  /*229d0*/  STL [R1+0x9bc], R28 ;  /* 0x0009bc1c01007387 */ /* 0x0007e80000100800 */
[----:B-1----:R-:W-:Y:S04]  /*229e0*/  STL.64 [R1+0x50], R16 ;  /* 0x0000501001007387 */ /* 0x002fe80000100a00 */
[----:B------:R-:W-:Y:S04]  /*229f0*/  STL.64 [R1+0x58], R18 ;  /* 0x0000581201007387 */ /* 0x000fe80000100a00 */
[----:B------:R-:W-:Y:S04]  /*22a00*/  LDS.128 R16, [R0+0x1000] ;  /* 0x0010000000107984 */ /* 0x000fe80000000c00 */
[----:B0-----:R-:W-:Y:S04]  /*22a10*/  STL.64 [R1+0x40], R12 ;  /* 0x0000400c01007387 */ /* 0x001fe80000100a00 */
[----:B------:R-:W-:Y:S04]  /*22a20*/  STL.64 [R1+0x48], R14 ;  /* 0x0000480e01007387 */ /* 0x000fe80000100a00 */
[----:B--2---:R-:W-:Y:S01]  /*22a30*/  STL [R1+0x180], R4 ;  /* 0x0001800401007387 */ /* 0x004fe20000100800 */
[----:B---3--:R-:W-:-:S03]  /*22a40*/  IMAD.MOV.U32 R28, RZ, RZ, R5 ;  /* 0x000000ffff1c7224 */ /* 0x008fc600078e0005 */
[----:B------:R-:W-:Y:S04]  /*22a50*/  STL.64 [R1+0x30], R8 ;  /* 0x0000300801007387 */ /* 0x000fe80000100a00 */
[----:B------:R-:W-:Y:S04]  /*22a60*/  STL.64 [R1+0x38], R10 ;  /* 0x0000380a01007387 */ /* 0x000fe80000100a00 */
[----:B------:R-:W0:Y:S04]  /*22a70*/  LDS.128 R12, [R2] ;  /* 0x00000000020c7984 */ /* 0x000e280000000c00 */
[----:B------:R-:W-:Y:S04]  /*22a80*/  STL.64 [R1+0x188], R6 ;  /* 0x0001880601007387 */ /* 0x000fe80000100a00 */
[----:B------:R-:W1:Y:S04]  /*22a90*/  LDS.128 R4, [R2+0x1000] ;  /* 0x0010000002047984 */ /* 0x000e680000000c00 */
[----:B------:R-:W2:Y:S04]  /*22aa0*/  LDS.128 R8, [R2+0x800] ;  /* 0x0008000002087984 */ /* 0x000ea80000000c00 */
[----:B------:R-:W-:Y:S04]  /*22ab0*/  STL [R1+0x9f8], R28 ;  /* 0x0009f81c01007387 */ /* 0x000fe80000100800 */
[----:B0-----:R-:W-:Y:S04]  /*22ac0*/  STL.64 [R1+0x20], R12 ;  /* 0x0000200c01007387 */ /* 0x001fe80000100a00 */
[----:B------:R-:W-:Y:S04]  /*22ad0*/  STL.64 [R1+0x28], R14 ;  /* 0x0000280e01007387 */ /* 0x000fe80000100a00 */
[----:B-1----:R-:W-:Y:S04]  /*22ae0*/  STL [R1+0x9fc], R5 ;  /* 0x0009fc0501007387 */ /* 0x002fe80000100800 */
[----:B--2---:R-:W-:Y:S04]  /*22af0*/  STL.64 [R1], R8 ;  /* 0x0000000801007387 */ /* 0x004fe80000100a00 */
[----:B------:R-:W-:Y:S04]  /*22b00*/  STL.64 [R1+0x8], R10 ;  /* 0x0000080a01007387 */ /* 0x000fe80000100a00 */
[----:B------:R-:W0:Y:S04]  /*22b10*/  LDS.128 R8, [R2+0x1800] ;  /* 0x0018000002087984 */ /* 0x000e280000000c00 */
[----:B------:R1:W-:Y:S04]  /*22b20*/  STL [R1+0x9e4], R6 ;  /* 0x0009e40601007387 */ /* 0x0003e80000100800 */
[----:B------:R-:W-:Y:S04]  /*22b30*/  STL [R1+0x9c8], R7 ;  /* 0x0009c80701007387 */ /* 0x000fe80000100800 */
[----:B------:R-:W-:Y:S01]  /*22b40*/  LDS.128 R12, [R0+0x800] ;  /* 0x00080000000c7984 */ /* 0x000fe20000000c00 */
[----:B0-----:R-:W-:-:S03]  /*22b50*/  IMAD.MOV.U32 R29, RZ, RZ, R8 ;  /* 0x000000ffff1d7224 */ /* 0x001fc600078e0008 */
[----:B------:R-:W-:Y:S01]  /*22b60*/  STL.64 [R1+0x198], R10 ;  /* 0x0001980a01007387 */ /* 0x000fe20000100a00 */
[----:B-1----:R-:W-:-:S03]  /*22b70*/  IMAD.MOV.U32 R6, RZ, RZ, R9 ;  /* 0x000000ffff067224 */ /* 0x002fc600078e0009 */
[----:B------:R-:W0:Y:S04]  /*22b80*/  LDS.128 R8, [R0] ;  /* 0x0000000000087984 */ /* 0x000e280000000c00 */
[----:B------:R-:W-:Y:S04]  /*22b90*/  STL [R1+0xa00], R6 ;  /* 0x000a000601007387 */ /* 0x000fe80000100800 */
[----:B------:R-:W-:Y:S04]  /*22ba0*/  STL [R1+0xa14], R4 ;  /* 0x000a140401007387 */ /* 0x000fe80000100800 */
[----:B------:R-:W1:Y:S04]  /*22bb0*/  LDS.128 R4, [R0+0x1800] ;  /* 0x0018000000047984 */ /* 0x000e680000000c00 */
[----:B0-----:R-:W-:Y:S04]  /*22bc0*/  STL [R1+0xa04], R9 ;  /* 0x000a040901007387 */ /* 0x001fe80000100800 */
[----:B------:R1:W-:Y:S04]  /*22bd0*/  STL [R1+0x9e8], R10 ;  /* 0x0009e80a01007387 */ /* 0x0003e80000100800 */
[----:B------:R0:W-:Y:S04]  /*22be0*/  STL [R1+0x9d0], R11 ;  /* 0x0009d00b01007387 */ /* 0x0001e80000100800 */
[----:B------:R-:W-:Y:S01]  /*22bf0*/  STL [R1+0xa08], R13 ;  /* 0x000a080d01007387 */ /* 0x000fe20000100800 */
[----:B-1----:R-:W-:-:S03]  /*22c00*/  IMAD.MOV.U32 R10, RZ, RZ, R5 ;  /* 0x000000ffff0a7224 */ /* 0x002fc600078e0005 */
[----:B------:R-:W-:Y:S01]  /*22c10*/  STL [R1+0x9ec], R14 ;  /* 0x0009ec0e01007387 */ /* 0x000fe20000100800 */
[----:B0-----:R-:W-:-:S03]  /*22c20*/  IMAD.MOV.U32 R11, RZ, RZ, R4 ;  /* 0x000000ffff0b7224 */ /* 0x001fc600078e0004 */
[----:B------:R-:W-:Y:S04]  /*22c30*/  STL [R1+0x9cc], R15 ;  /* 0x0009cc0f01007387 */ /* 0x000fe80000100800 */
[----:B------:R-:W-:Y:S04]  /*22c40*/  STL [R1+0xa0c], R17 ;  /* 0x000a0c1101007387 */ /* 0x000fe80000100800 */
[----:B------:R-:W-:Y:S04]  /*22c50*/  STL [R1+0x9f0], R18 ;  /* 0x0009f01201007387 */ /* 0x000fe80000100800 */
[----:B------:R-:W-:Y:S04]  /*22c60*/  STL [R1+0x9c4], R19 ;  /* 0x0009c41301007387 */ /* 0x000fe80000100800 */
[----:B------:R0:W-:Y:S04]  /*22c70*/  STL [R1+0xa28], R16 ;  /* 0x000a281001007387 */ /* 0x0001e80000100800 */
[----:B------:R-:W-:Y:S04]  /*22c80*/  STL.64 [R1+0x1a8], R6 ;  /* 0x0001a80601007387 */ /* 0x000fe80000100a00 */
[----:B0-----:R-:W2:Y:S04]  /*22c90*/  LDL.LU R16, [R1+0x140] ;  /* 0x0001400001107983 */ /* 0x001ea80000300800 */
[----:B------:R-:W2:Y:S04]  /*22ca0*/  LDL.LU R17, [R1+0x144] ;  /* 0x0001440001117983 */ /* 0x000ea80000300800 */
[----:B------:R-:W3:Y:S04]  /*22cb0*/  LDL.LU R18, [R1+0x148] ;  /* 0x0001480001127983 */ /* 0x000ee80000300800 */
[----:B------:R-:W3:Y:S04]  /*22cc0*/  LDL.LU R19, [R1+0x14c] ;  /* 0x00014c0001137983 */ /* 0x000ee80000300800 */
[----:B------:R-:W-:Y:S06]  /*22cd0*/  BAR.SYNC.DEFER_BLOCKING 0x0 ;  /* 0x0000000000007b1d */ /* 0x000fec0000010000 */
[----:B---3--:R-:W-:Y:S04]  /*22ce0*/  STL.64 [R1+0xa38], R18 ;  /* 0x000a381201007387 */ /* 0x008fe80000100a00 */
[----:B--2---:R0:W-:Y:S04]  /*22cf0*/  STL.64 [R1+0xa30], R16 ;  /* 0x000a301001007387 */ /* 0x0041e80000100a00 */
[----:B0-----:R-:W2:Y:S04]  /*22d00*/  LDL.LU R16, [R1+0x160] ;  /* 0x0001600001107983 */ /* 0x001ea80000300800 */
[----:B------:R-:W2:Y:S04]  /*22d10*/  LDL.LU R17, [R1+0x164] ;  /* 0x0001640001117983 */ /* 0x000ea80000300800 */
[----:B------:R-:W3:Y:S04]  /*22d20*/  LDL.LU R18, [R1+0x168] ;  /* 0x0001680001127983 */ /* 0x000ee80000300800 */
[----:B------:R-:W3:Y:S04]  /*22d30*/  LDL.LU R19, [R1+0x16c] ;  /* 0x00016c0001137983 */ /* 0x000ee80000300800 */
[----:B---3--:R-:W-:Y:S04]  /*22d40*/  STL.64 [R1+0xa48], R18 ;  /* 0x000a481201007387 */ /* 0x008fe80000100a00 */
[----:B--2---:R0:W-:Y:S04]  /*22d50*/  STL.64 [R1+0xa40], R16 ;  /* 0x000a401001007387 */ /* 0x0041e80000100a00 */
[----:B0-----:R-:W2:Y:S04]  /*22d60*/  LDL.LU R16, [R1+0x170] ;  /* 0x0001700001107983 */ /* 0x001ea80000300800 */
[----:B------:R-:W2:Y:S04]  /*22d70*/  LDL.LU R17, [R1+0x174] ;  /* 0x0001740001117983 */ /* 0x000ea80000300800 */
[----:B------:R-:W3:Y:S04]  /*22d80*/  LDL.LU R18, [R1+0x178] ;  /* 0x0001780001127983 */ /* 0x000ee80000300800 */
[----:B------:R-:W3:Y:S04]  /*22d90*/  LDL.LU R19, [R1+0x17c] ;  /* 0x00017c0001137983 */ /* 0x000ee80000300800 */
[----:B------:R-:W4:Y:S04]  /*22da0*/  LDL.LU R4, [R1+0xd0] ;  /* 0x0000d00001047983 */ /* 0x000f280000300800 */
[----:B------:R-:W4:Y:S04]  /*22db0*/  LDL.LU R5, [R1+0xd4] ;  /* 0x0000d40001057983 */ /* 0x000f280000300800 */
[----:B------:R-:W2:Y:S04]  /*22dc0*/  LDL.LU R6, [R1+0xd8] ;  /* 0x0000d80001067983 */ /* 0x000ea80000300800 */
[----:B------:R-:W2:Y:S04]  /*22dd0*/  LDL.LU R7, [R1+0xdc] ;  /* 0x0000dc0001077983 */ /* 0x000ea80000300800 */
[----:B--2---:R-:W-:Y:S04]  /*22de0*/  STL.64 [R1+0xa88], R6 ;  /* 0x000a880601007387 */ /* 0x004fe80000100a00 */
[----:B----4-:R0:W-:Y:S04]  /*22df0*/  STL.64 [R1+0xa80], R4 ;  /* 0x000a800401007387 */ /* 0x0101e80000100a00 */
[----:B0-----:R-:W2:Y:S04]  /*22e00*/  LDL.LU R4, [R1+0xf0] ;  /* 0x0000f00001047983 */ /* 0x001ea80000300800 */
[----:B------:R-:W2:Y:S04]  /*22e10*/  LDL.LU R5, [R1+0xf4] ;  /* 0x0000f40001057983 */ /* 0x000ea80000300800 */
[----:B------:R-:W4:Y:S04]  /*22e20*/  LDL.LU R6, [R1+0xf8] ;  /* 0x0000f80001067983 */ /* 0x000f280000300800 */
[----:B------:R-:W4:Y:S04]  /*22e30*/  LDL.LU R7, [R1+0xfc] ;  /* 0x0000fc0001077983 */ /* 0x000f280000300800 */
[----:B----4-:R-:W-:Y:S04]  /*22e40*/  STL.64 [R1+0xa98], R6 ;  /* 0x000a980601007387 */ /* 0x010fe80000100a00 */
[----:B--2---:R0:W-:Y:S04]  /*22e50*/  STL.64 [R1+0xa90], R4 ;  /* 0x000a900401007387 */ /* 0x0041e80000100a00 */
        /* <DEDUP_REMOVED lines=10> */
[----:B------:R-:W2:Y:S04]  /*22f00*/  LDL.LU R20, [R1+0x130] ;  /* 0x0001300001147983 */ /* 0x000ea80000300800 */
[----:B------:R-:W3:Y:S04]  /*22f10*/  LDL.LU R21, [R1+0x134] ;  /* 0x0001340001157983 */ /* 0x000ee80000300800 */
[----:B------:R-:W3:Y:S04]  /*22f20*/  LDL.LU R22, [R1+0x138] ;  /* 0x0001380001167983 */ /* 0x000ee80000300800 */
[----:B------:R-:W3:Y:S04]  /*22f30*/  LDL.LU R23, [R1+0x13c] ;  /* 0x00013c0001177983 */ /* 0x000ee80000300800 */
[----:B----4-:R-:W-:Y:S04]  /*22f40*/  STL.64 [R1+0xab8], R6 ;  /* 0x000ab80601007387 */ /* 0x010fe80000100a00 */
[----:B--2---:R0:W-:Y:S04]  /*22f50*/  STL.64 [R1+0xab0], R4 ;  /* 0x000ab00401007387 */ /* 0x0041e80000100a00 */
[----:B0-----:R-:W2:Y:S04]  /*22f60*/  LDL.LU R4, [R1+0x120] ;  /* 0x0001200001047983 */ /* 0x001ea80000300800 */
[----:B------:R-:W2:Y:S04]  /*22f70*/  LDL.LU R5, [R1+0x124] ;  /* 0x0001240001057983 */ /* 0x000ea80000300800 */
[----:B------:R-:W2:Y:S04]  /*22f80*/  LDL.LU R6, [R1+0x128] ;  /* 0x0001280001067983 */ /* 0x000ea80000300800 */
[----:B------:R-:W2:Y:S04]  /*22f90*/  LDL.LU R7, [R1+0x12c] ;  /* 0x00012c0001077983 */ /* 0x000ea80000300800 */
[----:B---3--:R-:W-:Y:S04]  /*22fa0*/  STL.64 [R1+0xa58], R18 ;  /* 0x000a581201007387 */ /* 0x008fe80000100a00 */
[----:B------:R0:W-:Y:S04]  /*22fb0*/  STL.64 [R1+0xa50], R16 ;  /* 0x000a501001007387 */ /* 0x0001e80000100a00 */
[----:B0-----:R-:W3:Y:S04]  /*22fc0*/  LDL.LU R16, [R1+0xa0] ;  /* 0x0000a00001107983 */ /* 0x001ee80000300800 */
[----:B------:R-:W3:Y:S04]  /*22fd0*/  LDL.LU R17, [R1+0xa4] ;  /* 0x0000a40001117983 */ /* 0x000ee80000300800 */
[----:B------:R-:W4:Y:S04]  /*22fe0*/  LDL.LU R18, [R1+0xa8] ;  /* 0x0000a80001127983 */ /* 0x000f280000300800 */
[----:B------:R-:W4:Y:S04]  /*22ff0*/  LDL.LU R19, [R1+0xac] ;  /* 0x0000ac0001137983 */ /* 0x000f280000300800 */
[----:B----4-:R-:W-:Y:S04]  /*23000*/  STL.64 [R1+0xa68], R18 ;  /* 0x000a681201007387 */ /* 0x010fe80000100a00 */
[----:B---3--:R0:W-:Y:S04]  /*23010*/  STL.64 [R1+0xa60], R16 ;  /* 0x000a601001007387 */ /* 0x0081e80000100a00 */
[----:B0-----:R-:W3:Y:S04]  /*23020*/  LDL.LU R16, [R1+0xb0] ;  /* 0x0000b00001107983 */ /* 0x001ee80000300800 */
[----:B------:R-:W3:Y:S04]  /*23030*/  LDL.LU R17, [R1+0xb4] ;  /* 0x0000b40001117983 */ /* 0x000ee80000300800 */
[----:B------:R-:W4:Y:S04]  /*23040*/  LDL.LU R18, [R1+0xb8] ;  /* 0x0000b80001127983 */ /* 0x000f280000300800 */
[----:B------:R-:W4:Y:S04]  /*23050*/  LDL.LU R19, [R1+0xbc] ;  /* 0x0000bc0001137983 */ /* 0x000f280000300800 */
[----:B------:R-:W-:Y:S04]  /*23060*/  STS.128 [R3], R20 ;  /* 0x0000001403007388 */ /* 0x000fe80000000c00 */
[----:B--2---:R-:W-:Y:S04]  /*23070*/  STS.128 [R3+0x400], R4 ;  /* 0x0004000403007388 */ /* 0x004fe80000000c00 */
[----:B----4-:R-:W-:Y:S04]  /*23080*/  STL.64 [R1+0xa78], R18 ;  /* 0x000a781201007387 */ /* 0x010fe80000100a00 */
[----:B---3--:R0:W-:Y:S04]  /*23090*/  STL.64 [R1+0xa70], R16 ;  /* 0x000a701001007387 */ /* 0x0081e80000100a00 */
[----:B0-----:R-:W2:Y:S04]  /*230a0*/  LDL.LU R16, [R1+0xc0] ;  /* 0x0000c00001107983 */ /* 0x001ea80000300800 */
[----:B------:R-:W2:Y:S04]  /*230b0*/  LDL.LU R17, [R1+0xc4] ;  /* 0x0000c40001117983 */ /* 0x000ea80000300800 */
[----:B------:R-:W2:Y:S04]  /*230c0*/  LDL.LU R18, [R1+0xc8] ;  /* 0x0000c80001127983 */ /* 0x000ea80000300800 */
[----:B------:R-:W2:Y:S04]  /*230d0*/  LDL.LU R19, [R1+0xcc] ;  /* 0x0000cc0001137983 */ /* 0x000ea80000300800 */
[----:B------:R-:W3:Y:S04]  /*230e0*/  LDL.LU R24, [R1+0x150] ;  /* 0x0001500001187983 */ /* 0x000ee80000300800 */
[----:B------:R-:W3:Y:S04]  /*230f0*/  LDL.LU R25, [R1+0x154] ;  /* 0x0001540001197983 */ /* 0x000ee80000300800 */
[----:B------:R-:W3:Y:S04]  /*23100*/  LDL.LU R26, [R1+0x158] ;  /* 0x00015800011a7983 */ /* 0x000ee80000300800 */
[----:B------:R-:W3:Y:S04]  /*23110*/  LDL.LU R27, [R1+0x15c] ;  /* 0x00015c00011b7983 */ /* 0x000ee80000300800 */
[----:B------:R-:W-:Y:S04]  /*23120*/  STL [R1+0xa10], R10 ;  /* 0x000a100a01007387 */ /* 0x000fe80000100800 */
[----:B------:R-:W4:Y:S04]  /*23130*/  LDL.LU R14, [R1+0xe0] ;  /* 0x0000e000010e7983 */ /* 0x000f280000300800 */
[----:B------:R-:W2:Y:S04]  /*23140*/  LDL.LU R20, [R1+0x4f0] ;  /* 0x0004f00001147983 */ /* 0x000ea80000300800 */
[----:B------:R-:W2:Y:S04]  /*23150*/  LDL.LU R21, [R1+0x4f4] ;  /* 0x0004f40001157983 */ /* 0x000ea80000300800 */
[----:B------:R-:W2:Y:S04]  /*23160*/  LDL.LU R22, [R1+0x4f8] ;  /* 0x0004f80001167983 */ /* 0x000ea80000300800 */
[----:B------:R-:W2:Y:S04]  /*23170*/  LDL.LU R23, [R1+0x4fc] ;  /* 0x0004fc0001177983 */ /* 0x000ea80000300800 */
[----:B------:R-:W2:Y:S04]  /*23180*/  LDL.LU.64 R6, [R1+0xab8] ;  /* 0x000ab80001067983 */ /* 0x000ea80000300a00 */
[----:B------:R-:W2:Y:S04]  /*23190*/  LDL.LU.64 R4, [R1+0xab0] ;  /* 0x000ab00001047983 */ /* 0x000ea80000300a00 */
[----:B--2---:R0:W-:Y:S04]  /*231a0*/  STS.128 [R3+0x80], R4 ;  /* 0x0000800403007388 */ /* 0x0041e80000000c00 */
[----:B0-----:R-:W2:Y:S04]  /*231b0*/  LDL.LU.64 R6, [R1+0xaa8] ;  /* 0x000aa80001067983 */ /* 0x001ea80000300a00 */
        /* <DEDUP_REMOVED lines=8> */
[----:B0-----:R-:W2:Y:S04]  /*23240*/  LDL.LU R4, [R1+0x500] ;  /* 0x0005000001047983 */ /* 0x001ea80000300800 */
[----:B------:R-:W2:Y:S04]  /*23250*/  LDL.LU R5, [R1+0x504] ;  /* 0x0005040001057983 */ /* 0x000ea80000300800 */
[----:B------:R-:W2:Y:S04]  /*23260*/  LDL.LU R6, [R1+0x508] ;  /* 0x0005080001067983 */ /* 0x000ea80000300800 */
[----:B------:R-:W2:Y:S04]  /*23270*/  LDL.LU R7, [R1+0x50c] ;  /* 0x00050c0001077983 */ /* 0x000ea80000300800 */
[----:B------:R-:W3:Y:S04]  /*23280*/  LDL.LU R2, [R1+0x930] ;  /* 0x0009300001027983 */ /* 0x000ee80000300800 */
[----:B------:R-:W-:Y:S04]  /*23290*/  STS.128 [R3+0x180], R16 ;  /* 0x0001801003007388 */ /* 0x000fe80000000c00 */
[----:B--2---:R-:W-:Y:S04]  /*232a0*/  STL.64 [R1+0xa20], R6 ;  /* 0x000a200601007387 */ /* 0x004fe80000100a00 */
[----:B------:R0:W-:Y:S04]  /*232b0*/  STL.64 [R1+0xa18], R4 ;  /* 0x000a180401007387 */ /* 0x0001e80000100a00 */
[----:B0-----:R-:W2:Y:S04]  /*232c0*/  LDL.LU R4, [R1+0x510] ;  /* 0x0005100001047983 */ /* 0x001ea80000300800 */
        /* <DEDUP_REMOVED lines=14> */
[----:B------:R-:W0:Y:S04]  /*233b0*/  S2R R0, SR_TID.X ;  /* 0x0000000000007919 */ /* 0x000e280000002100 */
[----:B--2---:R1:W-:Y:S04]  /*233c0*/  STS.128 [R3+0x280], R16 ;  /* 0x0002801003007388 */ /* 0x0043e80000000c00 */
[----:B-1----:R-:W2:Y:S04]  /*233d0*/  LDL.LU.64 R18, [R1+0xa38] ;  /* 0x000a380001127983 */ /* 0x002ea80000300a00 */
[----:B------:R-:W2:Y:S04]  /*233e0*/  LDL.LU.64 R16, [R1+0xa30] ;  /* 0x000a300001107983 */ /* 0x000ea80000300a00 */
[----:B------:R-:W4:Y:S04]  /*233f0*/  LDL.LU R10, [R1+0x60] ;  /* 0x00006000010a7983 */ /* 0x000f280000300800 */
[----:B------:R-:W-:Y:S04]  /*23400*/  STS.128 [R3+0x380], R4 ;  /* 0x0003800403007388 */ /* 0x000fe80000000c00 */
[----:B---3--:R-:W-:Y:S04]  /*23410*/  STS.128 [R3+0x680], R24 ;  /* 0x0006801803007388 */ /* 0x008fe80000000c00 */
[----:B--2---:R1:W-:Y:S04]  /*23420*/  STS.128 [R3+0x300], R16 ;  /* 0x0003001003007388 */ /* 0x0043e80000000c00 */
[----:B-1----:R-:W2:Y:S04]  /*23430*/  LDL.LU R16, [R1+0xa28] ;  /* 0x000a280001107983 */ /* 0x002ea80000300800 */
[----:B------:R-:W3:Y:S04]  /*23440*/  LDL.LU R17, [R1+0x50] ;  /* 0x0000500001117983 */ /* 0x000ee80000300800 */
[----:B------:R-:W2:Y:S04]  /*23450*/  LDL.LU R13, [R1+0x20] ;  /* 0x00002000010d7983 */ /* 0x000ea80000300800 */
[----:B------:R-:W2:Y:S04]  /*23460*/  LDL.LU.64 R6, [R1+0xa20] ;  /* 0x000a200001067983 */ /* 0x000ea80000300a00 */
[----:B------:R-:W2:Y:S01]  /*23470*/  LDL.LU.64 R4, [R1+0xa18] ;  /* 0x000a180001047983 */ /* 0x000ea20000300a00 */
[----:B0-----:R-:W-:-:S03]  /*23480*/  SHF.R.U32.HI R26, RZ, 0x6, R0 ;  /* 0x00000006ff1a7819 */ /* 0x001fc60000011600 */
[----:B------:R0:W-:Y:S01]  /*23490*/  STS.128 [R3+0x700], R20 ;  /* 0x0007001403007388 */ /* 0x0001e20000000c00 */
[----:B------:R-:W-:Y:S02]  /*234a0*/  SGXT.U32 R26, R26, 0x1 ;  /* 0x000000011a1a781a */ /* 0x000fe40000000000 */
[C---:B------:R-:W-:Y:S01]  /*234b0*/  ISETP.GE.AND P0, PT, R2.reuse, c[0x0][0x178], PT ;  /* 0x00005e0002007a0c */ /* 0x040fe20003f06270 */
[----:B------:R-:W-:Y:S01]  /*234c0*/  IMAD R2, R2, c[0x0][0x194], RZ ;  /* 0x0000650002027a24 */ /* 0x000fe200078e02ff */
[----:B----4-:R-:W-:-:S04]  /*234d0*/  LOP3.LUT R0, R14, R26, RZ, 0xfc, !PT ;  /* 0x0000001a0e007212 */ /* 0x010fc800078efcff */
[C---:B------:R-:W-:Y:S01]  /*234e0*/  ISETP.LT.AND P3, PT, R0.reuse, c[0x0][0x17c], !P0 ;  /* 0x00005f0000007a0c */ /* 0x040fe20004761270 */
[----:B------:R-:W-:Y:S01]  /*234f0*/  IMAD R27, R0, c[0x0][0x198], RZ ;  /* 0x00006600001b7a24 */ /* 0x000fe200078e02ff */
[----:B------:R-:W-:Y:S02]  /*23500*/  LEA R0, P1, R2, c[0x0][0x170], 0x1 ;  /* 0x00005c0002007a11 */ /* 0x000fe400078208ff */
[C-C-:B0-----:R-:W-:Y:S02]  /*23510*/  LOP3.LUT R21, R14.reuse, 0x2, R26.reuse, 0xfe, !PT ;  /* 0x000000020e157812 */ /* 0x141fe400078efe1a */
[----:B------:R-:W-:Y:S02]  /*23520*/  LOP3.LUT R20, R14, 0x4, R26, 0xfe, !PT ;  /* 0x000000040e147812 */ /* 0x000fe400078efe1a */
[C---:B------:R-:W-:Y:S01]  /*23530*/  ISETP.LT.AND P2, PT, R21.reuse, c[0x0][0x17c], !P0 ;  /* 0x00005f0015007a0c */ /* 0x040fe20004741270 */
[----:B------:R-:W-:Y:S01]  /*23540*/  IMAD R21, R21, c[0x0][0x198], RZ ;  /* 0x0000660015157a24 */ /* 0x000fe200078e02ff */
[----:B------:R-:W-:Y:S01]  /*23550*/  LEA.HI.X.SX32 R2, R2, c[0x0][0x174], 0x1, P1 ;  /* 0x00005d0002027a11 */ /* 0x000fe200008f0eff */
[----:B------:R-:W-:Y:S01]  /*23560*/  IMAD R25, R20, c[0x0][0x198], RZ ;  /* 0x0000660014197a24 */ /* 0x000fe200078e02ff */
[----:B--2---:R0:W-:Y:S04]  /*23570*/  STS.128 [R3+0x780], R4 ;  /* 0x0007800403007388 */ /* 0x0041e80000000c00 */
[----:B0-----:R-:W2:Y:S04]  /*23580*/  LDL.LU R4, [R1+0xa14] ;  /* 0x000a140001047983 */ /* 0x001ea80000300800 */
[----:B------:R-:W4:Y:S04]  /*23590*/  LDL.LU R9, [R1+0x90] ;  /* 0x0000900001097983 */ /* 0x000f280000300800 */
[----:B------:R-:W2:Y:S04]  /*235a0*/  LDL.LU R6, [R1+0x40] ;  /* 0x0000400001067983 */ /* 0x000ea80000300800 */
[----:B------:R-:W2:Y:S04]  /*235b0*/  LDL.LU R5, [R1] ;  /* 0x0000000001057983 */ /* 0x000ea80000300800 */
[----:B------:R-:W2:Y:S04]  /*235c0*/  LDL.LU R28, [R1+0x80] ;  /* 0x00008000011c7983 */ /* 0x000ea80000300800 */
[----:B------:R-:W2:Y:S04]  /*235d0*/  LDL.LU R19, [R1+0x30] ;  /* 0x0000300001137983 */ /* 0x000ea80000300800 */
[----:B------:R-:W2:Y:S04]  /*235e0*/  LDL.LU R18, [R1+0x70] ;  /* 0x0000700001127983 */ /* 0x000ea80000300800 */
[----:B------:R-:W2:Y:S04]  /*235f0*/  LDL.LU R15, [R1+0x180] ;  /* 0x00018000010f7983 */ /* 0x000ea80000300800 */
[----:B------:R-:W-:Y:S01]  /*23600*/  BAR.SYNC.DEFER_BLOCKING 0x0 ;  /* 0x0000000000007b1d */ /* 0x000fe20000010000 */
[----:B------:R-:W-:-:S02]  /*23610*/  LEA R22, P4, R27, R0, 0x1 ;  /* 0x000000001b167211 */ /* 0x000fc400078808ff */
[----:B------:R-:W-:Y:S02]  /*23620*/  ISETP.LT.AND P1, PT, R20, c[0x0][0x17c], !P0 ;  /* 0x00005f0014007a0c */ /* 0x000fe40004721270 */
[----:B------:R-:W-:Y:S02]  /*23630*/  LEA R20, P5, R21, R0, 0x1 ;  /* 0x0000000015147211 */ /* 0x000fe400078a08ff */
[-C--:B------:R-:W-:Y:S02]  /*23640*/  LEA.HI.X.SX32 R23, R27, R2.reuse, 0x1, P4 ;  /* 0x000000021b177211 */ /* 0x080fe400020f0eff */
[----:B------:R-:W-:Y:S02]  /*23650*/  LEA.HI.X.SX32 R21, R21, R2, 0x1, P5 ;  /* 0x0000000215157211 */ /* 0x000fe400028f0eff */
[----:B------:R-:W-:Y:S02]  /*23660*/  LEA R24, P4, R25, R0, 0x1 ;  /* 0x0000000019187211 */ /* 0x000fe400078808ff */
[----:B------:R-:W-:-:S02]  /*23670*/  LOP3.LUT R3, R14, 0x6, R26, 0xfe, !PT ;  /* 0x000000060e037812 */ /* 0x000fc400078efe1a */
[----:B------:R-:W-:Y:S01]  /*23680*/  LEA.HI.X.SX32 R25, R25, R2, 0x1, P4 ;  /* 0x0000000219197211 */ /* 0x000fe200020f0eff */
[----:B------:R0:W-:Y:S04]  /*23690*/  @P3 STG.E.U16 [R22.64], R10 ;  /* 0x0000000a16003986 */ /* 0x0001e8000c101506 */
[----:B---3--:R1:W-:Y:S01]  /*236a0*/  @P2 STG.E.U16 [R20.64], R17 ;  /* 0x0000001114002986 */ /* 0x0083e2000c101506 */
[C---:B------:R-:W-:Y:S01]  /*236b0*/  ISETP.LT.AND P2, PT, R3.reuse, c[0x0][0x17c], !P0 ;  /* 0x00005f0003007a0c */ /* 0x040fe20004741270 */
[----:B------:R-:W-:Y:S01]  /*236c0*/  IMAD R3, R3, c[0x0][0x198], RZ ;  /* 0x0000660003037a24 */ /* 0x000fe200078e02ff */
[C-C-:B0-----:R-:W-:Y:S01]  /*236d0*/  LOP3.LUT R23, R14.reuse, 0x8, R26.reuse, 0xfe, !PT ;  /* 0x000000080e177812 */ /* 0x141fe200078efe1a */
[----:B------:R0:W-:Y:S03]  /*236e0*/  @P1 STG.E.U16 [R24.64], R13 ;  /* 0x0000000d18001986 */ /* 0x0001e6000c101506 */
[C---:B------:R-:W-:Y:S01]  /*236f0*/  ISETP.LT.AND P3, PT, R23.reuse, c[0x0][0x17c], !P0 ;  /* 0x00005f0017007a0c */ /* 0x040fe20004761270 */
[----:B------:R-:W-:Y:S01]  /*23700*/  IMAD R23, R23, c[0x0][0x198], RZ ;  /* 0x0000660017177a24 */ /* 0x000fe200078e02ff */
[----:B-1----:R-:W-:-:S02]  /*23710*/  LOP3.LUT R21, R14, 0xa, R26, 0xfe, !PT ;  /* 0x0000000a0e157812 */ /* 0x002fc400078efe1a */
[----:B------:R-:W-:Y:S02]  /*23720*/  LOP3.LUT R20, R14, 0xc, R26, 0xfe, !PT ;  /* 0x0000000c0e147812 */ /* 0x000fe400078efe1a */
[----:B------:R-:W-:Y:S02]  /*23730*/  ISETP.LT.AND P4, PT, R21, c[0x0][0x17c], !P0 ;  /* 0x00005f0015007a0c */ /* 0x000fe40004781270 */
[-C--:B0-----:R-:W-:Y:S01]  /*23740*/  LEA R24, P1, R3, R0.reuse, 0x1 ;  /* 0x0000000003187211 */ /* 0x081fe200078208ff */
[----:B------:R-:W-:Y:S01]  /*23750*/  IMAD R21, R21, c[0x0][0x198], RZ ;  /* 0x0000660015157a24 */ /* 0x000fe200078e02ff */
[----:B------:R-:W-:Y:S02]  /*23760*/  LEA R22, P5, R23, R0, 0x1 ;  /* 0x0000000017167211 */ /* 0x000fe400078a08ff */
[-C--:B------:R-:W-:Y:S01]  /*23770*/  LEA.HI.X.SX32 R25, R3, R2.reuse, 0x1, P1 ;  /* 0x0000000203197211 */ /* 0x080fe200008f0eff */
[C---:B------:R-:W-:Y:S01]  /*23780*/  IMAD R3, R20.reuse, c[0x0][0x198], RZ ;  /* 0x0000660014037a24 */ /* 0x040fe200078e02ff */
[----:B------:R-:W-:Y:S01]  /*23790*/  ISETP.LT.AND P1, PT, R20, c[0x0][0x17c], !P0 ;  /* 0x00005f0014007a0c */ /* 0x000fe20004721270 */
[----:B------:R-:W0:Y:S01]  /*237a0*/  S2R R7, SR_TID.X ;  /* 0x0000000000077919 */ /* 0x000e220000002100 */
[----:B------:R-:W-:-:S02]  /*237b0*/  LEA.HI.X.SX32 R23, R23, R2, 0x1, P5 ;  /* 0x0000000217177211 */ /* 0x000fc400028f0eff */
[C---:B------:R-:W-:Y:S01]  /*237c0*/  LEA R20, P6, R21.reuse, R0, 0x1 ;  /* 0x0000000015147211 */ /* 0x040fe200078c08ff */
[----:B------:R1:W-:Y:S03]  /*237d0*/  @P2 STG.E.U16 [R24.64], R8 ;  /* 0x0000000818002986 */ /* 0x0003e6000c101506 */
[----:B------:R-:W-:Y:S02]  /*237e0*/  LEA.HI.X.SX32 R21, R21, R2, 0x1, P6 ;  /* 0x0000000215157211 */ /* 0x000fe400030f0eff */
[----:B-1----:R-:W-:-:S04]  /*237f0*/  LEA R24, P2, R3, R0, 0x1 ;  /* 0x0000000003187211 */ /* 0x002fc800078408ff */
[----:B------:R-:W-:Y:S02]  /*23800*/  LEA.HI.X.SX32 R25, R3, R2, 0x1, P2 ;  /* 0x0000000203197211 */ /* 0x000fe400010f0eff */
[----:B------:R-:W-:Y:S02]  /*23810*/  LOP3.LUT R3, R14, 0x10, R26, 0xfe, !PT ;  /* 0x000000100e037812 */ /* 0x000fe400078efe1a */
[----:B------:R-:W-:Y:S02]  /*23820*/  PRMT R8, R10, 0x7632, R8 ;  /* 0x000076320a087816 */ /* 0x000fe40000000008 */
[----:B------:R-:W3:Y:S04]  /*23830*/  LDL.LU R10, [R1+0xa10] ;  /* 0x000a1000010a7983 */ /* 0x000ee80000300800 */
[----:B----4-:R1:W-:Y:S04]  /*23840*/  @P3 STG.E.U16 [R22.64], R9 ;  /* 0x0000000916003986 */ /* 0x0103e8000c101506 */
[----:B--2---:R2:W-:Y:S01]  /*23850*/  @P4 STG.E.U16 [R20.64], R6 ;  /* 0x0000000614004986 */ /* 0x0045e2000c101506 */
[----:B------:R-:W-:-:S02]  /*23860*/  ISETP.LT.AND P4, PT, R3, c[0x0][0x17c], !P0 ;  /* 0x00005f0003007a0c */ /* 0x000fc40004781270 */
[----:B-1----:R-:W-:Y:S01]  /*23870*/  LOP3.LUT R22, R14, 0xe, R26, 0xfe, !PT ;  /* 0x0000000e0e167812 */ /* 0x002fe200078efe1a */
[----:B------:R-:W-:-:S03]  /*23880*/  IMAD R3, R3, c[0x0][0x198], RZ ;  /* 0x0000660003037a24 */ /* 0x000fc600078e02ff */
[C---:B------:R-:W-:Y:S01]  /*23890*/  ISETP.LT.AND P2, PT, R22.reuse, c[0x0][0x17c], !P0 ;  /* 0x00005f0016007a0c */ /* 0x040fe20004741270 */
[----:B--2---:R-:W-:Y:S01]  /*238a0*/  IMAD R21, R22, c[0x0][0x198], RZ ;  /* 0x0000660016157a24 */ /* 0x004fe200078e02ff */
[C-C-:B------:R-:W-:Y:S01]  /*238b0*/  LOP3.LUT R22, R14.reuse, 0x12, R26.reuse, 0xfe, !PT ;  /* 0x000000120e167812 */ /* 0x140fe200078efe1a */
[----:B------:R1:W-:Y:S01]  /*238c0*/  @P1 STG.E.U16 [R24.64], R5 ;  /* 0x0000000518001986 */ /* 0x0003e2000c101506 */
[--C-:B------:R-:W-:Y:S02]  /*238d0*/  LOP3.LUT R23, R14, 0x20, R26.reuse, 0xfe, !PT ;  /* 0x000000200e177812 */ /* 0x100fe400078efe1a */
[----:B------:R-:W-:Y:S02]  /*238e0*/  LEA R20, P5, R21, R0, 0x1 ;  /* 0x0000000015147211 */ /* 0x000fe400078a08ff */
[----:B------:R-:W-:Y:S02]  /*238f0*/  ISETP.LT.AND P3, PT, R22, c[0x0][0x17c], !P0 ;  /* 0x00005f0016007a0c */ /* 0x000fe40004761270 */
[----:B------:R-:W-:-:S02]  /*23900*/  LOP3.LUT R26, R14, 0x14, R26, 0xfe, !PT ;  /* 0x000000140e1a7812 */ /* 0x000fc400078efe1a */
[----:B------:R-:W-:Y:S01]  /*23910*/  LEA.HI.X.SX32 R21, R21, R2, 0x1, P5 ;  /* 0x0000000215157211 */ /* 0x000fe200028f0eff */
[----:B-1----:R-:W-:Y:S01]  /*23920*/  IMAD R25, R22, c[0x0][0x198], RZ ;  /* 0x0000660016197a24 */ /* 0x002fe200078e02ff */
[----:B------:R-:W-:Y:S02]  /*23930*/  LEA R22, P1, R3, R0, 0x1 ;  /* 0x0000000003167211 */ /* 0x000fe400078208ff */
[----:B------:R-:W-:Y:S02]  /*23940*/  ISETP.LT.AND P5, PT, R23, c[0x0][0x17c], !P0 ;  /* 0x00005f0017007a0c */ /* 0x000fe400047a1270 */
[----:B------:R-:W-:Y:S01]  /*23950*/  LEA.HI.X.SX32 R23, R3, R2, 0x1, P1 ;  /* 0x0000000203177211 */ /* 0x000fe200008f0eff */
[C---:B------:R-:W-:Y:S01]  /*23960*/  IMAD R3, R26.reuse, c[0x0][0x198], RZ ;  /* 0x000066001a037a24 */ /* 0x040fe200078e02ff */
[----:B------:R-:W-:Y:S02]  /*23970*/  ISETP.LT.AND P1, PT, R26, c[0x0][0x17c], !P0 ;  /* 0x00005f001a007a0c */ /* 0x000fe40004721270 */
[----:B0-----:R-:W-:-:S02]  /*23980*/  SHF.R.U32.HI R26, RZ, 0x6, R7 ;  /* 0x00000006ff1a7819 */ /* 0x001fc40000011607 */
[C---:B------:R-:W-:Y:S02]  /*23990*/  LEA R24, P6, R25.reuse, R0, 0x1 ;  /* 0x0000000019187211 */ /* 0x040fe400078c08ff */
[----:B------:R-:W-:Y:S01]  /*239a0*/  SGXT.U32 R26, R26, 0x1 ;  /* 0x000000011a1a781a */ /* 0x000fe20000000000 */
[----:B------:R0:W-:Y:S01]  /*239b0*/  @P2 STG.E.U16 [R20.64], R12 ;  /* 0x0000000c14002986 */ /* 0x0001e2000c101506 */
[----:B------:R-:W-:-:S03]  /*239c0*/  LEA.HI.X.SX32 R25, R25, R2, 0x1, P6 ;  /* 0x0000000219197211 */ /* 0x000fc600030f0eff */
[----:B------:R1:W-:Y:S04]  /*239d0*/  @P4 STG.E.U16 [R22.64], R28 ;  /* 0x0000001c16004986 */ /* 0x0003e8000c101506 */
[----:B------:R2:W-:Y:S01]  /*239e0*/  @P3 STG.E.U16 [R24.64], R19 ;  /* 0x0000001318003986 */ /* 0x0005e2000c101506 */
[C---:B0-----:R-:W-:Y:S02]  /*239f0*/  LEA R20, P2, R3.reuse, R0, 0x1 ;  /* 0x0000000003147211 */ /* 0x041fe400078408ff */
[C-C-:B-1----:R-:W-:Y:S02]  /*23a00*/  LOP3.LUT R22, R14.reuse, 0x16, R26.reuse, 0xfe, !PT ;  /* 0x000000160e167812 */ /* 0x142fe400078efe1a */
[--C-:B------:R-:W-:Y:S02]  /*23a10*/  LOP3.LUT R23, R14, 0x18, R26.reuse, 0xfe, !PT ;  /* 0x000000180e177812 */ /* 0x100fe400078efe1a */
[----:B------:R-:W-:Y:S01]  /*23a20*/  LEA.HI.X.SX32 R21, R3, R2, 0x1, P2 ;  /* 0x0000000203157211 */ /* 0x000fe200010f0eff */
[C---:B------:R-:W-:Y:S01]  /*23a30*/  IMAD R3, R22.reuse, c[0x0][0x198], RZ ;  /* 0x0000660016037a24 */ /* 0x040fe200078e02ff */
[C---:B------:R-:W-:Y:S01]  /*23a40*/  ISETP.LT.AND P3, PT, R23.reuse, c[0x0][0x17c], !P0 ;  /* 0x00005f0017007a0c */ /* 0x040fe20004761270 */
[----:B------:R-:W-:Y:S01]  /*23a50*/  IMAD R23, R23, c[0x0][0x198], RZ ;  /* 0x0000660017177a24 */ /* 0x000fe200078e02ff */
[----:B------:R-:W-:Y:S01]  /*23a60*/  ISETP.LT.AND P2, PT, R22, c[0x0][0x17c], !P0 ;  /* 0x00005f0016007a0c */ /* 0x000fe20004741270 */
[----:B------:R0:W-:Y:S01]  /*23a70*/  @P1 STG.E.U16 [R20.64], R4 ;  /* 0x0000000414001986 */ /* 0x0001e2000c101506 */
[----:B--2---:R-:W-:-:S02]  /*23a80*/  LOP3.LUT R24, R14, 0x22, R26, 0xfe, !PT ;  /* 0x000000220e187812 */ /* 0x004fc400078efe1a */
[--C-:B------:R-:W-:Y:S02]  /*23a90*/  LOP3.LUT R25, R14, 0x1a, R26.reuse, 0xfe, !PT ;  /* 0x0000001a0e197812 */ /* 0x100fe400078efe1a */
[-C--:B------:R-:W-:Y:S02]  /*23aa0*/  LEA R22, P1, R23, R0.reuse, 0x1 ;  /* 0x0000000017167211 */ /* 0x080fe400078208ff */
[----:B0-----:R-:W-:Y:S02]  /*23ab0*/  LEA R20, P4, R3, R0, 0x1 ;  /* 0x0000000003147211 */ /* 0x001fe400078808ff */
[-C--:B------:R-:W-:Y:S02]  /*23ac0*/  LEA.HI.X.SX32 R23, R23, R2.reuse, 0x1, P1 ;  /* 0x0000000217177211 */ /* 0x080fe400008f0eff */
[----:B------:R-:W-:Y:S02]  /*23ad0*/  LEA.HI.X.SX32 R21, R3, R2, 0x1, P4 ;  /* 0x0000000203157211 */ /* 0x000fe400020f0eff */
[----:B------:R-:W-:Y:S01]  /*23ae0*/  ISETP.LT.AND P4, PT, R24, c[0x0][0x17c], !P0 ;  /* 0x00005f0018007a0c */ /* 0x000fe20004781270 */
[C---:B------:R-:W-:Y:S01]  /*23af0*/  IMAD R24, R25.reuse, c[0x0][0x198], RZ ;  /* 0x0000660019187a24 */ /* 0x040fe200078e02ff */
[----:B------:R-:W-:Y:S01]  /*23b00*/  LOP3.LUT R3, R14, 0x1c, R26, 0xfe, !PT ;  /* 0x0000001c0e037812 */ /* 0x000fe200078efe1a */
[----:B------:R0:W-:Y:S01]  /*23b10*/  @P2 STG.E.U16 [R20.64], R16 ;  /* 0x0000001014002986 */ /* 0x0001e2000c101506 */
[----:B------:R-:W-:-:S02]  /*23b20*/  ISETP.LT.AND P6, PT, R25, c[0x0][0x17c], !P0 ;  /* 0x00005f0019007a0c */ /* 0x000fc400047c1270 */
[C---:B------:R-:W-:Y:S01]  /*23b30*/  ISETP.LT.AND P2, PT, R3.reuse, c[0x0][0x17c], !P0 ;  /* 0x00005f0003007a0c */ /* 0x040fe20004741270 */
[----:B------:R1:W-:Y:S01]  /*23b40*/  @P3 STG.E.U16 [R22.64], R18 ;  /* 0x0000001216003986 */ /* 0x0003e2000c101506 */
[----:B------:R-:W-:Y:S01]  /*23b50*/  IMAD R3, R3, c[0x0][0x198], RZ ;  /* 0x0000660003037a24 */ /* 0x000fe200078e02ff */
[----:B0-----:R-:W-:Y:S02]  /*23b60*/  LOP3.LUT R20, R14, 0x1e, R26, 0xfe, !PT ;  /* 0x0000001e0e147812 */ /* 0x001fe400078efe1a */
[----:B-1----:R-:W-:-:S04]  /*23b70*/  LEA R22, P1, R24, R0, 0x1 ;  /* 0x0000000018167211 */ /* 0x002fc800078208ff */
[----:B------:R-:W-:Y:S01]  /*23b80*/  LEA.HI.X.SX32 R23, R24, R2, 0x1, P1 ;  /* 0x0000000218177211 */ /* 0x000fe200008f0eff */
[C---:B------:R-:W-:Y:S01]  /*23b90*/  IMAD R24, R20.reuse, c[0x0][0x198], RZ ;  /* 0x0000660014187a24 */ /* 0x040fe200078e02ff */
[----:B------:R-:W-:Y:S02]  /*23ba0*/  ISETP.LT.AND P1, PT, R20, c[0x0][0x17c], !P0 ;  /* 0x00005f0014007a0c */ /* 0x000fe40004721270 */
[C---:B------:R-:W-:Y:S01]  /*23bb0*/  LEA R20, P3, R3.reuse, R0, 0x1 ;  /* 0x0000000003147211 */ /* 0x040fe200078608ff */
[----:B------:R0:W-:Y:S03]  /*23bc0*/  @P6 STG.E.U16 [R22.64], R15 ;  /* 0x0000000f16006986 */ /* 0x0001e6000c101506 */
[----:B------:R-:W-:Y:S01]  /*23bd0*/  LEA.HI.X.SX32 R21, R3, R2, 0x1, P3 ;  /* 0x0000000203157211 */ /* 0x000fe200018f0eff */
[----:B------:R-:W-:Y:S01]  /*23be0*/  IMAD.MOV.U32 R7, RZ, RZ, c[0x0][0x198] ;  /* 0x00006600ff077624 */ /* 0x000fe200078e00ff */
[----:B------:R-:W-:-:S03]  /*23bf0*/  LOP3.LUT R3, R14, 0x26, R26, 0xfe, !PT ;  /* 0x000000260e037812 */ /* 0x000fc600078efe1a */
[----:B------:R1:W-:Y:S01]  /*23c00*/  @P2 STG.E.U16 [R20.64], R29 ;  /* 0x0000001d14002986 */ /* 0x0003e2000c101506 */
[C---:B0-----:R-:W-:Y:S02]  /*23c10*/  LEA R22, P6, R24.reuse, R0, 0x1 ;  /* 0x0000000018167211 */ /* 0x041fe400078c08ff */
[----:B------:R-:W-:Y:S01]  /*23c20*/  ISETP.LT.AND P2, PT, R3, c[0x0][0x17c], !P0 ;  /* 0x00005f0003007a0c */ /* 0x000fe20004741270 */
[----:B------:R-:W-:Y:S01]  /*23c30*/  IMAD R3, R7, 0x20, R27 ;  /* 0x0000002007037824 */ /* 0x000fe200078e021b */
[----:B------:R-:W-:Y:S02]  /*23c40*/  LEA.HI.X.SX32 R23, R24, R2, 0x1, P6 ;  /* 0x0000000218177211 */ /* 0x000fe400030f0eff */
[----:B-1----:R-:W-:-:S03]  /*23c50*/  LOP3.LUT R20, R14, 0x28, R26, 0xfe, !PT ;  /* 0x000000280e147812 */ /* 0x002fc600078efe1a */
[----:B------:R0:W-:Y:S01]  /*23c60*/  @P1 STG.E.U16 [R22.64], R11 ;  /* 0x0000000b16001986 */ /* 0x0001e2000c101506 */
[----:B------:R-:W-:Y:S01]  /*23c70*/  IMAD R21, R7, 0x2, R3 ;  /* 0x0000000207157824 */ /* 0x000fe200078e0203 */
[----:B------:R-:W-:Y:S02]  /*23c80*/  ISETP.LT.AND P1, PT, R20, c[0x0][0x17c], !P0 ;  /* 0x00005f0014007a0c */ /* 0x000fe40004721270 */
[----:B------:R-:W-:Y:S02]  /*23c90*/  LOP3.LUT R25, R14, 0x24, R26, 0xfe, !PT ;  /* 0x000000240e197812 */ /* 0x000fe400078efe1a */
[----:B0-----:R-:W-:-:S04]  /*23ca0*/  LEA R22, P6, R3, R0, 0x1 ;  /* 0x0000000003167211 */ /* 0x001fc800078c08ff */
[----:B------:R-:W-:Y:S02]  /*23cb0*/  LEA.HI.X.SX32 R23, R3, R2, 0x1, P6 ;  /* 0x0000000203177211 */ /* 0x000fe400030f0eff */
[----:B------:R-:W-:Y:S01]  /*23cc0*/  LEA R20, P6, R21, R0, 0x1 ;  /* 0x0000000015147211 */ /* 0x000fe200078c08ff */
[----:B------:R-:W-:Y:S01]  /*23cd0*/  IMAD R3, R7, 0x2, R21 ;  /* 0x0000000207037824 */ /* 0x000fe200078e0215 */
[----:B------:R-:W-:Y:S02]  /*23ce0*/  PRMT R4, R17, 0x7632, R4 ;  /* 0x0000763211047816 */ /* 0x000fe40000000004 */
[----:B------:R-:W-:Y:S02]  /*23cf0*/  LEA.HI.X.SX32 R21, R21, R2, 0x1, P6 ;  /* 0x0000000215157211 */ /* 0x000fe400030f0eff */
[----:B------:R-:W-:Y:S02]  /*23d00*/  ISETP.LT.AND P3, PT, R25, c[0x0][0x17c], !P0 ;  /* 0x00005f0019007a0c */ /* 0x000fe40004761270 */
[----:B------:R-:W-:Y:S01]  /*23d10*/  LOP3.LUT R24, R14, 0x2a, R26, 0xfe, !PT ;  /* 0x0000002a0e187812 */ /* 0x000fe200078efe1a */
[----:B------:R0:W-:Y:S03]  /*23d20*/  @P5 STG.E.U16 [R22.64], R8 ;  /* 0x0000000816005986 */ /* 0x0001e6000c101506 */
[----:B------:R-:W-:Y:S01]  /*23d30*/  ISETP.LT.AND P5, PT, R24, c[0x0][0x17c], !P0 ;  /* 0x00005f0018007a0c */ /* 0x000fe200047a1270 */
[----:B------:R1:W-:Y:S01]  /*23d40*/  @P4 STG.E.U16 [R20.64], R4 ;  /* 0x0000000414004986 */ /* 0x0003e2000c101506 */
[----:B------:R-:W-:Y:S01]  /*23d50*/  IMAD R24, R7, 0x2, R3 ;  /* 0x0000000207187824 */ /* 0x000fe200078e0203 */
[----:B------:R-:W-:-:S02]  /*23d60*/  PRMT R12, R9, 0x7632, R12 ;  /* 0x00007632090c7816 */ /* 0x000fc4000000000c */
[----:B------:R-:W-:Y:S01]  /*23d70*/  PRMT R16, R28, 0x7632, R16 ;  /* 0x000076321c107816 */ /* 0x000fe20000000010 */
[----:B------:R-:W2:Y:S01]  /*23d80*/  LDL.LU R17, [R1+0xa0c] ;  /* 0x000a0c0001117983 */ /* 0x000ea20000300800 */
[C---:B0-----:R-:W-:Y:S02]  /*23d90*/  LEA R22, P6, R3.reuse, R0, 0x1 ;  /* 0x0000000003167211 */ /* 0x041fe400078c08ff */
[----:B-1----:R-:W-:Y:S02]  /*23da0*/  LOP3.LUT R20, R14, 0x2c, R26, 0xfe, !PT ;  /* 0x0000002c0e147812 */ /* 0x002fe400078efe1a */
[----:B------:R-:W-:Y:S02]  /*23db0*/  LEA.HI.X.SX32 R23, R3, R2, 0x1, P6 ;  /* 0x0000000203177211 */ /* 0x000fe400030f0eff */
[----:B------:R-:W-:Y:S02]  /*23dc0*/  PRMT R4, R13, 0x7632, R4 ;  /* 0x000076320d047816 */ /* 0x000fe40000000004 */
[----:B------:R-:W-:Y:S01]  /*23dd0*/  ISETP.LT.AND P4, PT, R20, c[0x0][0x17c], !P0 ;  /* 0x00005f0014007a0c */ /* 0x000fe20004781270 */
[----:B------:R-:W4:Y:S01]  /*23de0*/  LDL.LU R13, [R1+0xa08] ;  /* 0x000a0800010d7983 */ /* 0x000f220000300800 */
[----:B------:R-:W-:-:S02]  /*23df0*/  LEA R20, P6, R24, R0, 0x1 ;  /* 0x0000000018147211 */ /* 0x000fc400078c08ff */
[----:B------:R-:W-:Y:S01]  /*23e00*/  LOP3.LUT R3, R14, 0x2e, R26, 0xfe, !PT ;  /* 0x0000002e0e037812 */ /* 0x000fe200078efe1a */
[----:B------:R0:W-:Y:S01]  /*23e10*/  @P3 STG.E.U16 [R22.64], R4 ;  /* 0x0000000416003986 */ /* 0x0001e2000c101506 */
[----:B------:R-:W-:Y:S02]  /*23e20*/  LEA.HI.X.SX32 R21, R24, R2, 0x1, P6 ;  /* 0x0000000218157211 */ /* 0x000fe400030f0eff */
[----:B------:R-:W-:Y:S01]  /*23e30*/  PRMT R8, R8, 0x7632, R8 ;  /* 0x0000763208087816 */ /* 0x000fe20000000008 */
[----:B------:R-:W2:Y:S01]  /*23e40*/  LDL.LU R9, [R1+0xa04] ;  /* 0x000a040001097983 */ /* 0x000ea20000300800 */
[----:B------:R-:W-:Y:S01]  /*23e50*/  ISETP.LT.AND P3, PT, R3, c[0x0][0x17c], !P0 ;  /* 0x00005f0003007a0c */ /* 0x000fe20004761270 */
[----:B------:R-:W-:Y:S02]  /*23e60*/  IMAD R3, R7, 0x2, R24 ;  /* 0x0000000207037824 */ /* 0x000fe400078e0218 */
[----:B------:R1:W-:Y:S01]  /*23e70*/  @P2 STG.E.U16 [R20.64], R8 ;  /* 0x0000000814002986 */ /* 0x0003e2000c101506 */
[----:B0-----:R-:W-:-:S02]  /*23e80*/  LOP3.LUT R23, R14, 0x30, R26, 0xfe, !PT ;  /* 0x000000300e177812 */ /* 0x001fc400078efe1a */
[----:B------:R-:W-:Y:S02]  /*23e90*/  LEA R22, P6, R3, R0, 0x1 ;  /* 0x0000000003167211 */ /* 0x000fe400078c08ff */
[----:B------:R-:W-:Y:S01]  /*23ea0*/  ISETP.LT.AND P2, PT, R23, c[0x0][0x17c], !P0 ;  /* 0x00005f0017007a0c */ /* 0x000fe20004741270 */
[----:B-1----:R-:W-:Y:S01]  /*23eb0*/  IMAD R8, R7, 0x2, R3 ;  /* 0x0000000207087824 */ /* 0x002fe200078e0203 */
[----:B------:R-:W-:-:S03]  /*23ec0*/  LEA.HI.X.SX32 R23, R3, R2, 0x1, P6 ;  /* 0x0000000203177211 */ /* 0x000fc600030f0eff */
[C---:B------:R-:W-:Y:S01]  /*23ed0*/  IMAD R3, R7.reuse, 0x2, R8 ;  /* 0x0000000207037824 */ /* 0x040fe200078e0208 */
[----:B------:R-:W-:Y:S01]  /*23ee0*/  LEA R20, P6, R8, R0, 0x1 ;  /* 0x0000000008147211 */ /* 0x000fe200078c08ff */
[----:B------:R0:W-:Y:S01]  /*23ef0*/  @P1 STG.E.U16 [R22.64], R12 ;  /* 0x0000000c16001986 */ /* 0x0001e2000c101506 */
[----:B------:R-:W-:Y:S02]  /*23f00*/  PRMT R4, R6, 0x7632, R4 ;  /* 0x0000763206047816 */ /* 0x000fe40000000004 */
[----:B------:R-:W-:Y:S01]  /*23f10*/  LEA.HI.X.SX32 R21, R8, R2, 0x1, P6 ;  /* 0x0000000208157211 */ /* 0x000fe200030f0eff */
[----:B------:R-:W-:Y:S01]  /*23f20*/  IMAD R8, R7, 0x2, R3 ;  /* 0x0000000207087824 */ /* 0x000fe200078e0203 */
[----:B------:R-:W-:Y:S01]  /*23f30*/  LOP3.LUT R24, R14, 0x32, R26, 0xfe, !PT ;  /* 0x000000320e187812 */ /* 0x000fe200078efe1a */
[----:B------:R-:W2:Y:S01]  /*23f40*/  LDL.LU R6, [R1+0xa00] ;  /* 0x000a000001067983 */ /* 0x000ea20000300800 */
[----:B0-----:R-:W-:-:S03]  /*23f50*/  LEA R22, P6, R3, R0, 0x1 ;  /* 0x0000000003167211 */ /* 0x001fc600078c08ff */
[----:B------:R0:W-:Y:S01]  /*23f60*/  @P5 STG.E.U16 [R20.64], R4 ;  /* 0x0000000414005986 */ /* 0x0001e2000c101506 */
[----:B------:R-:W-:Y:S02]  /*23f70*/  LEA.HI.X.SX32 R23, R3, R2, 0x1, P6 ;  /* 0x0000000203177211 */ /* 0x000fe400030f0eff */
[C---:B------:R-:W-:Y:S02]  /*23f80*/  LOP3.LUT R3, R14.reuse, 0x36, R26, 0xfe, !PT ;  /* 0x000000360e037812 */ /* 0x040fe400078efe1a */
[----:B0-----:R-:W-:Y:S02]  /*23f90*/  PRMT R4, R5, 0x7632, R4 ;  /* 0x0000763205047816 */ /* 0x001fe40000000004 */
[----:B------:R-:W-:Y:S01]  /*23fa0*/  LOP3.LUT R20, R14, 0x34, R26, 0xfe, !PT ;  /* 0x000000340e147812 */ /* 0x000fe200078efe1a */
[----:B------:R-:W2:Y:S03]  /*23fb0*/  LDL.LU R5, [R1+0x9fc] ;  /* 0x0009fc0001057983 */ /* 0x000ea60000300800 */
[----:B------:R-:W-:Y:S01]  /*23fc0*/  ISETP.LT.AND P5, PT, R20, c[0x0][0x17c], !P0 ;  /* 0x00005f0014007a0c */ /* 0x000fe200047a1270 */
[----:B------:R0:W-:Y:S01]  /*23fd0*/  @P4 STG.E.U16 [R22.64], R4 ;  /* 0x0000000416004986 */ /* 0x0001e2000c101506 */
[----:B------:R-:W-:Y:S01]  /*23fe0*/  ISETP.LT.AND P4, PT, R3, c[0x0][0x17c], !P0 ;  /* 0x00005f0003007a0c */ /* 0x000fe20004781270 */
[----:B------:R-:W-:Y:S01]  /*23ff0*/  IMAD R3, R7, 0x2, R8 ;  /* 0x0000000207037824 */ /* 0x000fe200078e0208 */
[----:B------:R-:W-:Y:S01]  /*24000*/  LEA R20, P6, R8, R0, 0x1 ;  /* 0x0000000008147211 */ /* 0x000fe200078c08ff */
[----:B------:R-:W2:Y:S01]  /*24010*/  LDL.LU R28, [R1+0x9f8] ;  /* 0x0009f800011c7983 */ /* 0x000ea20000300800 */
[----:B------:R-:W-:-:S02]  /*24020*/  ISETP.LT.AND P1, PT, R24, c[0x0][0x17c], !P0 ;  /* 0x00005f0018007a0c */ /* 0x000fc40004721270 */
[----:B------:R-:W-:Y:S01]  /*24030*/  LEA.HI.X.SX32 R21, R8, R2, 0x1, P6 ;  /* 0x0000000208157211 */ /* 0x000fe200030f0eff */
[----:B------:R-:W-:Y:S01]  /*24040*/  IMAD R8, R7, 0x2, R3 ;  /* 0x0000000207087824 */ /* 0x000fe200078e0203 */
[----:B0-----:R-:W-:Y:S02]  /*24050*/  PRMT R4, R12, 0x7632, R4 ;  /* 0x000076320c047816 */ /* 0x001fe40000000004 */
[----:B------:R-:W-:-:S03]  /*24060*/  LEA R22, P6, R3, R0, 0x1 ;  /* 0x0000000003167211 */ /* 0x000fc600078c08ff */
[----:B------:R0:W-:Y:S01]  /*24070*/  @P3 STG.E.U16 [R20.64], R4 ;  /* 0x0000000414003986 */ /* 0x0001e2000c101506 */
[----:B------:R-:W-:Y:S01]  /*24080*/  LEA.HI.X.SX32 R23, R3, R2, 0x1, P6 ;  /* 0x0000000203177211 */ /* 0x000fe200030f0eff */
[----:B------:R-:W-:-:S04]  /*24090*/  IMAD R3, R7, 0x2, R8 ;  /* 0x0000000207037824 */ /* 0x000fc800078e0208 */
[----:B------:R1:W-:Y:S01]  /*240a0*/  @P2 STG.E.U16 [R22.64], R16 ;  /* 0x0000001016002986 */ /* 0x0003e2000c101506 */
[C---:B0-----:R-:W-:Y:S02]  /*240b0*/  LEA R20, P6, R8.reuse, R0, 0x1 ;  /* 0x0000000008147211 */ /* 0x041fe400078c08ff */
[----:B------:R-:W-:Y:S02]  /*240c0*/  PRMT R4, R19, 0x7632, R4 ;  /* 0x0000763213047816 */ /* 0x000fe40000000004 */
[----:B------:R-:W-:Y:S01]  /*240d0*/  LEA.HI.X.SX32 R21, R8, R2, 0x1, P6 ;  /* 0x0000000208157211 */ /* 0x000fe200030f0eff */
[----:B------:R-:W-:Y:S01]  /*240e0*/  IMAD R8, R7, 0x2, R3 ;  /* 0x0000000207087824 */ /* 0x000fe200078e0203 */
[----:B-1----:R-:W-:-:S03]  /*240f0*/  LEA R22, P6, R3, R0, 0x1 ;  /* 0x0000000003167211 */ /* 0x002fc600078c08ff */
[----:B------:R0:W-:Y:S01]  /*24100*/  @P1 STG.E.U16 [R20.64], R4 ;  /* 0x0000000414001986 */ /* 0x0001e2000c101506 */
[----:B------:R-:W-:Y:S02]  /*24110*/  LEA.HI.X.SX32 R23, R3, R2, 0x1, P6 ;  /* 0x0000000203177211 */ /* 0x000fe400030f0eff */
[C-C-:B------:R-:W-:Y:S02]  /*24120*/  LOP3.LUT R12, R14.reuse, 0x38, R26.reuse, 0xfe, !PT ;  /* 0x000000380e0c7812 */ /* 0x140fe400078efe1a */
[----:B------:R-:W-:Y:S02]  /*24130*/  LOP3.LUT R3, R14, 0x3e, R26, 0xfe, !PT ;  /* 0x0000003e0e037812 */ /* 0x000fe400078efe1a */
[----:B0-----:R-:W-:Y:S02]  /*24140*/  PRMT R4, R4, 0x7632, R4 ;  /* 0x0000763204047816 */ /* 0x001fe40000000004 */
[----:B------:R-:W-:Y:S02]  /*24150*/  LEA R20, P6, R8, R0, 0x1 ;  /* 0x0000000008147211 */ /* 0x000fe400078c08ff */
[----:B------:R-:W-:Y:S01]  /*24160*/  ISETP.LT.AND P3, PT, R12, c[0x0][0x17c], !P0 ;  /* 0x00005f000c007a0c */ /* 0x000fe20004761270 */
[----:B------:R0:W-:Y:S01]  /*24170*/  @P5 STG.E.U16 [R22.64], R4 ;  /* 0x0000000416005986 */ /* 0x0001e2000c101506 */
[----:B------:R-:W-:-:S02]  /*24180*/  LEA.HI.X.SX32 R21, R8, R2, 0x1, P6 ;  /* 0x0000000208157211 */ /* 0x000fc400030f0eff */
[----:B------:R-:W-:Y:S02]  /*24190*/  PRMT R16, R16, 0x7632, R16 ;  /* 0x0000763210107816 */ /* 0x000fe40000000010 */
[----:B------:R-:W-:Y:S01]  /*241a0*/  ISETP.LT.AND P5, PT, R3, c[0x0][0x17c], !P0 ;  /* 0x00005f0003007a0c */ /* 0x000fe200047a1270 */
[C---:B------:R-:W-:Y:S01]  /*241b0*/  IMAD R3, R7.reuse, 0x2, R8 ;  /* 0x0000000207037824 */ /* 0x040fe200078e0208 */
[--C-:B------:R-:W-:Y:S01]  /*241c0*/  LOP3.LUT R12, R14, 0x3a, R26.reuse, 0xfe, !PT ;  /* 0x0000003a0e0c7812 */ /* 0x100fe200078efe1a */
[----:B------:R1:W-:Y:S02]  /*241d0*/  @P4 STG.E.U16 [R20.64], R16 ;  /* 0x0000001014004986 */ /* 0x0003e4000c101506 */
[----:B------:R-:W-:Y:S01]  /*241e0*/  IMAD R8, R7, 0x2, R3 ;  /* 0x0000000207087824 */ /* 0x000fe200078e0203 */
[----:B------:R-:W-:Y:S02]  /*241f0*/  ISETP.LT.AND P2, PT, R12, c[0x0][0x17c], !P0 ;  /* 0x00005f000c007a0c */ /* 0x000fe40004741270 */
[----:B------:R-:W-:-:S02]  /*24200*/  LOP3.LUT R12, R14, 0x3c, R26, 0xfe, !PT ;  /* 0x0000003c0e0c7812 */ /* 0x000fc400078efe1a */
[----:B0-----:R-:W-:Y:S02]  /*24210*/  LOP3.LUT R4, R14, 0x40, R26, 0xfe, !PT ;  /* 0x000000400e047812 */ /* 0x001fe400078efe1a */
[C---:B-1----:R-:W-:Y:S02]  /*24220*/  LEA R20, P6, R3.reuse, R0, 0x1 ;  /* 0x0000000003147211 */ /* 0x042fe400078c08ff */
[----:B------:R-:W-:Y:S02]  /*24230*/  ISETP.LT.AND P1, PT, R12, c[0x0][0x17c], !P0 ;  /* 0x00005f000c007a0c */ /* 0x000fe40004721270 */
[----:B------:R-:W-:Y:S02]  /*24240*/  LEA.HI.X.SX32 R21, R3, R2, 0x1, P6 ;  /* 0x0000000203157211 */ /* 0x000fe400030f0eff */
[----:B------:R-:W-:Y:S01]  /*24250*/  ISETP.LT.AND P4, PT, R4, c[0x0][0x17c], !P0 ;  /* 0x00005f0004007a0c */ /* 0x000fe20004781270 */
[----:B------:R-:W-:Y:S01]  /*24260*/  IMAD R4, R7, 0x2, R8 ;  /* 0x0000000207047824 */ /* 0x000fe200078e0208 */
[----:B------:R-:W-:-:S02]  /*24270*/  PRMT R12, R18, 0x7632, R12 ;  /* 0x00007632120c7816 */ /* 0x000fc4000000000c */
[C---:B------:R-:W-:Y:S01]  /*24280*/  LEA R22, P6, R8.reuse, R0, 0x1 ;  /* 0x0000000008167211 */ /* 0x040fe200078c08ff */
[----:B------:R-:W2:Y:S01]  /*24290*/  LDL.LU R18, [R1+0x54] ;  /* 0x0000540001127983 */ /* 0x000ea20000300800 */
[----:B------:R-:W-:Y:S02]  /*242a0*/  PRMT R3, R15, 0x7632, R3 ;  /* 0x000076320f037816 */ /* 0x000fe40000000003 */
[----:B------:R-:W-:Y:S01]  /*242b0*/  LEA.HI.X.SX32 R23, R8, R2, 0x1, P6 ;  /* 0x0000000208177211 */ /* 0x000fe200030f0eff */
[----:B------:R0:W-:Y:S04]  /*242c0*/  @P3 STG.E.U16 [R20.64], R12 ;  /* 0x0000000c14003986 */ /* 0x0001e8000c101506 */
[----:B------:R1:W-:Y:S01]  /*242d0*/  @P2 STG.E.U16 [R22.64], R3 ;  /* 0x0000000316002986 */ /* 0x0003e2000c101506 */
[----:B0-----:R-:W-:Y:S01]  /*242e0*/  LEA R20, P6, R4, R0, 0x1 ;  /* 0x0000000004147211 */ /* 0x001fe200078c08ff */
[----:B-1----:R-:W-:-:S03]  /*242f0*/  IMAD R3, R7, 0x2, R4 ;  /* 0x0000000207037824 */ /* 0x002fc600078e0204 */
[----:B------:R-:W-:Y:S02]  /*24300*/  LEA.HI.X.SX32 R21, R4, R2, 0x1, P6 ;  /* 0x0000000204157211 */ /* 0x000fe400030f0eff */
[----:B------:R-:W-:Y:S02]  /*24310*/  PRMT R4, R29, 0x7632, R4 ;  /* 0x000076321d047816 */ /* 0x000fe40000000004 */
[----:B------:R-:W-:Y:S01]  /*24320*/  LOP3.LUT R8, R14, 0x44, R26, 0xfe, !PT ;  /* 0x000000440e087812 */ /* 0x000fe200078efe1a */
[----:B------:R-:W2:Y:S01]  /*24330*/  LDL.LU R29, [R1+0x9f4] ;  /* 0x0009f400011d7983 */ /* 0x000ea20000300800 */
[----:B------:R-:W-:-:S03]  /*24340*/  LEA R22, P6, R3, R0, 0x1 ;  /* 0x0000000003167211 */ /* 0x000fc600078c08ff */
[----:B------:R0:W-:Y:S01]  /*24350*/  @P1 STG.E.U16 [R20.64], R4 ;  /* 0x0000000414001986 */ /* 0x0001e2000c101506 */
[----:B------:R-:W-:Y:S02]  /*24360*/  ISETP.LT.AND P2, PT, R8, c[0x0][0x17c], !P0 ;  /* 0x00005f0008007a0c */ /* 0x000fe40004741270 */
[----:B------:R-:W-:Y:S01]  /*24370*/  LOP3.LUT R8, R14, 0x46, R26, 0xfe, !PT ;  /* 0x000000460e087812 */ /* 0x000fe200078efe1a */
[----:B------:R-:W2:Y:S01]  /*24380*/  LDL.LU R24, [R1+0x94] ;  /* 0x0000940001187983 */ /* 0x000ea20000300800 */
[----:B------:R-:W-:Y:S01]  /*24390*/  LEA.HI.X.SX32 R23, R3, R2, 0x1, P6 ;  /* 0x0000000203177211 */ /* 0x000fe200030f0eff */
[----:B0-----:R-:W-:Y:S02]  /*243a0*/  IMAD R4, R7, 0x2, R3 ;  /* 0x0000000207047824 */ /* 0x001fe400078e0203 */
[----:B------:R-:W2:Y:S01]  /*243b0*/  LDL.LU R25, [R1+0x44] ;  /* 0x0000440001197983 */ /* 0x000ea20000300800 */
[----:B------:R-:W-:Y:S02]  /*243c0*/  ISETP.LT.AND P1, PT, R8, c[0x0][0x17c], !P0 ;  /* 0x00005f0008007a0c */ /* 0x000fe40004721270 */
[C---:B------:R-:W-:Y:S01]  /*243d0*/  LEA R20, P6, R4.reuse, R0, 0x1 ;  /* 0x0000000004147211 */ /* 0x040fe200078c08ff */
[----:B------:R-:W2:Y:S01]  /*243e0*/  LDL.LU R19, [R1+0x4] ;  /* 0x0000040001137983 */ /* 0x000ea20000300800 */
[----:B------:R-:W-:Y:S01]  /*243f0*/  PRMT R8, R11, 0x7632, R8 ;  /* 0x000076320b087816 */ /* 0x000fe20000000008 */
[----:B------:R-:W-:Y:S01]  /*24400*/  IMAD R3, R7, 0x2, R4 ;  /* 0x0000000207037824 */ /* 0x000fe200078e0204 */
[----:B------:R-:W-:Y:S01]  /*24410*/  LEA.HI.X.SX32 R21, R4, R2, 0x1, P6 ;  /* 0x0000000204157211 */ /* 0x000fe200030f0eff */
[----:B------:R-:W2:Y:S04]  /*24420*/  LDL.LU R15, [R1+0x84] ;  /* 0x00008400010f7983 */ /* 0x000ea80000300800 */
[----:B------:R-:W2:Y:S04]  /*24430*/  LDL.LU R11, [R1+0x34] ;  /* 0x00003400010b7983 */ /* 0x000ea80000300800 */
[----:B------:R-:W2:Y:S01]  /*24440*/  LDL R4, [R1+0x64] ;  /* 0x0000640001047983 */ /* 0x000ea20000100800 */
[----:B------:R-:W-:-:S03]  /*24450*/  LOP3.LUT R12, R14, 0x48, R26, 0xfe, !PT ;  /* 0x000000480e0c7812 */ /* 0x000fc600078efe1a */
[----:B------:R0:W-:Y:S01]  /*24460*/  @P5 STG.E.U16 [R22.64], R8 ;  /* 0x0000000816005986 */ /* 0x0001e2000c101506 */
[----:B------:R-:W-:-:S03]  /*24470*/  ISETP.LT.AND P5, PT, R12, c[0x0][0x17c], !P0 ;  /* 0x00005f000c007a0c */ /* 0x000fc600047a1270 */
[----:B------:R-:W3:Y:S01]  /*24480*/  LDL.LU R12, [R1+0x24] ;  /* 0x00002400010c7983 */ /* 0x000ee20000300800 */
[----:B------:R-:W-:-:S04]  /*24490*/  LOP3.LUT R16, R14, 0x42, R26, 0xfe, !PT ;  /* 0x000000420e107812 */ /* 0x000fc800078efe1a */
[----:B------:R-:W-:Y:S02]  /*244a0*/  ISETP.LT.AND P3, PT, R16, c[0x0][0x17c], !P0 ;  /* 0x00005f0010007a0c */ /* 0x000fe40004761270 */
[C---:B0-----:R-:W-:Y:S02]  /*244b0*/  LEA R22, P6, R3.reuse, R0, 0x1 ;  /* 0x0000000003167211 */ /* 0x041fe400078c08ff */
[--C-:B------:R-:W-:Y:S02]  /*244c0*/  LOP3.LUT R8, R14, 0x4a, R26.reuse, 0xfe, !PT ;  /* 0x0000004a0e087812 */ /* 0x100fe400078efe1a */
[----:B------:R-:W-:Y:S01]  /*244d0*/  LEA.HI.X.SX32 R23, R3, R2, 0x1, P6 ;  /* 0x0000000203177211 */ /* 0x000fe200030f0eff */
[----:B--2---:R0:W-:Y:S01]  /*244e0*/  @P4 STG.E.U16 [R20.64], R4 ;  /* 0x0000000414004986 */ /* 0x0041e2000c101506 */
[----:B------:R-:W-:Y:S02]  /*244f0*/  ISETP.LT.AND P4, PT, R8, c[0x0][0x17c], !P0 ;  /* 0x00005f0008007a0c */ /* 0x000fe40004781270 */
[----:B------:R-:W-:Y:S01]  /*24500*/  LOP3.LUT R8, R14, 0x4c, R26, 0xfe, !PT ;  /* 0x0000004c0e087812 */ /* 0x000fe200078efe1a */
[----:B0-----:R-:W-:-:S02]  /*24510*/  IMAD R4, R7, 0x2, R3 ;  /* 0x0000000207047824 */ /* 0x001fc400078e0203 */
[----:B------:R0:W-:Y:S02]  /*24520*/  @P3 STG.E.U16 [R22.64], R18 ;  /* 0x0000001216003986 */ /* 0x0001e4000c101506 */
[C---:B------:R-:W-:Y:S01]  /*24530*/  IMAD R3, R7.reuse, 0x2, R4 ;  /* 0x0000000207037824 */ /* 0x040fe200078e0204 */
[----:B------:R-:W-:Y:S02]  /*24540*/  LEA R20, P6, R4, R0, 0x1 ;  /* 0x0000000004147211 */ /* 0x000fe400078c08ff */
[----:B------:R-:W-:Y:S02]  /*24550*/  ISETP.LT.AND P3, PT, R8, c[0x0][0x17c], !P0 ;  /* 0x00005f0008007a0c */ /* 0x000fe40004761270 */
[----:B------:R-:W-:Y:S01]  /*24560*/  LEA.HI.X.SX32 R21, R4, R2, 0x1, P6 ;  /* 0x0000000204157211 */ /* 0x000fe200030f0eff */
[----:B------:R-:W-:Y:S01]  /*24570*/  IMAD R4, R7, 0x2, R3 ;  /* 0x0000000207047824 */ /* 0x000fe200078e0203 */
[----:B------:R-:W-:Y:S02]  /*24580*/  LOP3.LUT R8, R14, 0x4e, R26, 0xfe, !PT ;  /* 0x0000004e0e087812 */ /* 0x000fe400078efe1a */
[----:B0-----:R-:W-:Y:S01]  /*24590*/  LEA R22, P6, R3, R0, 0x1 ;  /* 0x0000000003167211 */ /* 0x001fe200078c08ff */
[----:B---3--:R0:W-:Y:S01]  /*245a0*/  @P2 STG.E.U16 [R20.64], R12 ;  /* 0x0000000c14002986 */ /* 0x0081e2000c101506 */
[----:B------:R-:W-:Y:S01]  /*245b0*/  ISETP.LT.AND P2, PT, R8, c[0x0][0x17c], !P0 ;  /* 0x00005f0008007a0c */ /* 0x000fe20004741270 */
[----:B------:R-:W-:Y:S01]  /*245c0*/  IMAD R8, R7, 0x2, R4 ;  /* 0x0000000207087824 */ /* 0x000fe200078e0204 */
[----:B------:R-:W-:-:S02]  /*245d0*/  LEA.HI.X.SX32 R23, R3, R2, 0x1, P6 ;  /* 0x0000000203177211 */ /* 0x000fc400030f0eff */
[----:B------:R-:W-:-:S03]  /*245e0*/  LOP3.LUT R3, R14, 0x50, R26, 0xfe, !PT ;  /* 0x000000500e037812 */ /* 0x000fc600078efe1a */
[----:B------:R1:W-:Y:S01]  /*245f0*/  @P1 STG.E.U16 [R22.64], R9 ;  /* 0x0000000916001986 */ /* 0x0003e2000c101506 */
[C---:B0-----:R-:W-:Y:S02]  /*24600*/  LEA R20, P6, R4.reuse, R0, 0x1 ;  /* 0x0000000004147211 */ /* 0x041fe400078c08ff */
[----:B------:R-:W-:Y:S02]  /*24610*/  ISETP.LT.AND P1, PT, R3, c[0x0][0x17c], !P0 ;  /* 0x00005f0003007a0c */ /* 0x000fe40004721270 */
[----:B------:R-:W-:Y:S01]  /*24620*/  LEA.HI.X.SX32 R21, R4, R2, 0x1, P6 ;  /* 0x0000000204157211 */ /* 0x000fe200030f0eff */
[----:B------:R-:W-:Y:S01]  /*24630*/  IMAD R3, R7, 0x2, R8 ;  /* 0x0000000207037824 */ /* 0x000fe200078e0208 */
[----:B------:R-:W-:Y:S02]  /*24640*/  LOP3.LUT R4, R14, 0x52, R26, 0xfe, !PT ;  /* 0x000000520e047812 */ /* 0x000fe400078efe1a */
[----:B-1----:R-:W-:Y:S01]  /*24650*/  LEA R22, P6, R8, R0, 0x1 ;  /* 0x0000000008167211 */ /* 0x002fe200078c08ff */
[----:B------:R0:W-:Y:S01]  /*24660*/  @P5 STG.E.U16 [R20.64], R24 ;  /* 0x0000001814005986 */ /* 0x0001e2000c101506 */
[----:B------:R-:W-:-:S02]  /*24670*/  ISETP.LT.AND P5, PT, R4, c[0x0][0x17c], !P0 ;  /* 0x00005f0004007a0c */ /* 0x000fc400047a1270 */
[----:B------:R-:W-:Y:S01]  /*24680*/  LEA.HI.X.SX32 R23, R8, R2, 0x1, P6 ;  /* 0x0000000208177211 */ /* 0x000fe200030f0eff */
[----:B------:R-:W-:Y:S01]  /*24690*/  IMAD R4, R7, 0x2, R3 ;  /* 0x0000000207047824 */ /* 0x000fe200078e0203 */
[----:B------:R-:W-:-:S03]  /*246a0*/  LOP3.LUT R8, R14, 0x54, R26, 0xfe, !PT ;  /* 0x000000540e087812 */ /* 0x000fc600078efe1a */
[----:B------:R1:W-:Y:S01]  /*246b0*/  @P4 STG.E.U16 [R22.64], R25 ;  /* 0x0000001916004986 */ /* 0x0003e2000c101506 */
[----:B0-----:R-:W-:Y:S02]  /*246c0*/  LEA R20, P6, R3, R0, 0x1 ;  /* 0x0000000003147211 */ /* 0x001fe400078c08ff */
[----:B------:R-:W-:Y:S01]  /*246d0*/  ISETP.LT.AND P4, PT, R8, c[0x0][0x17c], !P0 ;  /* 0x00005f0008007a0c */ /* 0x000fe20004781270 */
[----:B------:R-:W-:Y:S01]  /*246e0*/  IMAD R8, R7, 0x2, R4 ;  /* 0x0000000207087824 */ /* 0x000fe200078e0204 */
[----:B------:R-:W-:Y:S02]  /*246f0*/  LEA.HI.X.SX32 R21, R3, R2, 0x1, P6 ;  /* 0x0000000203157211 */ /* 0x000fe400030f0eff */
[----:B------:R-:W-:Y:S02]  /*24700*/  LOP3.LUT R3, R14, 0x56, R26, 0xfe, !PT ;  /* 0x000000560e037812 */ /* 0x000fe400078efe1a */
[----:B-1----:R-:W-:Y:S01]  /*24710*/  LEA R22, P6, R4, R0, 0x1 ;  /* 0x0000000004167211 */ /* 0x002fe200078c08ff */
[----:B------:R0:W-:Y:S01]  /*24720*/  @P3 STG.E.U16 [R20.64], R19 ;  /* 0x0000001314003986 */ /* 0x0001e2000c101506 */
[----:B------:R-:W-:-:S02]  /*24730*/  ISETP.LT.AND P3, PT, R3, c[0x0][0x17c], !P0 ;  /* 0x00005f0003007a0c */ /* 0x000fc40004761270 */
[----:B------:R-:W-:Y:S01]  /*24740*/  LEA.HI.X.SX32 R23, R4, R2, 0x1, P6 ;  /* 0x0000000204177211 */ /* 0x000fe200030f0eff */
[----:B------:R-:W-:Y:S01]  /*24750*/  IMAD R3, R7, 0x2, R8 ;  /* 0x0000000207037824 */ /* 0x000fe200078e0208 */
[----:B------:R-:W-:-:S03]  /*24760*/  LOP3.LUT R4, R14, 0x58, R26, 0xfe, !PT ;  /* 0x000000580e047812 */ /* 0x000fc600078efe1a */
[----:B----4-:R1:W-:Y:S01]  /*24770*/  @P2 STG.E.U16 [R22.64], R13 ;  /* 0x0000000d16002986 */ /* 0x0103e2000c101506 */
[----:B0-----:R-:W-:Y:S02]  /*24780*/  LEA R20, P6, R8, R0, 0x1 ;  /* 0x0000000008147211 */ /* 0x001fe400078c08ff */
[----:B------:R-:W-:Y:S02]  /*24790*/  ISETP.LT.AND P2, PT, R4, c[0x0][0x17c], !P0 ;  /* 0x00005f0004007a0c */ /* 0x000fe40004741270 */
[----:B------:R-:W-:Y:S01]  /*247a0*/  LEA.HI.X.SX32 R21, R8, R2, 0x1, P6 ;  /* 0x0000000208157211 */ /* 0x000fe200030f0eff */
[----:B------:R-:W-:Y:S01]  /*247b0*/  IMAD R4, R7, 0x2, R3 ;  /* 0x0000000207047824 */ /* 0x000fe200078e0203 */
[----:B------:R-:W-:Y:S02]  /*247c0*/  LOP3.LUT R8, R14, 0x5a, R26, 0xfe, !PT ;  /* 0x0000005a0e087812 */ /* 0x000fe400078efe1a */
[----:B-1----:R-:W-:Y:S01]  /*247d0*/  LEA R22, P6, R3, R0, 0x1 ;  /* 0x0000000003167211 */ /* 0x002fe200078c08ff */
[----:B------:R0:W-:Y:S01]  /*247e0*/  @P1 STG.E.U16 [R20.64], R15 ;  /* 0x0000000f14001986 */ /* 0x0001e2000c101506 */
        /* <DEDUP_REMOVED lines=21> */
[----:B-1----:R-:W-:-:S03]  /*24940*/  LEA R22, P6, R4, R0, 0x1 ;  /* 0x0000000004167211 */ /* 0x002fc600078c08ff */
[----:B------:R0:W-:Y:S01]  /*24950*/  @P2 STG.E.U16 [R20.64], R29 ;  /* 0x0000001d14002986 */ /* 0x0001e2000c101506 */
[----:B------:R-:W-:Y:S02]  /*24960*/  LOP3.LUT R3, R14, 0x62, R26, 0xfe, !PT ;  /* 0x000000620e037812 */ /* 0x000fe400078efe1a */
[----:B------:R-:W-:Y:S02]  /*24970*/  LEA.HI.X.SX32 R23, R4, R2, 0x1, P6 ;  /* 0x0000000204177211 */ /* 0x000fe400030f0eff */
[----:B------:R-:W-:Y:S01]  /*24980*/  ISETP.LT.AND P2, PT, R3, c[0x0][0x17c], !P0 ;  /* 0x00005f0003007a0c */ /* 0x000fe20004741270 */
[----:B------:R-:W-:Y:S01]  /*24990*/  IMAD R3, R7, 0x2, R8 ;  /* 0x0000000207037824 */ /* 0x000fe200078e0208 */
[----:B0-----:R-:W-:-:S04]  /*249a0*/  LEA R20, P6, R8, R0, 0x1 ;  /* 0x0000000008147211 */ /* 0x001fc800078c08ff */
[----:B------:R-:W-:Y:S02]  /*249b0*/  LEA.HI.X.SX32 R21, R8, R2, 0x1, P6 ;  /* 0x0000000208157211 */ /* 0x000fe400030f0eff */
[----:B------:R-:W-:Y:S01]  /*249c0*/  LOP3.LUT R8, R14, 0x66, R26, 0xfe, !PT ;  /* 0x000000660e087812 */ /* 0x000fe200078efe1a */
[----:B------:R0:W-:Y:S04]  /*249d0*/  @P1 STG.E.U16 [R22.64], R28 ;  /* 0x0000001c16001986 */ /* 0x0001e8000c101506 */
[----:B------:R1:W-:Y:S01]  /*249e0*/  @P5 STG.E.U16 [R20.64], R6 ;  /* 0x0000000614005986 */ /* 0x0003e2000c101506 */
[----:B------:R-:W-:-:S03]  /*249f0*/  ISETP.LT.AND P5, PT, R8, c[0x0][0x17c], !P0 ;  /* 0x00005f0008007a0c */ /* 0x000fc600047a1270 */
[----:B------:R-:W2:Y:S01]  /*24a00*/  LDL.LU R8, [R1+0x64] ;  /* 0x0000640001087983 */ /* 0x000ea20000300800 */
[--C-:B------:R-:W-:Y:S02]  /*24a10*/  LOP3.LUT R4, R14, 0x64, R26.reuse, 0xfe, !PT ;  /* 0x000000640e047812 */ /* 0x100fe400078efe1a */
[----:B0-----:R-:W-:Y:S02]  /*24a20*/  LEA R22, P6, R3, R0, 0x1 ;  /* 0x0000000003167211 */ /* 0x001fe400078c08ff */
[----:B------:R-:W-:Y:S01]  /*24a30*/  ISETP.LT.AND P1, PT, R4, c[0x0][0x17c], !P0 ;  /* 0x00005f0004007a0c */ /* 0x000fe20004721270 */
[----:B------:R-:W-:Y:S01]  /*24a40*/  IMAD R4, R7, 0x2, R3 ;  /* 0x0000000207047824 */ /* 0x000fe200078e0203 */
[----:B------:R-:W-:Y:S02]  /*24a50*/  LEA.HI.X.SX32 R23, R3, R2, 0x1, P6 ;  /* 0x0000000203177211 */ /* 0x000fe400030f0eff */
[----:B------:R-:W-:-:S03]  /*24a60*/  LOP3.LUT R3, R14, 0x68, R26, 0xfe, !PT ;  /* 0x000000680e037812 */ /* 0x000fc600078efe1a */
[----:B------:R0:W-:Y:S01]  /*24a70*/  @P4 STG.E.U16 [R22.64], R10 ;  /* 0x0000000a16004986 */ /* 0x0001e2000c101506 */
[----:B------:R-:W-:Y:S01]  /*24a80*/  ISETP.LT.AND P4, PT, R3, c[0x0][0x17c], !P0 ;  /* 0x00005f0003007a0c */ /* 0x000fe20004781270 */
[----:B------:R-:W-:Y:S01]  /*24a90*/  IMAD R3, R7, 0x2, R4 ;  /* 0x0000000207037824 */ /* 0x000fe200078e0204 */
[----:B-1----:R-:W-:-:S04]  /*24aa0*/  LEA R20, P6, R4, R0, 0x1 ;  /* 0x0000000004147211 */ /* 0x002fc800078c08ff */
[----:B------:R-:W-:Y:S01]  /*24ab0*/  LEA.HI.X.SX32 R21, R4, R2, 0x1, P6 ;  /* 0x0000000204157211 */ /* 0x000fe200030f0eff */
[----:B------:R-:W-:Y:S01]  /*24ac0*/  IMAD R4, R7, 0x2, R3 ;  /* 0x0000000207047824 */ /* 0x000fe200078e0203 */
[C---:B0-----:R-:W-:Y:S02]  /*24ad0*/  LEA R22, P6, R3.reuse, R0, 0x1 ;  /* 0x0000000003167211 */ /* 0x041fe400078c08ff */
[----:B------:R-:W-:Y:S02]  /*24ae0*/  PRMT R9, R18, 0x7632, R9 ;  /* 0x0000763212097816 */ /* 0x000fe40000000009 */
[----:B------:R-:W-:Y:S01]  /*24af0*/  LEA.HI.X.SX32 R23, R3, R2, 0x1, P6 ;  /* 0x0000000203177211 */ /* 0x000fe200030f0eff */
[----:B------:R-:W-:Y:S01]  /*24b00*/  IMAD R3, R7, 0x2, R4 ;  /* 0x0000000207037824 */ /* 0x000fe200078e0204 */
[----:B------:R-:W-:Y:S01]  /*24b10*/  PRMT R13, R25, 0x7632, R13 ;  /* 0x00007632190d7816 */ /* 0x000fe2000000000d */
[----:B------:R-:W3:Y:S01]  /*24b20*/  LDL.LU R18, [R1+0x9f0] ;  /* 0x0009f00001127983 */ /* 0x000ee20000300800 */
[----:B------:R-:W-:-:S02]  /*24b30*/  PRMT R17, R17, 0x7632, R17 ;  /* 0x0000763211117816 */ /* 0x000fc40000000011 */
[----:B--2---:R-:W-:Y:S02]  /*24b40*/  PRMT R5, R8, 0x7632, R5 ;  /* 0x0000763208057816 */ /* 0x004fe40000000005 */
[----:B------:R-:W-:-:S03]  /*24b50*/  LOP3.LUT R8, R14, 0x6a, R26, 0xfe, !PT ;  /* 0x0000006a0e087812 */ /* 0x000fc600078efe1a */
[----:B------:R0:W-:Y:S01]  /*24b60*/  @P3 STG.E.U16 [R20.64], R5 ;  /* 0x0000000514003986 */ /* 0x0001e2000c101506 */
[----:B------:R-:W-:Y:S02]  /*24b70*/  ISETP.LT.AND P3, PT, R8, c[0x0][0x17c], !P0 ;  /* 0x00005f0008007a0c */ /* 0x000fe40004761270 */
[----:B------:R-:W-:Y:S01]  /*24b80*/  LOP3.LUT R8, R14, 0x6c, R26, 0xfe, !PT ;  /* 0x0000006c0e087812 */ /* 0x000fe200078efe1a */
[----:B------:R1:W-:Y:S03]  /*24b90*/  @P2 STG.E.U16 [R22.64], R9 ;  /* 0x0000000916002986 */ /* 0x0003e6000c101506 */
[----:B------:R-:W-:Y:S02]  /*24ba0*/  ISETP.LT.AND P2, PT, R8, c[0x0][0x17c], !P0 ;  /* 0x00005f0008007a0c */ /* 0x000fe40004741270 */
[----:B0-----:R-:W-:Y:S02]  /*24bb0*/  LEA R20, P6, R4, R0, 0x1 ;  /* 0x0000000004147211 */ /* 0x001fe400078c08ff */
[----:B------:R-:W-:-:S02]  /*24bc0*/  PRMT R5, R12, 0x7632, R5 ;  /* 0x000076320c057816 */ /* 0x000fc40000000005 */
[----:B------:R-:W-:Y:S01]  /*24bd0*/  LEA.HI.X.SX32 R21, R4, R2, 0x1, P6 ;  /* 0x0000000204157211 */ /* 0x000fe200030f0eff */
[----:B------:R-:W-:Y:S01]  /*24be0*/  IMAD R4, R7, 0x2, R3 ;  /* 0x0000000207047824 */ /* 0x000fe200078e0203 */
[C---:B-1----:R-:W-:Y:S02]  /*24bf0*/  LEA R22, P6, R3.reuse, R0, 0x1 ;  /* 0x0000000003167211 */ /* 0x042fe400078c08ff */
[----:B------:R-:W-:Y:S01]  /*24c00*/  LOP3.LUT R8, R14, 0x6e, R26, 0xfe, !PT ;  /* 0x0000006e0e087812 */ /* 0x000fe200078efe1a */
[----:B------:R0:W-:Y:S01]  /*24c10*/  @P1 STG.E.U16 [R20.64], R5 ;  /* 0x0000000514001986 */ /* 0x0001e2000c101506 */
[----:B------:R-:W-:Y:S02]  /*24c20*/  LEA.HI.X.SX32 R23, R3, R2, 0x1, P6 ;  /* 0x0000000203177211 */ /* 0x000fe400030f0eff */
[----:B------:R-:W-:Y:S02]  /*24c30*/  PRMT R9, R9, 0x7632, R9 ;  /* 0x0000763209097816 */ /* 0x000fe40000000009 */
[----:B------:R-:W-:-:S02]  /*24c40*/  ISETP.LT.AND P1, PT, R8, c[0x0][0x17c], !P0 ;  /* 0x00005f0008007a0c */ /* 0x000fc40004721270 */
[----:B------:R-:W-:Y:S02]  /*24c50*/  LEA R8, P6, R4, R0, 0x1 ;  /* 0x0000000004087211 */ /* 0x000fe400078c08ff */
[----:B------:R-:W-:Y:S01]  /*24c60*/  LOP3.LUT R3, R14, 0x70, R26, 0xfe, !PT ;  /* 0x000000700e037812 */ /* 0x000fe200078efe1a */
[----:B------:R1:W-:Y:S01]  /*24c70*/  @P5 STG.E.U16 [R22.64], R9 ;  /* 0x0000000916005986 */ /* 0x0003e2000c101506 */
[----:B0-----:R-:W-:Y:S02]  /*24c80*/  PRMT R5, R24, 0x7632, R5 ;  /* 0x0000763218057816 */ /* 0x001fe40000000005 */
[----:B------:R-:W-:Y:S01]  /*24c90*/  ISETP.LT.AND P5, PT, R3, c[0x0][0x17c], !P0 ;  /* 0x00005f0003007a0c */ /* 0x000fe200047a1270 */
[----:B------:R-:W-:Y:S01]  /*24ca0*/  IMAD R3, R7, 0x2, R4 ;  /* 0x0000000207037824 */ /* 0x000fe200078e0204 */
[----:B-1----:R-:W-:-:S03]  /*24cb0*/  LEA.HI.X.SX32 R9, R4, R2, 0x1, P6 ;  /* 0x0000000204097211 */ /* 0x002fc600030f0eff */
[----:B------:R-:W-:Y:S01]  /*24cc0*/  IMAD R4, R7, 0x2, R3 ;  /* 0x0000000207047824 */ /* 0x000fe200078e0203 */
[--C-:B------:R-:W-:Y:S01]  /*24cd0*/  LOP3.LUT R12, R14, 0x72, R26.reuse, 0xfe, !PT ;  /* 0x000000720e0c7812 */ /* 0x100fe200078efe1a */
[----:B------:R0:W-:Y:S03]  /*24ce0*/  @P4 STG.E.U16 [R8.64], R5 ;  /* 0x0000000508004986 */ /* 0x0001e6000c101506 */
[----:B------:R-:W-:Y:S02]  /*24cf0*/  ISETP.LT.AND P4, PT, R12, c[0x0][0x17c], !P0 ;  /* 0x00005f000c007a0c */ /* 0x000fe40004781270 */
[----:B------:R-:W-:Y:S02]  /*24d00*/  LOP3.LUT R12, R14, 0x74, R26, 0xfe, !PT ;  /* 0x000000740e0c7812 */ /* 0x000fe400078efe1a */
[----:B0-----:R-:W-:-:S04]  /*24d10*/  LEA R8, P6, R3, R0, 0x1 ;  /* 0x0000000003087211 */ /* 0x001fc800078c08ff */
[----:B------:R-:W-:Y:S01]  /*24d20*/  LEA.HI.X.SX32 R9, R3, R2, 0x1, P6 ;  /* 0x0000000203097211 */ /* 0x000fe200030f0eff */
[----:B------:R-:W-:Y:S01]  /*24d30*/  IMAD R3, R7, 0x2, R4 ;  /* 0x0000000207037824 */ /* 0x000fe200078e0204 */
[C---:B------:R-:W-:Y:S02]  /*24d40*/  LEA R20, P6, R4.reuse, R0, 0x1 ;  /* 0x0000000004147211 */ /* 0x040fe400078c08ff */
[----:B------:R-:W-:Y:S01]  /*24d50*/  PRMT R5, R19, 0x7632, R5 ;  /* 0x0000763213057816 */ /* 0x000fe20000000005 */
[----:B------:R0:W-:Y:S01]  /*24d60*/  @P3 STG.E.U16 [R8.64], R13 ;  /* 0x0000000d08003986 */ /* 0x0001e2000c101506 */
[----:B------:R-:W-:Y:S01]  /*24d70*/  LEA.HI.X.SX32 R21, R4, R2, 0x1, P6 ;  /* 0x0000000204157211 */ /* 0x000fe200030f0eff */
[----:B------:R-:W-:Y:S01]  /*24d80*/  IMAD R4, R7, 0x2, R3 ;  /* 0x0000000207047824 */ /* 0x000fe200078e0203 */
[----:B------:R-:W-:Y:S02]  /*24d90*/  ISETP.LT.AND P3, PT, R12, c[0x0][0x17c], !P0 ;  /* 0x00005f000c007a0c */ /* 0x000fe40004761270 */
[----:B------:R-:W-:Y:S01]  /*24da0*/  LOP3.LUT R12, R14, 0x76, R26, 0xfe, !PT ;  /* 0x000000760e0c7812 */ /* 0x000fe200078efe1a */
[----:B------:R1:W-:Y:S01]  /*24db0*/  @P2 STG.E.U16 [R20.64], R5 ;  /* 0x0000000514002986 */ /* 0x0003e2000c101506 */
[----:B0-----:R-:W-:-:S02]  /*24dc0*/  LEA R8, P6, R3, R0, 0x1 ;  /* 0x0000000003087211 */ /* 0x001fc400078c08ff */
[----:B------:R-:W-:Y:S02]  /*24dd0*/  PRMT R13, R13, 0x7632, R13 ;  /* 0x000076320d0d7816 */ /* 0x000fe4000000000d */
[----:B------:R-:W-:Y:S02]  /*24de0*/  LEA.HI.X.SX32 R9, R3, R2, 0x1, P6 ;  /* 0x0000000203097211 */ /* 0x000fe400030f0eff */
[----:B------:R-:W-:Y:S02]  /*24df0*/  ISETP.LT.AND P2, PT, R12, c[0x0][0x17c], !P0 ;  /* 0x00005f000c007a0c */ /* 0x000fe40004741270 */
[----:B------:R-:W-:Y:S01]  /*24e00*/  LEA R12, P6, R4, R0, 0x1 ;  /* 0x00000000040c7211 */ /* 0x000fe200078c08ff */
[----:B------:R0:W-:Y:S01]  /*24e10*/  @P1 STG.E.U16 [R8.64], R13 ;  /* 0x0000000d08001986 */ /* 0x0001e2000c101506 */
[----:B------:R-:W-:Y:S02]  /*24e20*/  LOP3.LUT R3, R14, 0x78, R26, 0xfe, !PT ;  /* 0x000000780e037812 */ /* 0x000fe400078efe1a */
[----:B-1----:R-:W-:-:S02]  /*24e30*/  PRMT R5, R15, 0x7632, R5 ;  /* 0x000076320f057816 */ /* 0x002fc40000000005 */
[----:B------:R-:W-:Y:S02]  /*24e40*/  ISETP.LT.AND P1, PT, R3, c[0x0][0x17c], !P0 ;  /* 0x00005f0003007a0c */ /* 0x000fe40004721270 */
[----:B0-----:R-:W-:Y:S01]  /*24e50*/  LEA.HI.X.SX32 R13, R4, R2, 0x1, P6 ;  /* 0x00000002040d7211 */ /* 0x001fe200030f0eff */
[----:B------:R-:W-:Y:S01]  /*24e60*/  IMAD R4, R7, 0x2, R4 ;  /* 0x0000000207047824 */ /* 0x000fe200078e0204 */
[----:B------:R-:W-:-:S03]  /*24e70*/  LOP3.LUT R9, R14, 0x7a, R26, 0xfe, !PT ;  /* 0x0000007a0e097812 */ /* 0x000fc600078efe1a */
[----:B------:R-:W-:Y:S01]  /*24e80*/  IMAD R3, R7, 0x2, R4 ;  /* 0x0000000207037824 */ /* 0x000fe200078e0204 */
[C---:B------:R-:W-:Y:S01]  /*24e90*/  LEA R8, P6, R4.reuse, R0, 0x1 ;  /* 0x0000000004087211 */ /* 0x040fe200078c08ff */
[----:B------:R0:W-:Y:S01]  /*24ea0*/  @P5 STG.E.U16 [R12.64], R5 ;  /* 0x000000050c005986 */ /* 0x0001e2000c101506 */
[----:B------:R-:W-:Y:S02]  /*24eb0*/  ISETP.LT.AND P5, PT, R9, c[0x0][0x17c], !P0 ;  /* 0x00005f0009007a0c */ /* 0x000fe400047a1270 */
[----:B------:R-:W-:Y:S02]  /*24ec0*/  LEA.HI.X.SX32 R9, R4, R2, 0x1, P6 ;  /* 0x0000000204097211 */ /* 0x000fe400030f0eff */
[----:B------:R-:W-:Y:S02]  /*24ed0*/  LEA R4, P6, R3, R0, 0x1 ;  /* 0x0000000003047211 */ /* 0x000fe400078c08ff */
[----:B------:R-:W-:Y:S02]  /*24ee0*/  PRMT R16, R5, 0x7632, R16 ;  /* 0x0000763205107816 */ /* 0x000fe40000000010 */
[----:B0-----:R-:W-:Y:S01]  /*24ef0*/  PRMT R12, R11, 0x7632, R12 ;  /* 0x000076320b0c7816 */ /* 0x001fe2000000000c */
[----:B------:R-:W-:Y:S01]  /*24f00*/  IMAD R13, R7, 0x2, R3 ;  /* 0x00000002070d7824 */ /* 0x000fe200078e0203 */
[----:B------:R-:W-:-:S02]  /*24f10*/  LEA.HI.X.SX32 R5, R3, R2, 0x1, P6 ;  /* 0x0000000203057211 */ /* 0x000fc400030f0eff */
[----:B------:R-:W-:Y:S01]  /*24f20*/  LOP3.LUT R3, R14, 0x7e, R26, 0xfe, !PT ;  /* 0x0000007e0e037812 */ /* 0x000fe200078efe1a */
[----:B------:R0:W-:Y:S04]  /*24f30*/  @P4 STG.E.U16 [R8.64], R12 ;  /* 0x0000000c08004986 */ /* 0x0001e8000c101506 */
[----:B------:R1:W-:Y:S01]  /*24f40*/  @P3 STG.E.U16 [R4.64], R16 ;  /* 0x0000001004003986 */ /* 0x0003e2000c101506 */
[----:B------:R-:W-:Y:S02]  /*24f50*/  ISETP.LT.AND P3, PT, R3, c[0x0][0x17c], !P0 ;  /* 0x00005f0003007a0c */ /* 0x000fe40004761270 */
[----:B0-----:R-:W-:Y:S01]  /*24f60*/  LEA R12, P6, R13, R0, 0x1 ;  /* 0x000000000d0c7211 */ /* 0x001fe200078c08ff */
[----:B-1----:R-:W-:-:S03]  /*24f70*/  IMAD R4, R7, 0x2, R13 ;  /* 0x0000000207047824 */ /* 0x002fc600078e020d */
[----:B------:R-:W-:Y:S01]  /*24f80*/  LEA.HI.X.SX32 R13, R13, R2, 0x1, P6 ;  /* 0x000000020d0d7211 */ /* 0x000fe200030f0eff */
[----:B------:R-:W-:-:S04]  /*24f90*/  IMAD R3, R7, 0x2, R4 ;  /* 0x0000000207037824 */ /* 0x000fc800078e0204 */
[----:B------:R0:W-:Y:S01]  /*24fa0*/  @P2 STG.E.U16 [R12.64], R17 ;  /* 0x000000110c002986 */ /* 0x0001e2000c101506 */
[----:B------:R-:W-:Y:S01]  /*24fb0*/  IMAD R16, R7, 0x2, R3 ;  /* 0x0000000207107824 */ /* 0x000fe200078e0203 */
[----:B------:R-:W-:Y:S02]  /*24fc0*/  LOP3.LUT R11, R14, 0xa0, R26, 0xfe, !PT ;  /* 0x000000a00e0b7812 */ /* 0x000fe400078efe1a */
[----:B0-----:R-:W-:-:S04]  /*24fd0*/  LEA R12, P2, R3, R0, 0x1 ;  /* 0x00000000030c7211 */ /* 0x001fc800078408ff */
[----:B------:R-:W-:Y:S02]  /*24fe0*/  LEA.HI.X.SX32 R13, R3, R2, 0x1, P2 ;  /* 0x00000002030d7211 */ /* 0x000fe400010f0eff */
[----:B------:R-:W-:Y:S02]  /*24ff0*/  PRMT R3, R6, 0x7632, R3 ;  /* 0x0000763206037816 */ /* 0x000fe40000000003 */
[C-C-:B------:R-:W-:Y:S02]  /*25000*/  LOP3.LUT R6, R14.reuse, 0x9e, R26.reuse, 0xfe, !PT ;  /* 0x0000009e0e067812 */ /* 0x140fe400078efe1a */
[----:B------:R-:W-:-:S03]  /*25010*/  LOP3.LUT R7, R14, 0xa2, R26, 0xfe, !PT ;  /* 0x000000a20e077812 */ /* 0x000fc600078efe1a */
[----:B------:R0:W-:Y:S04]  /*25020*/  STL [R1], R6 ;  /* 0x0000000601007387 */ /* 0x0001e80000100800 */
[----:B------:R1:W-:Y:S01]  /*25030*/  STL [R1+0x4], R11 ;  /* 0x0000040b01007387 */ /* 0x0003e20000100800 */
[----:B0-----:R-:W-:-:S03]  /*25040*/  LOP3.LUT R6, R14, 0xa4, R26, 0xfe, !PT ;  /* 0x000000a40e067812 */ /* 0x001fc600078efe1a */
[----:B------:R0:W-:Y:S01]  /*25050*/  STL [R1+0x10], R7 ;  /* 0x0000100701007387 */ /* 0x0001e20000100800 */
[----:B-1----:R-:W-:-:S03]  /*25060*/  LOP3.LUT R11, R14, 0xa6, R26, 0xfe, !PT ;  /* 0x000000a60e0b7812 */ /* 0x002fc600078efe1a */
[----:B------:R1:W-:Y:S04]  /*25070*/  STL [R1+0x14], R6 ;  /* 0x0000140601007387 */ /* 0x0003e80000100800 */
[----:B------:R2:W-:Y:S01]  /*25080*/  STL [R1+0x18], R11 ;  /* 0x0000180b01007387 */ /* 0x0005e20000100800 */
[C-C-:B0-----:R-:W-:Y:S02]  /*25090*/  LOP3.LUT R7, R14.reuse, 0xa8, R26.reuse, 0xfe, !PT ;  /* 0x000000a80e077812 */ /* 0x141fe400078efe1a */
[----:B-1----:R-:W-:-:S03]  /*250a0*/  LOP3.LUT R6, R14, 0xaa, R26, 0xfe, !PT ;  /* 0x000000aa0e067812 */ /* 0x002fc600078efe1a */
[----:B------:R0:W-:Y:S01]  /*250b0*/  STL [R1+0x1c], R7 ;  /* 0x00001c0701007387 */ /* 0x0001e20000100800 */
[----:B--2---:R-:W-:-:S03]  /*250c0*/  LOP3.LUT R11, R14, 0xac, R26, 0xfe, !PT ;  /* 0x000000ac0e0b7812 */ /* 0x004fc600078efe1a */
        /* <DEDUP_REMOVED lines=27> */
[C-C-:B-1----:R-:W-:Y:S02]  /*25280*/  LOP3.LUT R6, R14.reuse, 0xc8, R26.reuse, 0xfe, !PT ;  /* 0x000000c80e067812 */ /* 0x142fe400078efe1a */
[C-C-:B--2---:R-:W-:Y:S01]  /*25290*/  LOP3.LUT R11, R14.reuse, 0xca, R26.reuse, 0xfe, !PT ;  /* 0x000000ca0e0b7812 */ /* 0x144fe200078efe1a */
[----:B------:R0:W-:Y:S04]  /*252a0*/  STL [R1+0x90], R7 ;  /* 0x0000900701007387 */ /* 0x0001e80000100800 */
[----:B------:R1:W-:Y:S04]  /*252b0*/  STL [R1+0x9d4], R11 ;  /* 0x0009d40b01007387 */ /* 0x0003e80000100800 */
[----:B------:R2:W-:Y:S01]  /*252c0*/  STL [R1+0x94], R6 ;  /* 0x0000940601007387 */ /* 0x0005e20000100800 */
[----:B0-----:R-:W-:-:S02]  /*252d0*/  LOP3.LUT R7, R14, 0xd0, R26, 0xfe, !PT ;  /* 0x000000d00e077812 */ /* 0x001fc400078efe1a */
[C-C-:B-1----:R-:W-:Y:S02]  /*252e0*/  LOP3.LUT R11, R14.reuse, 0xce, R26.reuse, 0xfe, !PT ;  /* 0x000000ce0e0b7812 */ /* 0x142fe400078efe1a */
[C-C-:B--2---:R-:W-:Y:S02]  /*252f0*/  LOP3.LUT R6, R14.reuse, 0xcc, R26.reuse, 0xfe, !PT ;  /* 0x000000cc0e067812 */ /* 0x144fe400078efe1a */
[----:B------:R-:W-:-:S03]  /*25300*/  LOP3.LUT R15, R14, 0xd4, R26, 0xfe, !PT ;  /* 0x000000d40e0f7812 */ /* 0x000fc600078efe1a */
[----:B------:R0:W-:Y:S04]  /*25310*/  STL [R1+0xa4], R6 ;  /* 0x0000a40601007387 */ /* 0x0001e80000100800 */
[----:B------:R1:W-:Y:S04]  /*25320*/  STL [R1+0xa8], R11 ;  /* 0x0000a80b01007387 */ /* 0x0003e80000100800 */
[----:B------:R2:W-:Y:S01]  /*25330*/  STL [R1+0xac], R7 ;  /* 0x0000ac0701007387 */ /* 0x0005e20000100800 */
[----:B0-----:R-:W-:-:S03]  /*25340*/  LOP3.LUT R6, R14, 0xd2, R26, 0xfe, !PT ;  /* 0x000000d20e067812 */ /* 0x001fc600078efe1a */
[----:B------:R-:W-:Y:S01]  /*25350*/  STL [R1+0x9d8], R15 ;  /* 0x0009d80f01007387 */ /* 0x000fe20000100800 */
[----:B-1----:R-:W-:-:S03]  /*25360*/  LOP3.LUT R11, R14, 0xd6, R26, 0xfe, !PT ;  /* 0x000000d60e0b7812 */ /* 0x002fc600078efe1a */
[----:B------:R0:W-:Y:S01]  /*25370*/  STL [R1+0xb0], R6 ;  /* 0x0000b00601007387 */ /* 0x0001e20000100800 */
[----:B--2---:R-:W-:-:S03]  /*25380*/  LOP3.LUT R7, R14, 0xda, R26, 0xfe, !PT ;  /* 0x000000da0e077812 */ /* 0x004fc600078efe1a */
[----:B------:R-:W-:Y:S01]  /*25390*/  STL [R1+0xb8], R11 ;  /* 0x0000b80b01007387 */ /* 0x000fe20000100800 */
[----:B------:R-:W-:-:S03]  /*253a0*/  LOP3.LUT R19, R14, 0xdc, R26, 0xfe, !PT ;  /* 0x000000dc0e137812 */ /* 0x000fc600078efe1a */
[----:B------:R1:W-:Y:S01]  /*253b0*/  STL [R1+0x9dc], R7 ;  /* 0x0009dc0701007387 */ /* 0x0003e20000100800 */
[----:B0-----:R-:W-:-:S05]  /*253c0*/  LOP3.LUT R6, R14, 0xd8, R26, 0xfe, !PT ;  /* 0x000000d80e067812 */ /* 0x001fca00078efe1a */
[----:B------:R0:W-:Y:S01]  /*253d0*/  STL [R1+0xbc], R6 ;  /* 0x0000bc0601007387 */ /* 0x0001e20000100800 */
[----:B-1----:R-:W-:-:S03]  /*253e0*/  LOP3.LUT R7, R14, 0xde, R26, 0xfe, !PT ;  /* 0x000000de0e077812 */ /* 0x002fc600078efe1a */
[----:B------:R-:W-:Y:S01]  /*253f0*/  STL [R1+0x9e0], R19 ;  /* 0x0009e01301007387 */ /* 0x000fe20000100800 */
[----:B------:R-:W-:-:S03]  /*25400*/  LOP3.LUT R11, R14, 0xe2, R26, 0xfe, !PT ;  /* 0x000000e20e0b7812 */ /* 0x000fc600078efe1a */
[----:B------:R1:W-:Y:S01]  /*25410*/  STL [R1+0xcc], R7 ;  /* 0x0000cc0701007387 */ /* 0x0003e20000100800 */
[----:B0-----:R-:W-:-:S05]  /*25420*/  LOP3.LUT R6, R14, 0xe0, R26, 0xfe, !PT ;  /* 0x000000e00e067812 */ /* 0x001fca00078efe1a */
        /* <DEDUP_REMOVED lines=14> */
[----:B------:R1:W-:Y:S01]  /*25510*/  STL [R1+0xf4], R11 ;  /* 0x0000f40b01007387 */ /* 0x0003e20000100800 */
[----:B------:R-:W-:-:S03]  /*25520*/  PRMT R17, R28, 0x7632, R17 ;  /* 0x000076321c117816 */ /* 0x000fc60000000011 */
[----:B------:R2:W-:Y:S01]  /*25530*/  STL [R1+0xf8], R7 ;  /* 0x0000f80701007387 */ /* 0x0005e20000100800 */
[C-C-:B0-----:R-:W-:Y:S02]  /*25540*/  LOP3.LUT R6, R14.reuse, 0xf2, R26.reuse, 0xfe, !PT ;  /* 0x000000f20e067812 */ /* 0x141fe400078efe1a */
[----:B-1----:R-:W-:-:S03]  /*25550*/  LOP3.LUT R11, R14, 0xf4, R26, 0xfe, !PT ;  /* 0x000000f40e0b7812 */ /* 0x002fc600078efe1a */
[----:B------:R0:W-:Y:S01]  /*25560*/  STL [R1+0xfc], R6 ;  /* 0x0000fc0601007387 */ /* 0x0001e20000100800 */
[C-C-:B------:R-:W-:Y:S02]  /*25570*/  LOP3.LUT R28, R14.reuse, 0xfa, R26.reuse, 0xfe, !PT ;  /* 0x000000fa0e1c7812 */ /* 0x140fe400078efe1a */
[C-C-:B--2---:R-:W-:Y:S01]  /*25580*/  LOP3.LUT R7, R14.reuse, 0xf6, R26.reuse, 0xfe, !PT ;  /* 0x000000f60e077812 */ /* 0x144fe200078efe1a */
[----:B------:R1:W-:Y:S04]  /*25590*/  STL [R1+0x100], R11 ;  /* 0x0001000b01007387 */ /* 0x0003e80000100800 */
[----:B------:R2:W-:Y:S01]  /*255a0*/  STL [R1+0x104], R7 ;  /* 0x0001040701007387 */ /* 0x0005e20000100800 */
[----:B0-----:R-:W-:-:S03]  /*255b0*/  LOP3.LUT R6, R14, 0xf8, R26, 0xfe, !PT ;  /* 0x000000f80e067812 */ /* 0x001fc600078efe1a */
[----:B------:R-:W-:Y:S01]  /*255c0*/  STL [R1+0x9c0], R28 ;  /* 0x0009c01c01007387 */ /* 0x000fe20000100800 */
        /* <DEDUP_REMOVED lines=238> */
[----:B------:R-:W-:-:S03]  /*264b0*/  LOP3.LUT R20, R14, 0x7c, R26, 0xfe, !PT ;  /* 0x0000007c0e147812 */ /* 0x000fc600078efe1a */
[----:B------:R2:W-:Y:S01]  /*264c0*/  STL [R1+0x310], R7 ;  /* 0x0003100701007387 */ /* 0x0005e20000100800 */
[C-C-:B0-----:R-:W-:Y:S02]  /*264d0*/  LOP3.LUT R6, R14.reuse, 0x1ea, R26.reuse, 0xfe, !PT ;  /* 0x000001ea0e067812 */ /* 0x141fe400078efe1a */
[----:B-1----:R-:W-:-:S03]  /*264e0*/  LOP3.LUT R11, R14, 0x1ec, R26, 0xfe, !PT ;  /* 0x000001ec0e0b7812 */ /* 0x002fc600078efe1a */
[----:B------:R0:W-:Y:S01]  /*264f0*/  STL [R1+0x314], R6 ;  /* 0x0003140601007387 */ /* 0x0001e20000100800 */
[----:B------:R-:W-:Y:S02]  /*26500*/  LEA R8, P6, R4, R0, 0x1 ;  /* 0x0000000004087211 */ /* 0x000fe400078c08ff */
[--C-:B--2---:R-:W-:Y:S01]  /*26510*/  LOP3.LUT R7, R14, 0x1ee, R26.reuse, 0xfe, !PT ;  /* 0x000001ee0e077812 */ /* 0x104fe200078efe1a */
[----:B------:R1:W-:Y:S01]  /*26520*/  STL [R1+0x318], R11 ;  /* 0x0003180b01007387 */ /* 0x0003e20000100800 */
[----:B------:R-:W-:Y:S02]  /*26530*/  ISETP.LT.AND P4, PT, R20, c[0x0][0x17c], !P0 ;  /* 0x00005f0014007a0c */ /* 0x000fe40004781270 */
[----:B------:R-:W-:Y:S01]  /*26540*/  LEA.HI.X.SX32 R9, R4, R2, 0x1, P6 ;  /* 0x0000000204097211 */ /* 0x000fe200030f0eff */
[----:B------:R2:W-:Y:S01]  /*26550*/  STL [R1+0x31c], R7 ;  /* 0x00031c0701007387 */ /* 0x0005e20000100800 */
[----:B0-----:R-:W-:Y:S02]  /*26560*/  LOP3.LUT R6, R14, 0x1f0, R26, 0xfe, !PT ;  /* 0x000001f00e067812 */ /* 0x001fe400078efe1a */
[----:B------:R-:W-:-:S02]  /*26570*/  PRMT R5, R29, 0x7632, R5 ;  /* 0x000076321d057816 */ /* 0x000fc40000000005 */
[--C-:B-1----:R-:W-:Y:S01]  /*26580*/  LOP3.LUT R11, R14, 0x1f2, R26.reuse, 0xfe, !PT ;  /* 0x000001f20e0b7812 */ /* 0x102fe200078efe1a */
[----:B------:R0:W-:Y:S01]  /*26590*/  STL [R1+0x320], R6 ;  /* 0x0003200601007387 */ /* 0x0001e20000100800 */
[----:B------:R-:W-:Y:S02]  /*265a0*/  LEA R4, P6, R16, R0, 0x1 ;  /* 0x0000000010047211 */ /* 0x000fe400078c08ff */
[C-C-:B--2---:R-:W-:Y:S01]  /*265b0*/  LOP3.LUT R7, R14.reuse, 0x1f4, R26.reuse, 0xfe, !PT ;  /* 0x000001f40e077812 */ /* 0x144fe200078efe1a */
[----:B------:R-:W-:Y:S01]  /*265c0*/  IMAD.MOV.U32 R28, RZ, RZ, c[0x0][0x198] ;  /* 0x00006600ff1c7624 */ /* 0x000fe200078e00ff */
[----:B------:R-:W-:Y:S01]  /*265d0*/  LOP3.LUT R15, R14, 0x1f6, R26, 0xfe, !PT ;  /* 0x000001f60e0f7812 */ /* 0x000fe200078efe1a */
[----:B------:R1:W-:Y:S04]  /*265e0*/  @P1 STG.E.U16 [R8.64], R5 ;  /* 0x0000000508001986 */ /* 0x0003e8000c101506 */
[----:B0-----:R-:W2:Y:S04]  /*265f0*/  LDL R6, [R1+0x68] ;  /* 0x0000680001067983 */ /* 0x001ea80000100800 */
[----:B------:R0:W-:Y:S04]  /*26600*/  STL [R1+0x324], R11 ;  /* 0x0003240b01007387 */ /* 0x0001e80000100800 */
[----:B------:R4:W-:Y:S01]  /*26610*/  STL [R1+0x328], R7 ;  /* 0x0003280701007387 */ /* 0x0009e20000100800 */
[----:B-1----:R-:W-:Y:S01]  /*26620*/  LEA.HI.X.SX32 R5, R16, R2, 0x1, P6 ;  /* 0x0000000210057211 */ /* 0x002fe200030f0eff */
[----:B------:R-:W-:-:S02]  /*26630*/  IMAD R16, R28, 0x2, R16 ;  /* 0x000000021c107824 */ /* 0x000fc400078e0210 */
[----:B------:R1:W-:Y:S01]  /*26640*/  @P5 STG.E.U16 [R12.64], R17 ;  /* 0x000000110c005986 */ /* 0x0003e2000c101506 */
[C-C-:B0-----:R-:W-:Y:S02]  /*26650*/  LOP3.LUT R11, R14.reuse, 0x1f8, R26.reuse, 0xfe, !PT ;  /* 0x000001f80e0b7812 */ /* 0x141fe400078efe1a */
[C-C-:B----4-:R-:W-:Y:S01]  /*26660*/  LOP3.LUT R7, R14.reuse, 0x1fa, R26.reuse, 0xfe, !PT ;  /* 0x000001fa0e077812 */ /* 0x150fe200078efe1a */
[----:B------:R-:W-:Y:S01]  /*26670*/  STL [R1+0x32c], R15 ;  /* 0x00032c0f01007387 */ /* 0x000fe20000100800 */
[C-C-:B------:R-:W-:Y:S02]  /*26680*/  LOP3.LUT R25, R14.reuse, 0x82, R26.reuse, 0xfe, !PT ;  /* 0x000000820e197812 */ /* 0x140fe400078efe1a */
[C-C-:B-1----:R-:W-:Y:S01]  /*26690*/  LOP3.LUT R12, R14.reuse, 0x80, R26.reuse, 0xfe, !PT ;  /* 0x000000800e0c7812 */ /* 0x142fe200078efe1a */
[----:B------:R0:W-:Y:S01]  /*266a0*/  STL [R1+0x330], R11 ;  /* 0x0003300b01007387 */ /* 0x0001e20000100800 */
[C-C-:B------:R-:W-:Y:S02]  /*266b0*/  LOP3.LUT R13, R14.reuse, 0x84, R26.reuse, 0xfe, !PT ;  /* 0x000000840e0d7812 */ /* 0x140fe400078efe1a */
[C-C-:B------:R-:W-:Y:S01]  /*266c0*/  LOP3.LUT R17, R14.reuse, 0x86, R26.reuse, 0xfe, !PT ;  /* 0x000000860e117812 */ /* 0x140fe200078efe1a */
[----:B------:R1:W-:Y:S01]  /*266d0*/  @P4 STG.E.U16 [R4.64], R3 ;  /* 0x0000000304004986 */ /* 0x0003e2000c101506 */
[----:B------:R-:W-:-:S02]  /*266e0*/  LOP3.LUT R24, R14, 0x88, R26, 0xfe, !PT ;  /* 0x000000880e187812 */ /* 0x000fc400078efe1a */
[C-C-:B------:R-:W-:Y:S01]  /*266f0*/  LOP3.LUT R23, R14.reuse, 0x8a, R26.reuse, 0xfe, !PT ;  /* 0x0000008a0e177812 */ /* 0x140fe200078efe1a */
[----:B------:R4:W-:Y:S01]  /*26700*/  STL [R1+0x334], R7 ;  /* 0x0003340701007387 */ /* 0x0009e20000100800 */
[C-C-:B------:R-:W-:Y:S02]  /*26710*/  LOP3.LUT R21, R14.reuse, 0x8c, R26.reuse, 0xfe, !PT ;  /* 0x0000008c0e157812 */ /* 0x140fe400078efe1a */
[C-C-:B0-----:R-:W-:Y:S02]  /*26720*/  LOP3.LUT R11, R14.reuse, 0x1fc, R26.reuse, 0xfe, !PT ;  /* 0x000001fc0e0b7812 */ /* 0x141fe400078efe1a */
[C-C-:B------:R-:W-:Y:S02]  /*26730*/  LOP3.LUT R8, R14.reuse, 0x92, R26.reuse, 0xfe, !PT ;  /* 0x000000920e087812 */ /* 0x140fe400078efe1a */
[C-C-:B------:R-:W-:Y:S02]  /*26740*/  LOP3.LUT R9, R14.reuse, 0x96, R26.reuse, 0xfe, !PT ;  /* 0x000000960e097812 */ /* 0x140fe400078efe1a */
[----:B-1----:R-:W-:-:S02]  /*26750*/  LOP3.LUT R5, R14, 0x8e, R26, 0xfe, !PT ;  /* 0x0000008e0e057812 */ /* 0x002fc400078efe1a */
[C-C-:B------:R-:W-:Y:S02]  /*26760*/  LOP3.LUT R3, R14.reuse, 0x90, R26.reuse, 0xfe, !PT ;  /* 0x000000900e037812 */ /* 0x140fe400078efe1a */
[C-C-:B------:R-:W-:Y:S02]  /*26770*/  LOP3.LUT R4, R14.reuse, 0x94, R26.reuse, 0xfe, !PT ;  /* 0x000000940e047812 */ /* 0x140fe400078efe1a */
[C-C-:B------:R-:W-:Y:S02]  /*26780*/  LOP3.LUT R20, R14.reuse, 0x98, R26.reuse, 0xfe, !PT ;  /* 0x000000980e147812 */ /* 0x140fe400078efe1a */
[C-C-:B------:R-:W-:Y:S02]  /*26790*/  LOP3.LUT R22, R14.reuse, 0x9a, R26.reuse, 0xfe, !PT ;  /* 0x0000009a0e167812 */ /* 0x140fe400078efe1a */
[C-C-:B------:R-:W-:Y:S02]  /*267a0*/  LOP3.LUT R29, R14.reuse, 0x9c, R26.reuse, 0xfe, !PT ;  /* 0x0000009c0e1d7812 */ /* 0x140fe400078efe1a */
[----:B----4-:R-:W-:Y:S01]  /*267b0*/  LOP3.LUT R7, R14, 0x1fe, R26, 0xfe, !PT ;  /* 0x000001fe0e077812 */ /* 0x010fe200078efe1a */
[----:B------:R-:W-:Y:S01]  /*267c0*/  IMAD R26, R28, 0x2, R16 ;  /* 0x000000021c1a7824 */ /* 0x000fe200078e0210 */
[----:B------:R-:W-:Y:S01]  /*267d0*/  ISETP.LT.AND P2, PT, R12, c[0x0][0x17c], !P0 ;  /* 0x00005f000c007a0c */ /* 0x000fe20004741270 */
[----:B------:R-:W4:Y:S01]  /*267e0*/  LDL.LU R14, [R1+0x9ec] ;  /* 0x0009ec00010e7983 */ /* 0x000f220000300800 */
[----:B------:R-:W-:-:S02]  /*267f0*/  LEA R12, P1, R16, R0, 0x1 ;  /* 0x00000000100c7211 */ /* 0x000fc400078208ff */
[----:B------:R-:W-:Y:S01]  /*26800*/  ISETP.LT.AND P5, PT, R13, c[0x0][0x17c], !P0 ;  /* 0x00005f000d007a0c */ /* 0x000fe200047a1270 */
[----:B------:R-:W-:Y:S01]  /*26810*/  STL [R1+0x338], R11 ;  /* 0x0003380b01007387 */ /* 0x000fe20000100800 */
[----:B------:R-:W-:Y:S02]  /*26820*/  LEA.HI.X.SX32 R13, R16, R2, 0x1, P1 ;  /* 0x00000002100d7211 */ /* 0x000fe400008f0eff */
[----:B------:R-:W-:Y:S01]  /*26830*/  PRMT R27, R10, 0x7632, R27 ;  /* 0x000076320a1b7816 */ /* 0x000fe2000000001b */
[----:B------:R-:W3:Y:S01]  /*26840*/  LDL.LU R19, [R1+0x28] ;  /* 0x0000280001137983 */ /* 0x000ee20000300800 */
[----:B------:R-:W-:-:S03]  /*26850*/  LEA R16, P6, R26, R0, 0x1 ;  /* 0x000000001a107211 */ /* 0x000fc600078c08ff */
[----:B------:R0:W-:Y:S01]  /*26860*/  STL [R1+0xe0], R7 ;  /* 0x0000e00701007387 */ /* 0x0001e20000100800 */
[----:B------:R-:W-:-:S03]  /*26870*/  ISETP.LT.AND P4, PT, R25, c[0x0][0x17c], !P0 ;  /* 0x00005f0019007a0c */ /* 0x000fc60004781270 */
[----:B------:R-:W3:Y:S01]  /*26880*/  LDL.LU R10, [R1+0x9e8] ;  /* 0x0009e800010a7983 */ /* 0x000ee20000300800 */
[----:B------:R-:W-:Y:S01]  /*26890*/  ISETP.LT.AND P1, PT, R17, c[0x0][0x17c], !P0 ;  /* 0x00005f0011007a0c */ /* 0x000fe20004721270 */
[----:B------:R-:W-:Y:S01]  /*268a0*/  IMAD R25, R28, 0x2, R26 ;  /* 0x000000021c197824 */ /* 0x000fe200078e021a */
[----:B------:R-:W-:Y:S01]  /*268b0*/  LEA.HI.X.SX32 R17, R26, R2, 0x1, P6 ;  /* 0x000000021a117211 */ /* 0x000fe200030f0eff */
[----:B0-----:R-:W3:Y:S04]  /*268c0*/  LDL.LU R7, [R1+0x98] ;  /* 0x0000980001077983 */ /* 0x001ee80000300800 */
[----:B------:R-:W3:Y:S04]  /*268d0*/  LDL.LU R15, [R1+0x48] ;  /* 0x00004800010f7983 */ /* 0x000ee80000300800 */
[----:B------:R-:W3:Y:S04]  /*268e0*/  LDL.LU R11, [R1+0x88] ;  /* 0x00008800010b7983 */ /* 0x000ee80000300800 */
[----:B------:R-:W3:Y:S04]  /*268f0*/  LDL.LU R26, [R1+0x8] ;  /* 0x00000800011a7983 */ /* 0x000ee80000300800 */
[----:B------:R0:W-:Y:S04]  /*26900*/  @P3 STG.E.U16 [R12.64], R27 ;  /* 0x0000001b0c003986 */ /* 0x0001e8000c101506 */
[----:B0-----:R-:W3:Y:S01]  /*26910*/  LDL R27, [R1+0x58] ;  /* 0x00005800011b7983 */ /* 0x001ee20000100800 */
[----:B------:R-:W-:-:S02]  /*26920*/  LEA R12, P3, R25, R0, 0x1 ;  /* 0x00000000190c7211 */ /* 0x000fc400078608ff */
[----:B------:R-:W-:Y:S01]  /*26930*/  ISETP.LT.AND P6, PT, R24, c[0x0][0x17c], !P0 ;  /* 0x00005f0018007a0c */ /* 0x000fe200047c1270 */
[C---:B------:R-:W-:Y:S01]  /*26940*/  IMAD R24, R28.reuse, 0x2, R25 ;  /* 0x000000021c187824 */ /* 0x040fe200078e0219 */
[----:B------:R-:W-:Y:S02]  /*26950*/  LEA.HI.X.SX32 R13, R25, R2, 0x1, P3 ;  /* 0x00000002190d7211 */ /* 0x000fe400018f0eff */
[----:B------:R-:W4:Y:S04]  /*26960*/  LDL.LU R25, [R1+0x38] ;  /* 0x0000380001197983 */ /* 0x000f280000300800 */
[----:B--2---:R0:W-:Y:S01]  /*26970*/  @P2 STG.E.U16 [R16.64], R6 ;  /* 0x0000000610002986 */ /* 0x0041e2000c101506 */
[----:B------:R-:W-:Y:S01]  /*26980*/  ISETP.LT.AND P2, PT, R23, c[0x0][0x17c], !P0 ;  /* 0x00005f0017007a0c */ /* 0x000fe20004741270 */
[----:B------:R-:W-:Y:S01]  /*26990*/  IMAD R23, R28, 0x2, R24 ;  /* 0x000000021c177824 */ /* 0x000fe200078e0218 */
[C---:B0-----:R-:W-:Y:S01]  /*269a0*/  LEA R16, P3, R24.reuse, R0, 0x1 ;  /* 0x0000000018107211 */ /* 0x041fe200078608ff */
[----:B------:R-:W2:Y:S03]  /*269b0*/  LDL.LU R6, [R1+0x9e4] ;  /* 0x0009e40001067983 */ /* 0x000ea60000300800 */
[----:B------:R-:W-:Y:S01]  /*269c0*/  LEA.HI.X.SX32 R17, R24, R2, 0x1, P3 ;  /* 0x0000000218117211 */ /* 0x000fe200018f0eff */
[----:B---3--:R0:W-:Y:S01]  /*269d0*/  @P4 STG.E.U16 [R12.64], R27 ;  /* 0x0000001b0c004986 */ /* 0x0081e2000c101506 */
[----:B------:R-:W-:Y:S01]  /*269e0*/  ISETP.LT.AND P4, PT, R21, c[0x0][0x17c], !P0 ;  /* 0x00005f0015007a0c */ /* 0x000fe20004781270 */
[----:B------:R-:W-:-:S02]  /*269f0*/  IMAD R21, R28, 0x2, R23 ;  /* 0x000000021c157824 */ /* 0x000fc400078e0217 */
[----:B------:R1:W-:Y:S01]  /*26a00*/  @P5 STG.E.U16 [R16.64], R19 ;  /* 0x0000001310005986 */ /* 0x0003e2000c101506 */
[----:B------:R-:W-:Y:S01]  /*26a10*/  ISETP.LT.AND P5, PT, R5, c[0x0][0x17c], !P0 ;  /* 0x00005f0005007a0c */ /* 0x000fe200047a1270 */
[----:B------:R-:W-:Y:S01]  /*26a20*/  IMAD R5, R28, 0x2, R21 ;  /* 0x000000021c057824 */ /* 0x000fe200078e0215 */
[----:B0-----:R-:W-:-:S04]  /*26a30*/  LEA R12, P3, R23, R0, 0x1 ;  /* 0x00000000170c7211 */ /* 0x001fc800078608ff */
[----:B------:R-:W-:Y:S02]  /*26a40*/  LEA.HI.X.SX32 R13, R23, R2, 0x1, P3 ;  /* 0x00000002170d7211 */ /* 0x000fe400018f0eff */
[C---:B-1----:R-:W-:Y:S01]  /*26a50*/  LEA R16, P3, R21.reuse, R0, 0x1 ;  /* 0x0000000015107211 */ /* 0x042fe200078608ff */
[----:B------:R-:W3:Y:S03]  /*26a60*/  LDL.LU R23, [R1+0x10] ;  /* 0x0000100001177983 */ /* 0x000ee60000300800 */
[----:B------:R-:W-:Y:S01]  /*26a70*/  LEA.HI.X.SX32 R17, R21, R2, 0x1, P3 ;  /* 0x0000000215117211 */ /* 0x000fe200018f0eff */
[----:B------:R0:W-:Y:S01]  /*26a80*/  @P1 STG.E.U16 [R12.64], R10 ;  /* 0x0000000a0c001986 */ /* 0x0001e2000c101506 */
[----:B------:R-:W-:Y:S01]  /*26a90*/  ISETP.LT.AND P3, PT, R3, c[0x0][0x17c], !P0 ;  /* 0x00005f0003007a0c */ /* 0x000fe20004761270 */
[----:B------:R-:W-:Y:S02]  /*26aa0*/  IMAD R3, R28, 0x2, R5 ;  /* 0x000000021c037824 */ /* 0x000fe400078e0205 */
[----:B------:R1:W-:Y:S04]  /*26ab0*/  @P6 STG.E.U16 [R16.64], R7 ;  /* 0x0000000710006986 */ /* 0x0003e8000c101506 */
[----:B------:R-:W3:Y:S01]  /*26ac0*/  LDL.LU R24, [R1+0x18] ;  /* 0x0000180001187983 */ /* 0x000ee20000300800 */
[----:B0-----:R-:W-:-:S04]  /*26ad0*/  LEA R12, P1, R5, R0, 0x1 ;  /* 0x00000000050c7211 */ /* 0x001fc800078208ff */
[----:B------:R-:W-:Y:S01]  /*26ae0*/  LEA.HI.X.SX32 R13, R5, R2, 0x1, P1 ;  /* 0x00000002050d7211 */ /* 0x000fe200008f0eff */
[----:B------:R-:W-:Y:S01]  /*26af0*/  IMAD R5, R28, 0x2, R3 ;  /* 0x000000021c057824 */ /* 0x000fe200078e0203 */
[----:B-1----:R-:W-:-:S03]  /*26b00*/  LEA R16, P6, R3, R0, 0x1 ;  /* 0x0000000003107211 */ /* 0x002fc600078c08ff */
[----:B------:R0:W-:Y:S01]  /*26b10*/  @P2 STG.E.U16 [R12.64], R15 ;  /* 0x0000000f0c002986 */ /* 0x0001e2000c101506 */
[----:B------:R-:W-:Y:S01]  /*26b20*/  LEA.HI.X.SX32 R17, R3, R2, 0x1, P6 ;  /* 0x0000000203117211 */ /* 0x000fe200030f0eff */
[----:B------:R-:W-:Y:S02]  /*26b30*/  IMAD R3, R28, 0x2, R5 ;  /* 0x000000021c037824 */ /* 0x000fe400078e0205 */
[----:B------:R-:W3:Y:S04]  /*26b40*/  LDL.LU R28, [R1+0x188] ;  /* 0x00018800011c7983 */ /* 0x000ee80000300800 */
[----:B------:R-:W3:Y:S01]  /*26b50*/  LDL.LU R21, [R1+0x198] ;  /* 0x0001980001157983 */ /* 0x000ee20000300800 */
[----:B0-----:R-:W-:-:S03]  /*26b60*/  LEA R12, P6, R5, R0, 0x1 ;  /* 0x00000000050c7211 */ /* 0x001fc600078c08ff */
[----:B------:R-:W3:Y:S01]  /*26b70*/  LDL.LU R27, [R1+0x1a8] ;  /* 0x0001a800011b7983 */ /* 0x000ee20000300800 */
[----:B------:R-:W-:-:S03]  /*26b80*/  LEA.HI.X.SX32 R13, R5, R2, 0x1, P6 ;  /* 0x00000002050d7211 */ /* 0x000fc600030f0eff */
[----:B------:R0:W-:Y:S04]  /*26b90*/  @P4 STG.E.U16 [R16.64], R26 ;  /* 0x0000001a10004986 */ /* 0x0001e8000c101506 */
[----:B----4-:R1:W-:Y:S01]  /*26ba0*/  @P5 STG.E.U16 [R12.64], R14 ;  /* 0x0000000e0c005986 */ /* 0x0103e2000c101506 */
[----:B------:R-:W-:-:S03]  /*26bb0*/  ISETP.LT.AND P5, PT, R20, c[0x0][0x17c], !P0 ;  /* 0x00005f0014007a0c */ /* 0x000fc600047a1270 */
[----:B0-----:R-:W4:Y:S04]  /*26bc0*/  LDL.LU R17, [R1+0x78] ;  /* 0x0000780001117983 */ /* 0x001f280000300800 */
[----:B-1----:R-:W3:Y:S04]  /*26bd0*/  LDL.LU R13, [R1] ;  /* 0x00000000010d7983 */ /* 0x002ee80000300800 */
[----:B------:R-:W3:Y:S01]  /*26be0*/  LDL.LU R20, [R1+0x4] ;  /* 0x0000040001147983 */ /* 0x000ee20000300800 */
[----:B------:R-:W-:Y:S01]  /*26bf0*/  IMAD.MOV.U32 R16, RZ, RZ, c[0x0][0x198] ;  /* 0x00006600ff107624 */ /* 0x000fe200078e00ff */
[----:B------:R-:W-:-:S02]  /*26c00*/  ISETP.LT.AND P2, PT, R4, c[0x0][0x17c], !P0 ;  /* 0x00005f0004007a0c */ /* 0x000fc40004741270 */
[----:B------:R-:W-:Y:S01]  /*26c10*/  ISETP.LT.AND P4, PT, R9, c[0x0][0x17c], !P0 ;  /* 0x00005f0009007a0c */ /* 0x000fe20004781270 */
[----:B------:R-:W-:Y:S01]  /*26c20*/  IMAD R9, R16, 0x2, R3 ;  /* 0x0000000210097824 */ /* 0x000fe200078e0203 */
[C---:B------:R-:W-:Y:S02]  /*26c30*/  LEA R4, P6, R3.reuse, R0, 0x1 ;  /* 0x0000000003047211 */ /* 0x040fe400078c08ff */
[----:B------:R-:W-:Y:S02]  /*26c40*/  ISETP.LT.AND P1, PT, R8, c[0x0][0x17c], !P0 ;  /* 0x00005f0008007a0c */ /* 0x000fe40004721270 */
[----:B------:R-:W-:Y:S01]  /*26c50*/  LEA.HI.X.SX32 R5, R3, R2, 0x1, P6 ;  /* 0x0000000203057211 */ /* 0x000fe200030f0eff */
[----:B------:R-:W-:Y:S01]  /*26c60*/  IMAD R3, R16, 0x2, R9 ;  /* 0x0000000210037824 */ /* 0x000fe200078e0209 */
[----:B------:R-:W-:-:S03]  /*26c70*/  LEA R8, P6, R9, R0, 0x1 ;  /* 0x0000000009087211 */ /* 0x000fc600078c08ff */
[----:B------:R0:W-:Y:S01]  /*26c80*/  @P3 STG.E.U16 [R4.64], R11 ;  /* 0x0000000b04003986 */ /* 0x0001e2000c101506 */
[----:B------:R-:W-:Y:S01]  /*26c90*/  LEA.HI.X.SX32 R9, R9, R2, 0x1, P6 ;  /* 0x0000000209097211 */ /* 0x000fe200030f0eff */
[----:B------:R-:W-:-:S04]  /*26ca0*/  IMAD R12, R16, 0x2, R3 ;  /* 0x00000002100c7824 */ /* 0x000fc800078e0203 */
[----:B------:R1:W-:Y:S01]  /*26cb0*/  @P1 STG.E.U16 [R8.64], R25 ;  /* 0x0000001908001986 */ /* 0x0003e2000c101506 */
[----:B0-----:R-:W-:-:S04]  /*26cc0*/  LEA R4, P6, R3, R0, 0x1 ;  /* 0x0000000003047211 */ /* 0x001fc800078c08ff */
[----:B------:R-:W-:Y:S01]  /*26cd0*/  LEA.HI.X.SX32 R5, R3, R2, 0x1, P6 ;  /* 0x0000000203057211 */ /* 0x000fe200030f0eff */
[----:B------:R-:W-:Y:S01]  /*26ce0*/  IMAD R3, R16, 0x2, R12 ;  /* 0x0000000210037824 */ /* 0x000fe200078e020c */
[----:B-1----:R-:W-:-:S04]  /*26cf0*/  LEA R8, P6, R12, R0, 0x1 ;  /* 0x000000000c087211 */ /* 0x002fc800078c08ff */
[----:B------:R-:W-:Y:S01]  /*26d00*/  LEA.HI.X.SX32 R9, R12, R2, 0x1, P6 ;  /* 0x000000020c097211 */ /* 0x000fe200030f0eff */
[----:B------:R-:W-:Y:S01]  /*26d10*/  IMAD R12, R16, 0x2, R3 ;  /* 0x00000002100c7824 */ /* 0x000fe200078e0203 */
[----:B------:R-:W-:Y:S02]  /*26d20*/  ISETP.LT.AND P3, PT, R22, c[0x0][0x17c], !P0 ;  /* 0x00005f0016007a0c */ /* 0x000fe40004761270 */
[----:B------:R-:W-:Y:S02]  /*26d30*/  ISETP.LT.AND P1, PT, R29, c[0x0][0x17c], !P0 ;  /* 0x00005f001d007a0c */ /* 0x000fe40004721270 */
[----:B------:R-:W3:Y:S04]  /*26d40*/  LDL.LU R29, [R1+0x68] ;  /* 0x00006800011d7983 */ /* 0x000ee80000300800 */
[----:B--2---:R0:W-:Y:S04]  /*26d50*/  @P2 STG.E.U16 [R4.64], R6 ;  /* 0x0000000604002986 */ /* 0x0041e8000c101506 */
[----:B------:R1:W-:Y:S01]  /*26d60*/  @P4 STG.E.U16 [R8.64], R18 ;  /* 0x0000001208004986 */ /* 0x0003e2000c101506 */
[----:B0-----:R-:W-:-:S04]  /*26d70*/  LEA R4, P6, R3, R0, 0x1 ;  /* 0x0000000003047211 */ /* 0x001fc800078c08ff */
[----:B------:R-:W-:Y:S01]  /*26d80*/  LEA.HI.X.SX32 R5, R3, R2, 0x1, P6 ;  /* 0x0000000203057211 */ /* 0x000fe200030f0eff */
[----:B------:R-:W-:Y:S01]  /*26d90*/  IMAD R3, R16, 0x2, R12 ;  /* 0x0000000210037824 */ /* 0x000fe200078e020c */
[----:B-1----:R-:W-:-:S04]  /*26da0*/  LEA R8, P6, R12, R0, 0x1 ;  /* 0x000000000c087211 */ /* 0x002fc800078c08ff */
[----:B------:R-:W-:Y:S01]  /*26db0*/  LEA.HI.X.SX32 R9, R12, R2, 0x1, P6 ;  /* 0x000000020c097211 */ /* 0x000fe200030f0eff */
[----:B------:R-:W-:Y:S01]  /*26dc0*/  IMAD R12, R16, 0x2, R3 ;  /* 0x00000002100c7824 */ /* 0x000fe200078e0203 */
[----:B----4-:R0:W-:Y:S01]  /*26dd0*/  @P5 STG.E.U16 [R4.64], R17 ;  /* 0x0000001104005986 */ /* 0x0101e2000c101506 */
[----:B---3--:R-:W-:Y:S02]  /*26de0*/  ISETP.LT.AND P5, PT, R23, c[0x0][0x17c], !P0 ;  /* 0x00005f0017007a0c */ /* 0x008fe400047a1270 */
[----:B------:R-:W-:Y:S02]  /*26df0*/  ISETP.LT.AND P2, PT, R13, c[0x0][0x17c], !P0 ;  /* 0x00005f000d007a0c */ /* 0x000fe40004741270 */
[----:B------:R-:W2:Y:S01]  /*26e00*/  LDL.LU R13, [R1+0x58] ;  /* 0x00005800010d7983 */ /* 0x000ea20000300800 */
[----:B------:R-:W-:-:S03]  /*26e10*/  ISETP.LT.AND P4, PT, R20, c[0x0][0x17c], !P0 ;  /* 0x00005f0014007a0c */ /* 0x000fc60004781270 */
[----:B------:R-:W3:Y:S01]  /*26e20*/  LDL.LU R22, [R1+0x20] ;  /* 0x0000200001167983 */ /* 0x000ee20000300800 */
[----:B0-----:R-:W-:-:S03]  /*26e30*/  LEA R4, P6, R3, R0, 0x1 ;  /* 0x0000000003047211 */ /* 0x001fc600078c08ff */
[----:B------:R-:W4:Y:S01]  /*26e40*/  LDL.LU R23, [R1+0x24] ;  /* 0x0000240001177983 */ /* 0x000f220000300800 */
[----:B------:R-:W-:-:S03]  /*26e50*/  LEA.HI.X.SX32 R5, R3, R2, 0x1, P6 ;  /* 0x0000000203057211 */ /* 0x000fc600030f0eff */
[----:B------:R-:W3:Y:S04]  /*26e60*/  LDL.LU R20, [R1+0x30] ;  /* 0x0000300001147983 */ /* 0x000ee80000300800 */
[----:B------:R-:W3:Y:S04]  /*26e70*/  LDL.LU R3, [R1+0x14] ;  /* 0x0000140001037983 */ /* 0x000ee80000300800 */
[----:B------:R-:W-:Y:S04]  /*26e80*/  @P3 STG.E.U16 [R8.64], R28 ;  /* 0x0000001c08003986 */ /* 0x000fe8000c101506 */
[----:B------:R0:W-:Y:S01]  /*26e90*/  @P1 STG.E.U16 [R4.64], R21 ;  /* 0x0000001504001986 */ /* 0x0001e2000c101506 */
[----:B------:R-:W-:-:S03]  /*26ea0*/  ISETP.LT.AND P1, PT, R24, c[0x0][0x17c], !P0 ;  /* 0x00005f0018007a0c */ /* 0x000fc60004721270 */
[----:B------:R-:W4:Y:S04]  /*26eb0*/  LDL.LU R24, [R1+0x34] ;  /* 0x0000340001187983 */ /* 0x000f280000300800 */
[----:B0-----:R-:W4:Y:S01]  /*26ec0*/  LDL.LU R5, [R1+0x1c] ;  /* 0x00001c0001057983 */ /* 0x001f220000300800 */
[----:B------:R-:W-:-:S04]  /*26ed0*/  LEA R8, P6, R12, R0, 0x1 ;  /* 0x000000000c087211 */ /* 0x000fc800078c08ff */
[----:B------:R-:W-:-:S05]  /*26ee0*/  LEA.HI.X.SX32 R9, R12, R2, 0x1, P6 ;  /* 0x000000020c097211 */ /* 0x000fca00030f0eff */
[----:B------:R0:W-:Y:S01]  /*26ef0*/  @P2 STG.E.U16 [R8.64], R27 ;  /* 0x0000001b08002986 */ /* 0x0001e2000c101506 */
[----:B------:R-:W-:Y:S02]  /*26f00*/  PRMT R10, R29, 0x7632, R10 ;  /* 0x000076321d0a7816 */ /* 0x000fe4000000000a */
[----:B--2---:R-:W-:Y:S02]  /*26f10*/  PRMT R6, R13, 0x7632, R6 ;  /* 0x000076320d067816 */ /* 0x004fe40000000006 */
[----:B------:R-:W2:Y:S01]  /*26f20*/  LDL.LU R13, [R1+0x40] ;  /* 0x00004000010d7983 */ /* 0x000ea20000300800 */
[----:B---3--:R-:W-:Y:S01]  /*26f30*/  ISETP.LT.AND P3, PT, R3, c[0x0][0x17c], !P0 ;  /* 0x00005f0003007a0c */ /* 0x008fe20004761270 */
[----:B------:R-:W-:-:S04]  /*26f40*/  IMAD R3, R16, 0x2, R12 ;  /* 0x0000000210037824 */ /* 0x000fc800078e020c */
[----:B------:R-:W-:Y:S01]  /*26f50*/  IMAD R12, R16, 0x2, R3 ;  /* 0x00000002100c7824 */ /* 0x000fe200078e0203 */
[----:B------:R-:W-:Y:S02]  /*26f60*/  LEA R4, P6, R3, R0, 0x1 ;  /* 0x0000000003047211 */ /* 0x000fe400078c08ff */
[----:B----4-:R-:W-:Y:S02]  /*26f70*/  ISETP.LT.AND P2, PT, R5, c[0x0][0x17c], !P0 ;  /* 0x00005f0005007a0c */ /* 0x010fe40004741270 */
[----:B------:R-:W-:Y:S02]  /*26f80*/  LEA.HI.X.SX32 R5, R3, R2, 0x1, P6 ;  /* 0x0000000203057211 */ /* 0x000fe400030f0eff */
[----:B0-----:R-:W-:-:S04]  /*26f90*/  LEA R8, P6, R12, R0, 0x1 ;  /* 0x000000000c087211 */ /* 0x001fc800078c08ff */
[----:B------:R-:W-:Y:S01]  /*26fa0*/  LEA.HI.X.SX32 R9, R12, R2, 0x1, P6 ;  /* 0x000000020c097211 */ /* 0x000fe200030f0eff */
[----:B------:R-:W-:Y:S01]  /*26fb0*/  @P4 STG.E.U16 [R4.64], R10 ;  /* 0x0000000a04004986 */ /* 0x000fe2000c101506 */
[----:B------:R-:W-:-:S03]  /*26fc0*/  ISETP.LT.AND P4, PT, R22, c[0x0][0x17c], !P0 ;  /* 0x00005f0016007a0c */ /* 0x000fc60004781270 */
[----:B------:R0:W-:Y:S01]  /*26fd0*/  @P5 STG.E.U16 [R8.64], R6 ;  /* 0x0000000608005986 */ /* 0x0001e2000c101506 */
[----:B------:R-:W-:-:S03]  /*26fe0*/  ISETP.LT.AND P5, PT, R23, c[0x0][0x17c], !P0 ;  /* 0x00005f0017007a0c */ /* 0x000fc600047a1270 */
[----:B------:R-:W3:Y:S01]  /*26ff0*/  LDL.LU R22, [R1+0x44] ;  /* 0x0000440001167983 */ /* 0x000ee20000300800 */
[----:B0-----:R-:W-:-:S03]  /*27000*/  PRMT R6, R19, 0x7632, R6 ;  /* 0x0000763213067816 */ /* 0x001fc60000000006 */
[----:B------:R-:W4:Y:S04]  /*27010*/  LDL.LU R19, [R1+0x9e0] ;  /* 0x0009e00001137983 */ /* 0x000f280000300800 */
[----:B------:R-:W3:Y:S01]  /*27020*/  LDL.LU R23, [R1+0x50] ;  /* 0x0000500001177983 */ /* 0x000ee20000300800 */
[----:B------:R-:W-:-:S04]  /*27030*/  IMAD R3, R16, 0x2, R12 ;  /* 0x0000000210037824 */ /* 0x000fc800078e020c */
[----:B------:R-:W-:Y:S01]  /*27040*/  IMAD R9, R16, 0x2, R3 ;  /* 0x0000000210097824 */ /* 0x000fe200078e0203 */
[----:B------:R-:W-:-:S04]  /*27050*/  LEA R4, P6, R3, R0, 0x1 ;  /* 0x0000000003047211 */ /* 0x000fc800078c08ff */
[----:B------:R-:W-:Y:S01]  /*27060*/  LEA.HI.X.SX32 R5, R3, R2, 0x1, P6 ;  /* 0x0000000203057211 */ /* 0x000fe200030f0eff */
[----:B------:R-:W-:Y:S01]  /*27070*/  IMAD R3, R16, 0x2, R9 ;  /* 0x0000000210037824 */ /* 0x000fe200078e0209 */
[C---:B------:R-:W-:Y:S02]  /*27080*/  LEA R8, P6, R9.reuse, R0, 0x1 ;  /* 0x0000000009087211 */ /* 0x040fe400078c08ff */
[----:B------:R-:W-:Y:S01]  /*27090*/  PRMT R12, R10, 0x7632, R12 ;  /* 0x000076320a0c7816 */ /* 0x000fe2000000000c */
[----:B------:R0:W-:Y:S01]  /*270a0*/  @P3 STG.E.U16 [R4.64], R6 ;  /* 0x0000000604003986 */ /* 0x0001e2000c101506 */
[----:B------:R-:W-:Y:S01]  /*270b0*/  LEA.HI.X.SX32 R9, R9, R2, 0x1, P6 ;  /* 0x0000000209097211 */ /* 0x000fe200030f0eff */
[----:B------:R-:W-:-:S04]  /*270c0*/  IMAD R10, R16, 0x2, R3 ;  /* 0x00000002100a7824 */ /* 0x000fc800078e0203 */
[----:B------:R1:W-:Y:S01]  /*270d0*/  @P1 STG.E.U16 [R8.64], R12 ;  /* 0x0000000c08001986 */ /* 0x0003e2000c101506 */
[----:B0-----:R-:W-:Y:S02]  /*270e0*/  LEA R4, P6, R3, R0, 0x1 ;  /* 0x0000000003047211 */ /* 0x001fe400078c08ff */
[----:B------:R-:W-:Y:S02]  /*270f0*/  PRMT R6, R7, 0x7632, R6 ;  /* 0x0000763207067816 */ /* 0x000fe40000000006 */
[----:B------:R-:W-:Y:S01]  /*27100*/  LEA.HI.X.SX32 R5, R3, R2, 0x1, P6 ;  /* 0x0000000203057211 */ /* 0x000fe200030f0eff */
[----:B------:R-:W-:Y:S01]  /*27110*/  IMAD R3, R16, 0x2, R10 ;  /* 0x0000000210037824 */ /* 0x000fe200078e020a */
[C---:B-1----:R-:W-:Y:S01]  /*27120*/  LEA R8, P6, R10.reuse, R0, 0x1 ;  /* 0x000000000a087211 */ /* 0x042fe200078c08ff */
[----:B------:R-:W4:Y:S03]  /*27130*/  LDL.LU R7, [R1+0x9dc] ;  /* 0x0009dc0001077983 */ /* 0x000f260000300800 */
[----:B------:R-:W-:Y:S01]  /*27140*/  LEA.HI.X.SX32 R9, R10, R2, 0x1, P6 ;  /* 0x000000020a097211 */ /* 0x000fe200030f0eff */
[----:B------:R0:W-:Y:S01]  /*27150*/  @P2 STG.E.U16 [R4.64], R6 ;  /* 0x0000000604002986 */ /* 0x0001e2000c101506 */
[----:B------:R-:W-:-:S02]  /*27160*/  ISETP.LT.AND P3, PT, R20, c[0x0][0x17c], !P0 ;  /* 0x00005f0014007a0c */ /* 0x000fc40004761270 */
[----:B------:R-:W-:Y:S01]  /*27170*/  ISETP.LT.AND P1, PT, R24, c[0x0][0x17c], !P0 ;  /* 0x00005f0018007a0c */ /* 0x000fe20004721270 */
[----:B------:R-:W4:Y:S04]  /*27180*/  LDL.LU R20, [R1+0x54] ;  /* 0x0000540001147983 */ /* 0x000f280000300800 */
[----:B------:R-:W4:Y:S01]  /*27190*/  LDL.LU R24, [R1+0x60] ;  /* 0x0000600001187983 */ /* 0x000f220000300800 */
[----:B0-----:R-:W-:Y:S02]  /*271a0*/  PRMT R5, R15, 0x7632, R5 ;  /* 0x000076320f057816 */ /* 0x001fe40000000005 */
[----:B------:R-:W-:Y:S01]  /*271b0*/  LEA R4, P6, R3, R0, 0x1 ;  /* 0x0000000003047211 */ /* 0x000fe200078c08ff */
[----:B------:R-:W4:Y:S01]  /*271c0*/  LDL.LU R15, [R1+0x9d8] ;  /* 0x0009d800010f7983 */ /* 0x000f220000300800 */
[----:B------:R-:W-:-:S03]  /*271d0*/  PRMT R6, R26, 0x7632, R6 ;  /* 0x000076321a067816 */ /* 0x000fc60000000006 */
[----:B------:R0:W-:Y:S02]  /*271e0*/  @P4 STG.E.U16 [R8.64], R5 ;  /* 0x0000000508004986 */ /* 0x0001e4000c101506 */
[----:B0-----:R-:W-:-:S05]  /*271f0*/  LEA.HI.X.SX32 R5, R3, R2, 0x1, P6 ;  /* 0x0000000203057211 */ /* 0x001fca00030f0eff */
[----:B------:R0:W-:Y:S01]  /*27200*/  @P5 STG.E.U16 [R4.64], R6 ;  /* 0x0000000604005986 */ /* 0x0001e2000c101506 */
[----:B--2---:R-:W-:-:S03]  /*27210*/  ISETP.LT.AND P2, PT, R13, c[0x0][0x17c], !P0 ;  /* 0x00005f000d007a0c */ /* 0x004fc60004741270 */
[----:B------:R-:W2:Y:S04]  /*27220*/  LDL.LU R13, [R1+0x64] ;  /* 0x00006400010d7983 */ /* 0x000ea80000300800 */
[----:B------:R-:W2:Y:S01]  /*27230*/  LDL.LU R26, [R1+0x70] ;  /* 0x00007000011a7983 */ /* 0x000ea20000300800 */
[----:B---3--:R-:W-:-:S03]  /*27240*/  ISETP.LT.AND P5, PT, R23, c[0x0][0x17c], !P0 ;  /* 0x00005f0017007a0c */ /* 0x008fc600047a1270 */
[----:B------:R-:W3:Y:S01]  /*27250*/  LDL.LU R23, [R1+0x74] ;  /* 0x0000740001177983 */ /* 0x000ee20000300800 */
[----:B------:R-:W-:Y:S01]  /*27260*/  IMAD R10, R16, 0x2, R3 ;  /* 0x00000002100a7824 */ /* 0x000fe200078e0203 */
[----:B------:R-:W-:-:S04]  /*27270*/  PRMT R14, R14, 0x7632, R14 ;  /* 0x000076320e0e7816 */ /* 0x000fc8000000000e */
[----:B------:R-:W-:Y:S01]  /*27280*/  LEA R8, P6, R10, R0, 0x1 ;  /* 0x000000000a087211 */ /* 0x000fe200078c08ff */
[----:B------:R-:W-:-:S03]  /*27290*/  IMAD R3, R16, 0x2, R10 ;  /* 0x0000000210037824 */ /* 0x000fc600078e020a */
[----:B------:R-:W-:Y:S02]  /*272a0*/  LEA.HI.X.SX32 R9, R10, R2, 0x1, P6 ;  /* 0x000000020a097211 */ /* 0x000fe400030f0eff */
[----:B0-----:R-:W-:-:S03]  /*272b0*/  LEA R4, P6, R3, R0, 0x1 ;  /* 0x0000000003047211 */ /* 0x001fc600078c08ff */
[----:B------:R0:W-:Y:S01]  /*272c0*/  @P3 STG.E.U16 [R8.64], R14 ;  /* 0x0000000e08003986 */ /* 0x0001e2000c101506 */
[----:B------:R-:W-:Y:S02]  /*272d0*/  LEA.HI.X.SX32 R5, R3, R2, 0x1, P6 ;  /* 0x0000000203057211 */ /* 0x000fe400030f0eff */
[----:B------:R-:W-:Y:S02]  /*272e0*/  PRMT R6, R11, 0x7632, R6 ;  /* 0x000076320b067816 */ /* 0x000fe40000000006 */
[----:B------:R-:W-:Y:S01]  /*272f0*/  ISETP.LT.AND P4, PT, R22, c[0x0][0x17c], !P0 ;  /* 0x00005f0016007a0c */ /* 0x000fe20004781270 */
[----:B------:R-:W3:Y:S01]  /*27300*/  LDL.LU R11, [R1+0x9d4] ;  /* 0x0009d400010b7983 */ /* 0x000ee20000300800 */
[----:B0-----:R-:W-:-:S04]  /*27310*/  IMAD R9, R16, 0x2, R3 ;  /* 0x0000000210097824 */ /* 0x001fc800078e0203 */
[----:B------:R-:W-:Y:S01]  /*27320*/  IMAD R3, R16, 0x2, R9 ;  /* 0x0000000210037824 */ /* 0x000fe200078e0209 */
[----:B------:R-:W-:Y:S01]  /*27330*/  LEA R8, P6, R9, R0, 0x1 ;  /* 0x0000000009087211 */ /* 0x000fe200078c08ff */
[----:B------:R0:W-:Y:S01]  /*27340*/  @P1 STG.E.U16 [R4.64], R6 ;  /* 0x0000000604001986 */ /* 0x0001e2000c101506 */
[----:B------:R-:W-:Y:S02]  /*27350*/  PRMT R12, R25, 0x7632, R12 ;  /* 0x00007632190c7816 */ /* 0x000fe4000000000c */
[----:B------:R-:W-:Y:S02]  /*27360*/  LEA.HI.X.SX32 R9, R9, R2, 0x1, P6 ;  /* 0x0000000209097211 */ /* 0x000fe400030f0eff */
[----:B------:R-:W-:-:S03]  /*27370*/  PRMT R10, R6, 0x7632, R10 ;  /* 0x00007632060a7816 */ /* 0x000fc6000000000a */
[----:B------:R1:W-:Y:S01]  /*27380*/  @P2 STG.E.U16 [R8.64], R12 ;  /* 0x0000000c08002986 */ /* 0x0003e2000c101506 */
[----:B0-----:R-:W-:Y:S01]  /*27390*/  LEA R4, P6, R3, R0, 0x1 ;  /* 0x0000000003047211 */ /* 0x001fe200078c08ff */
[----:B------:R-:W-:-:S03]  /*273a0*/  IMAD R6, R16, 0x2, R3 ;  /* 0x0000000210067824 */ /* 0x000fc600078e0203 */
[----:B------:R-:W-:Y:S02]  /*273b0*/  LEA.HI.X.SX32 R5, R3, R2, 0x1, P6 ;  /* 0x0000000203057211 */ /* 0x000fe400030f0eff */
[----:B-1----:R-:W-:Y:S02]  /*273c0*/  LEA R8, P6, R6, R0, 0x1 ;  /* 0x0000000006087211 */ /* 0x002fe400078c08ff */
[----:B----4-:R-:W-:Y:S02]  /*273d0*/  ISETP.LT.AND P1, PT, R24, c[0x0][0x17c], !P0 ;  /* 0x00005f0018007a0c */ /* 0x010fe40004721270 */
[----:B------:R-:W-:Y:S01]  /*273e0*/  LEA.HI.X.SX32 R9, R6, R2, 0x1, P6 ;  /* 0x0000000206097211 */ /* 0x000fe200030f0eff */
[----:B------:R-:W4:Y:S01]  /*273f0*/  LDL.LU R24, [R1+0x80] ;  /* 0x0000800001187983 */ /* 0x000f220000300800 */
[----:B------:R-:W-:-:S03]  /*27400*/  PRMT R18, R18, 0x7632, R18 ;  /* 0x0000763212127816 */ /* 0x000fc60000000012 */
[----:B------:R-:W4:Y:S04]  /*27410*/  LDL.LU R25, [R1+0x84] ;  /* 0x0000840001197983 */ /* 0x000f280000300800 */
[----:B------:R-:W-:Y:S04]  /*27420*/  @P4 STG.E.U16 [R4.64], R10 ;  /* 0x0000000a04004986 */ /* 0x000fe8000c101506 */
[----:B------:R0:W-:Y:S01]  /*27430*/  @P5 STG.E.U16 [R8.64], R18 ;  /* 0x0000001208005986 */ /* 0x0001e2000c101506 */
[----:B--2---:R-:W-:-:S03]  /*27440*/  ISETP.LT.AND P4, PT, R26, c[0x0][0x17c], !P0 ;  /* 0x00005f001a007a0c */ /* 0x004fc60004781270 */
[----:B------:R-:W2:Y:S01]  /*27450*/  LDL.LU R26, [R1+0x90] ;  /* 0x00009000011a7983 */ /* 0x000ea20000300800 */
[----:B---3--:R-:W-:-:S03]  /*27460*/  ISETP.LT.AND P5, PT, R23, c[0x0][0x17c], !P0 ;  /* 0x00005f0017007a0c */ /* 0x008fc600047a1270 */
[----:B------:R-:W3:Y:S04]  /*27470*/  LDL.LU R23, [R1+0x94] ;  /* 0x0000940001177983 */ /* 0x000ee80000300800 */
[----:B0-----:R-:W3:Y:S01]  /*27480*/  LDL.LU R18, [R1+0x6c] ;  /* 0x00006c0001127983 */ /* 0x001ee20000300800 */
[----:B------:R-:W-:Y:S01]  /*27490*/  IMAD R3, R16, 0x2, R6 ;  /* 0x0000000210037824 */ /* 0x000fe200078e0206 */
[----:B------:R-:W-:-:S03]  /*274a0*/  ISETP.LT.AND P3, PT, R20, c[0x0][0x17c], !P0 ;  /* 0x00005f0014007a0c */ /* 0x000fc60004761270 */
[C---:B------:R-:W-:Y:S01]  /*274b0*/  IMAD R6, R16.reuse, 0x2, R3 ;  /* 0x0000000210067824 */ /* 0x040fe200078e0203 */
[----:B------:R-:W-:Y:S02]  /*274c0*/  LEA R4, P6, R3, R0, 0x1 ;  /* 0x0000000003047211 */ /* 0x000fe400078c08ff */
[----:B------:R-:W-:Y:S02]  /*274d0*/  PRMT R12, R17, 0x7632, R12 ;  /* 0x00007632110c7816 */ /* 0x000fe4000000000c */
[----:B------:R-:W-:Y:S01]  /*274e0*/  LEA.HI.X.SX32 R5, R3, R2, 0x1, P6 ;  /* 0x0000000203057211 */ /* 0x000fe200030f0eff */
[----:B------:R-:W-:Y:S01]  /*274f0*/  IMAD R3, R16, 0x2, R6 ;  /* 0x0000000210037824 */ /* 0x000fe200078e0206 */
[----:B------:R-:W-:Y:S02]  /*27500*/  LEA R8, P6, R6, R0, 0x1 ;  /* 0x0000000006087211 */ /* 0x000fe400078c08ff */
[----:B------:R-:W-:Y:S01]  /*27510*/  ISETP.LT.AND P2, PT, R13, c[0x0][0x17c], !P0 ;  /* 0x00005f000d007a0c */ /* 0x000fe20004741270 */
[----:B------:R0:W-:Y:S01]  /*27520*/  @P3 STG.E.U16 [R4.64], R12 ;  /* 0x0000000c04003986 */ /* 0x0001e2000c101506 */
[----:B------:R-:W-:-:S02]  /*27530*/  PRMT R10, R28, 0x7632, R10 ;  /* 0x000076321c0a7816 */ /* 0x000fc4000000000a */
[----:B------:R-:W-:Y:S01]  /*27540*/  LEA.HI.X.SX32 R9, R6, R2, 0x1, P6 ;  /* 0x0000000206097211 */ /* 0x000fe200030f0eff */
[----:B------:R-:W-:Y:S01]  /*27550*/  IMAD R6, R16, 0x2, R3 ;  /* 0x0000000210067824 */ /* 0x000fe200078e0203 */
[----:B------:R-:W3:Y:S04]  /*27560*/  LDL.LU R28, [R1+0x5c] ;  /* 0x00005c00011c7983 */ /* 0x000ee80000300800 */
[----:B------:R1:W-:Y:S01]  /*27570*/  @P1 STG.E.U16 [R8.64], R10 ;  /* 0x0000000a08001986 */ /* 0x0003e2000c101506 */
[----:B0-----:R-:W-:-:S04]  /*27580*/  LEA R4, P6, R3, R0, 0x1 ;  /* 0x0000000003047211 */ /* 0x001fc800078c08ff */
[----:B------:R-:W-:Y:S01]  /*27590*/  LEA.HI.X.SX32 R5, R3, R2, 0x1, P6 ;  /* 0x0000000203057211 */ /* 0x000fe200030f0eff */
[----:B------:R-:W-:Y:S01]  /*275a0*/  IMAD R3, R16, 0x2, R6 ;  /* 0x0000000210037824 */ /* 0x000fe200078e0206 */
[----:B-1----:R-:W-:Y:S02]  /*275b0*/  PRMT R9, R21, 0x7632, R9 ;  /* 0x0000763215097816 */ /* 0x002fe40000000009 */
[----:B------:R-:W-:-:S03]  /*275c0*/  LEA R8, P6, R6, R0, 0x1 ;  /* 0x0000000006087211 */ /* 0x000fc600078c08ff */
[----:B------:R0:W-:Y:S01]  /*275d0*/  @P2 STG.E.U16 [R4.64], R9 ;  /* 0x0000000904002986 */ /* 0x0001e2000c101506 */
[----:B------:R-:W-:Y:S02]  /*275e0*/  PRMT R10, R27, 0x7632, R10 ;  /* 0x000076321b0a7816 */ /* 0x000fe4000000000a */
[----:B0-----:R-:W-:Y:S02]  /*275f0*/  LEA.HI.X.SX32 R9, R6, R2, 0x1, P6 ;  /* 0x0000000206097211 */ /* 0x001fe400030f0eff */
[----:B------:R-:W-:Y:S02]  /*27600*/  LEA R4, P6, R3, R0, 0x1 ;  /* 0x0000000003047211 */ /* 0x000fe400078c08ff */
[----:B----4-:R-:W-:Y:S02]  /*27610*/  ISETP.LT.AND P3, PT, R24, c[0x0][0x17c], !P0 ;  /* 0x00005f0018007a0c */ /* 0x010fe40004761270 */
[----:B------:R-:W4:Y:S01]  /*27620*/  LDL.LU R24, [R1+0xa4] ;  /* 0x0000a40001187983 */ /* 0x000f220000300800 */
[----:B------:R-:W-:-:S02]  /*27630*/  ISETP.LT.AND P1, PT, R25, c[0x0][0x17c], !P0 ;  /* 0x00005f0019007a0c */ /* 0x000fc40004721270 */
[----:B------:R-:W-:Y:S01]  /*27640*/  LEA.HI.X.SX32 R5, R3, R2, 0x1, P6 ;  /* 0x0000000203057211 */ /* 0x000fe200030f0eff */
[----:B------:R-:W4:Y:S04]  /*27650*/  LDL.LU R13, [R1+0x2c] ;  /* 0x00002c00010d7983 */ /* 0x000f280000300800 */
[----:B------:R-:W4:Y:S04]  /*27660*/  LDL.LU R25, [R1+0xa8] ;  /* 0x0000a80001197983 */ /* 0x000f280000300800 */
[----:B------:R-:W4:Y:S04]  /*27670*/  LDL.LU R27, [R1+0xac] ;  /* 0x0000ac00011b7983 */ /* 0x000f280000300800 */
[----:B------:R0:W-:Y:S01]  /*27680*/  @P4 STG.E.U16 [R8.64], R10 ;  /* 0x0000000a08004986 */ /* 0x0001e2000c101506 */
[----:B--2---:R-:W-:-:S03]  /*27690*/  ISETP.LT.AND P2, PT, R26, c[0x0][0x17c], !P0 ;  /* 0x00005f001a007a0c */ /* 0x004fc60004741270 */
[----:B------:R-:W2:Y:S04]  /*276a0*/  LDL.LU R26, [R1+0x9c] ;  /* 0x00009c00011a7983 */ /* 0x000ea80000300800 */
[----:B------:R-:W2:Y:S04]  /*276b0*/  LDL.LU R21, [R1+0xb0] ;  /* 0x0000b00001157983 */ /* 0x000ea80000300800 */
[----:B------:R-:W2:Y:S04]  /*276c0*/  LDL.LU R29, [R1+0x4c] ;  /* 0x00004c00011d7983 */ /* 0x000ea80000300800 */
[----:B------:R-:W2:Y:S04]  /*276d0*/  LDL.LU R20, [R1+0xc] ;  /* 0x00000c0001147983 */ /* 0x000ea80000300800 */
[----:B---3--:R1:W-:Y:S01]  /*276e0*/  @P5 STG.E.U16 [R4.64], R18 ;  /* 0x0000001204005986 */ /* 0x0083e2000c101506 */
[----:B------:R-:W-:-:S03]  /*276f0*/  ISETP.LT.AND P5, PT, R11, c[0x0][0x17c], !P0 ;  /* 0x00005f000b007a0c */ /* 0x000fc600047a1270 */
[----:B------:R-:W3:Y:S01]  /*27700*/  LDL.LU R11, [R1+0x9d0] ;  /* 0x0009d000010b7983 */ /* 0x000ee20000300800 */
[----:B------:R-:W-:-:S04]  /*27710*/  IMAD R6, R16, 0x2, R3 ;  /* 0x0000000210067824 */ /* 0x000fc800078e0203 */
[----:B------:R-:W-:Y:S01]  /*27720*/  IMAD R3, R16, 0x2, R6 ;  /* 0x0000000210037824 */ /* 0x000fe200078e0206 */
[----:B0-----:R-:W-:-:S04]  /*27730*/  LEA R8, P6, R6, R0, 0x1 ;  /* 0x0000000006087211 */ /* 0x001fc800078c08ff */
[----:B------:R-:W-:Y:S01]  /*27740*/  LEA.HI.X.SX32 R9, R6, R2, 0x1, P6 ;  /* 0x0000000206097211 */ /* 0x000fe200030f0eff */
[----:B------:R-:W-:Y:S01]  /*27750*/  IMAD R6, R16, 0x2, R3 ;  /* 0x0000000210067824 */ /* 0x000fe200078e0203 */
[----:B-1----:R-:W-:-:S04]  /*27760*/  LEA R4, P6, R3, R0, 0x1 ;  /* 0x0000000003047211 */ /* 0x002fc800078c08ff */
[----:B------:R-:W-:Y:S01]  /*27770*/  LEA.HI.X.SX32 R5, R3, R2, 0x1, P6 ;  /* 0x0000000203057211 */ /* 0x000fe200030f0eff */
[----:B------:R0:W-:Y:S01]  /*27780*/  @P3 STG.E.U16 [R8.64], R28 ;  /* 0x0000001c08003986 */ /* 0x0001e2000c101506 */
[----:B------:R-:W-:Y:S01]  /*27790*/  IMAD R3, R16, 0x2, R6 ;  /* 0x0000000210037824 */ /* 0x000fe200078e0206 */
[----:B------:R-:W-:Y:S02]  /*277a0*/  ISETP.LT.AND P4, PT, R23, c[0x0][0x17c], !P0 ;  /* 0x00005f0017007a0c */ /* 0x000fe40004781270 */
[----:B------:R-:W2:Y:S01]  /*277b0*/  LDL.LU R23, [R1+0xb8] ;  /* 0x0000b80001177983 */ /* 0x000ea20000300800 */
[----:B0-----:R-:W-:-:S04]  /*277c0*/  LEA R8, P6, R6, R0, 0x1 ;  /* 0x0000000006087211 */ /* 0x001fc800078c08ff */
[----:B------:R-:W-:Y:S01]  /*277d0*/  LEA.HI.X.SX32 R9, R6, R2, 0x1, P6 ;  /* 0x0000000206097211 */ /* 0x000fe200030f0eff */
[----:B------:R-:W-:Y:S01]  /*277e0*/  IMAD R6, R16, 0x2, R3 ;  /* 0x0000000210067824 */ /* 0x000fe200078e0203 */
[----:B----4-:R0:W-:Y:S02]  /*277f0*/  @P1 STG.E.U16 [R4.64], R13 ;  /* 0x0000000d04001986 */ /* 0x0101e4000c101506 */
[----:B0-----:R-:W-:-:S04]  /*27800*/  LEA R4, P6, R3, R0, 0x1 ;  /* 0x0000000003047211 */ /* 0x001fc800078c08ff */
[----:B------:R-:W-:Y:S02]  /*27810*/  LEA.HI.X.SX32 R5, R3, R2, 0x1, P6 ;  /* 0x0000000203057211 */ /* 0x000fe400030f0eff */
[----:B------:R-:W-:Y:S02]  /*27820*/  ISETP.LT.AND P3, PT, R24, c[0x0][0x17c], !P0 ;  /* 0x00005f0018007a0c */ /* 0x000fe40004761270 */
[----:B------:R-:W4:Y:S01]  /*27830*/  LDL.LU R24, [R1+0xbc] ;  /* 0x0000bc0001187983 */ /* 0x000f220000300800 */
[----:B------:R-:W-:-:S03]  /*27840*/  ISETP.LT.AND P1, PT, R25, c[0x0][0x17c], !P0 ;  /* 0x00005f0019007a0c */ /* 0x000fc60004721270 */
[----:B------:R-:W4:Y:S04]  /*27850*/  LDL.LU R25, [R1+0x8c] ;  /* 0x00008c0001197983 */ /* 0x000f280000300800 */
[----:B---3--:R0:W-:Y:S01]  /*27860*/  @P2 STG.E.U16 [R8.64], R11 ;  /* 0x0000000b08002986 */ /* 0x0081e2000c101506 */
[----:B------:R-:W-:-:S03]  /*27870*/  ISETP.LT.AND P2, PT, R27, c[0x0][0x17c], !P0 ;  /* 0x00005f001b007a0c */ /* 0x000fc60004741270 */
[----:B--2---:R1:W-:Y:S04]  /*27880*/  @P4 STG.E.U16 [R4.64], R26 ;  /* 0x0000001a04004986 */ /* 0x0043e8000c101506 */
[----:B------:R-:W2:Y:S01]  /*27890*/  LDL.LU R27, [R1+0x3c] ;  /* 0x00003c00011b7983 */ /* 0x000ea20000300800 */
[----:B0-----:R-:W-:-:S04]  /*278a0*/  LEA R8, P6, R6, R0, 0x1 ;  /* 0x0000000006087211 */ /* 0x001fc800078c08ff */
[----:B------:R-:W-:-:S05]  /*278b0*/  LEA.HI.X.SX32 R9, R6, R2, 0x1, P6 ;  /* 0x0000000206097211 */ /* 0x000fca00030f0eff */
[----:B------:R0:W-:Y:S01]  /*278c0*/  @P5 STG.E.U16 [R8.64], R29 ;  /* 0x0000001d08005986 */ /* 0x0001e2000c101506 */
[----:B------:R-:W-:-:S03]  /*278d0*/  ISETP.LT.AND P5, PT, R15, c[0x0][0x17c], !P0 ;  /* 0x00005f000f007a0c */ /* 0x000fc600047a1270 */
[----:B------:R-:W3:Y:S01]  /*278e0*/  LDL.LU R15, [R1+0x9cc] ;  /* 0x0009cc00010f7983 */ /* 0x000ee20000300800 */
[C---:B------:R-:W-:Y:S01]  /*278f0*/  IMAD R3, R16.reuse, 0x2, R6 ;  /* 0x0000000210037824 */ /* 0x040fe200078e0206 */
[----:B------:R-:W-:Y:S02]  /*27900*/  ISETP.LT.AND P4, PT, R21, c[0x0][0x17c], !P0 ;  /* 0x00005f0015007a0c */ /* 0x000fe40004781270 */
[----:B------:R-:W2:Y:S01]  /*27910*/  LDL.LU R22, [R1+0xd4] ;  /* 0x0000d40001167983 */ /* 0x000ea20000300800 */
[----:B------:R-:W-:Y:S01]  /*27920*/  IMAD R6, R16, 0x2, R3 ;  /* 0x0000000210067824 */ /* 0x000fe200078e0203 */
[----:B-1----:R-:W-:-:S04]  /*27930*/  LEA R4, P6, R3, R0, 0x1 ;  /* 0x0000000003047211 */ /* 0x002fc800078c08ff */
[----:B------:R-:W-:Y:S01]  /*27940*/  LEA.HI.X.SX32 R5, R3, R2, 0x1, P6 ;  /* 0x0000000203057211 */ /* 0x000fe200030f0eff */
[----:B------:R-:W-:Y:S01]  /*27950*/  IMAD R3, R16, 0x2, R6 ;  /* 0x0000000210037824 */ /* 0x000fe200078e0206 */
[----:B0-----:R-:W-:-:S03]  /*27960*/  LEA R8, P6, R6, R0, 0x1 ;  /* 0x0000000006087211 */ /* 0x001fc600078c08ff */
[----:B------:R0:W-:Y:S01]  /*27970*/  @P3 STG.E.U16 [R4.64], R20 ;  /* 0x0000001404003986 */ /* 0x0001e2000c101506 */
[----:B------:R-:W-:Y:S01]  /*27980*/  LEA.HI.X.SX32 R9, R6, R2, 0x1, P6 ;  /* 0x0000000206097211 */ /* 0x000fe200030f0eff */
[----:B------:R-:W-:Y:S01]  /*27990*/  IMAD R6, R16, 0x2, R3 ;  /* 0x0000000210067824 */ /* 0x000fe200078e0203 */
[----:B0-----:R-:W-:-:S04]  /*279a0*/  LEA R4, P6, R3, R0, 0x1 ;  /* 0x0000000003047211 */ /* 0x001fc800078c08ff */
[----:B------:R-:W-:Y:S01]  /*279b0*/  LEA.HI.X.SX32 R5, R3, R2, 0x1, P6 ;  /* 0x0000000203057211 */ /* 0x000fe200030f0eff */
[----:B------:R-:W-:Y:S01]  /*279c0*/  IMAD R3, R16, 0x2, R6 ;  /* 0x0000000210037824 */ /* 0x000fe200078e0206 */
[----:B------:R-:W-:Y:S02]  /*279d0*/  ISETP.LT.AND P3, PT, R23, c[0x0][0x17c], !P0 ;  /* 0x00005f0017007a0c */ /* 0x000fe40004761270 */
[----:B------:R-:W2:Y:S04]  /*279e0*/  LDL.LU R23, [R1+0x7c] ;  /* 0x00007c0001177983 */ /* 0x000ea80000300800 */
[----:B------:R-:W2:Y:S04]  /*279f0*/  LDL.LU R17, [R1+0x18c] ;  /* 0x00018c0001117983 */ /* 0x000ea80000300800 */
[----:B------:R-:W2:Y:S04]  /*27a00*/  LDL.LU R12, [R1+0xd8] ;  /* 0x0000d800010c7983 */ /* 0x000ea80000300800 */
[----:B---3--:R0:W-:Y:S04]  /*27a10*/  @P1 STG.E.U16 [R8.64], R15 ;  /* 0x0000000f08001986 */ /* 0x0081e8000c101506 */
[----:B----4-:R1:W-:Y:S01]  /*27a20*/  @P2 STG.E.U16 [R4.64], R25 ;  /* 0x0000001904002986 */ /* 0x0103e2000c101506 */
[----:B0-----:R-:W-:-:S04]  /*27a30*/  LEA R8, P6, R6, R0, 0x1 ;  /* 0x0000000006087211 */ /* 0x001fc800078c08ff */
[----:B------:R-:W-:Y:S01]  /*27a40*/  LEA.HI.X.SX32 R9, R6, R2, 0x1, P6 ;  /* 0x0000000206097211 */ /* 0x000fe200030f0eff */
[----:B------:R-:W-:Y:S01]  /*27a50*/  IMAD R6, R16, 0x2, R3 ;  /* 0x0000000210067824 */ /* 0x000fe200078e0203 */
[C---:B-1----:R-:W-:Y:S02]  /*27a60*/  LEA R4, P6, R3.reuse, R0, 0x1 ;  /* 0x0000000003047211 */ /* 0x042fe400078c08ff */
[----:B------:R-:W-:Y:S01]  /*27a70*/  ISETP.LT.AND P1, PT, R24, c[0x0][0x17c], !P0 ;  /* 0x00005f0018007a0c */ /* 0x000fe20004721270 */
[----:B--2---:R0:W-:Y:S01]  /*27a80*/  @P4 STG.E.U16 [R8.64], R27 ;  /* 0x0000001b08004986 */ /* 0x0041e2000c101506 */
[----:B------:R-:W-:Y:S02]  /*27a90*/  LEA.HI.X.SX32 R5, R3, R2, 0x1, P6 ;  /* 0x0000000203057211 */ /* 0x000fe400030f0eff */
[----:B------:R-:W-:Y:S01]  /*27aa0*/  ISETP.LT.AND P2, PT, R7, c[0x0][0x17c], !P0 ;  /* 0x00005f0007007a0c */ /* 0x000fe20004741270 */
[----:B------:R-:W2:Y:S01]  /*27ab0*/  LDL.LU R24, [R1+0x19c] ;  /* 0x00019c0001187983 */ /* 0x000ea20000300800 */
[----:B------:R-:W-:-:S03]  /*27ac0*/  ISETP.LT.AND P4, PT, R19, c[0x0][0x17c], !P0 ;  /* 0x00005f0013007a0c */ /* 0x000fc60004781270 */
[----:B------:R-:W3:Y:S01]  /*27ad0*/  LDL.LU R7, [R1+0x9c8] ;  /* 0x0009c80001077983 */ /* 0x000ee20000300800 */
[----:B0-----:R-:W-:-:S03]  /*27ae0*/  LEA R8, P6, R6, R0, 0x1 ;  /* 0x0000000006087211 */ /* 0x001fc600078c08ff */
[----:B------:R-:W4:Y:S01]  /*27af0*/  LDL.LU R21, [R1+0x1ac] ;  /* 0x0001ac0001157983 */ /* 0x000f220000300800 */
[----:B------:R-:W-:Y:S01]  /*27b00*/  IMAD R3, R16, 0x2, R6 ;  /* 0x0000000210037824 */ /* 0x000fe200078e0206 */
[----:B------:R-:W-:Y:S02]  /*27b10*/  LEA.HI.X.SX32 R9, R6, R2, 0x1, P6 ;  /* 0x0000000206097211 */ /* 0x000fe400030f0eff */
[----:B------:R-:W2:Y:S04]  /*27b20*/  LDL.LU R19, [R1+0x9c4] ;  /* 0x0009c40001137983 */ /* 0x000ea80000300800 */
[----:B------:R-:W2:Y:S04]  /*27b30*/  LDL.LU R14, [R1+0xe8] ;  /* 0x0000e800010e7983 */ /* 0x000ea80000300800 */
[----:B------:R-:W2:Y:S04]  /*27b40*/  LDL.LU R6, [R1+0xcc] ;  /* 0x0000cc0001067983 */ /* 0x000ea80000300800 */
[----:B---3--:R0:W-:Y:S02]  /*27b50*/  @P5 STG.E.U16 [R4.64], R7 ;  /* 0x0000000704005986 */ /* 0x0081e4000c101506 */
[----:B0-----:R-:W-:-:S04]  /*27b60*/  LEA R4, P6, R3, R0, 0x1 ;  /* 0x0000000003047211 */ /* 0x001fc800078c08ff */
[----:B------:R-:W-:Y:S02]  /*27b70*/  LEA.HI.X.SX32 R5, R3, R2, 0x1, P6 ;  /* 0x0000000203057211 */ /* 0x000fe400030f0eff */
[----:B--2---:R-:W-:Y:S01]  /*27b80*/  ISETP.LT.AND P5, PT, R6, c[0x0][0x17c], !P0 ;  /* 0x00005f0006007a0c */ /* 0x004fe200047a1270 */
[----:B------:R-:W-:Y:S02]  /*27b90*/  IMAD R6, R16, 0x2, R3 ;  /* 0x0000000210067824 */ /* 0x000fe400078e0203 */
[----:B------:R-:W2:Y:S04]  /*27ba0*/  LDL.LU R3, [R1+0xd0] ;  /* 0x0000d00001037983 */ /* 0x000ea80000300800 */
[----:B------:R0:W-:Y:S04]  /*27bb0*/  @P3 STG.E.U16 [R8.64], R19 ;  /* 0x0000001308003986 */ /* 0x0001e8000c101506 */
[----:B------:R1:W-:Y:S01]  /*27bc0*/  @P1 STG.E.U16 [R4.64], R23 ;  /* 0x0000001704001986 */ /* 0x0003e2000c101506 */
[----:B0-----:R-:W-:-:S04]  /*27bd0*/  LEA R8, P6, R6, R0, 0x1 ;  /* 0x0000000006087211 */ /* 0x001fc800078c08ff */
[----:B------:R-:W-:Y:S02]  /*27be0*/  LEA.HI.X.SX32 R9, R6, R2, 0x1, P6 ;  /* 0x0000000206097211 */ /* 0x000fe400030f0eff */
[----:B------:R-:W-:Y:S02]  /*27bf0*/  ISETP.LT.AND P1, PT, R22, c[0x0][0x17c], !P0 ;  /* 0x00005f0016007a0c */ /* 0x000fe40004721270 */
[----:B------:R-:W3:Y:S04]  /*27c00*/  LDL.LU R22, [R1+0xf0] ;  /* 0x0000f00001167983 */ /* 0x000ee80000300800 */
[----:B------:R0:W-:Y:S01]  /*27c10*/  @P2 STG.E.U16 [R8.64], R17 ;  /* 0x0000001108002986 */ /* 0x0001e2000c101506 */
[----:B------:R-:W-:-:S03]  /*27c20*/  ISETP.LT.AND P2, PT, R12, c[0x0][0x17c], !P0 ;  /* 0x00005f000c007a0c */ /* 0x000fc60004741270 */
[----:B------:R-:W3:Y:S01]  /*27c30*/  LDL.LU R12, [R1+0xf4] ;  /* 0x0000f400010c7983 */ /* 0x000ee20000300800 */
[----:B------:R-:W-:Y:S02]  /*27c40*/  PRMT R7, R18, 0x7632, R7 ;  /* 0x0000763212077816 */ /* 0x000fe40000000007 */
[----:B--2---:R-:W-:Y:S01]  /*27c50*/  ISETP.LT.AND P3, PT, R3, c[0x0][0x17c], !P0 ;  /* 0x00005f0003007a0c */ /* 0x004fe20004761270 */
[----:B------:R-:W-:-:S04]  /*27c60*/  IMAD R3, R16, 0x2, R6 ;  /* 0x0000000210037824 */ /* 0x000fc800078e0206 */
[----:B------:R-:W-:Y:S01]  /*27c70*/  IMAD R6, R16, 0x2, R3 ;  /* 0x0000000210067824 */ /* 0x000fe200078e0203 */
[----:B-1----:R-:W-:-:S04]  /*27c80*/  LEA R4, P6, R3, R0, 0x1 ;  /* 0x0000000003047211 */ /* 0x002fc800078c08ff */
[----:B------:R-:W-:Y:S02]  /*27c90*/  LEA.HI.X.SX32 R5, R3, R2, 0x1, P6 ;  /* 0x0000000203057211 */ /* 0x000fe400030f0eff */
[----:B0-----:R-:W-:-:S03]  /*27ca0*/  LEA R8, P6, R6, R0, 0x1 ;  /* 0x0000000006087211 */ /* 0x001fc600078c08ff */
[----:B------:R0:W-:Y:S01]  /*27cb0*/  @P4 STG.E.U16 [R4.64], R24 ;  /* 0x0000001804004986 */ /* 0x0001e2000c101506 */
[----:B------:R-:W-:-:S05]  /*27cc0*/  LEA.HI.X.SX32 R9, R6, R2, 0x1, P6 ;  /* 0x0000000206097211 */ /* 0x000fca00030f0eff */
[----:B----4-:R1:W-:Y:S01]  /*27cd0*/  @P5 STG.E.U16 [R8.64], R21 ;  /* 0x0000001508005986 */ /* 0x0103e2000c101506 */
[----:B------:R-:W-:-:S03]  /*27ce0*/  ISETP.LT.AND P5, PT, R14, c[0x0][0x17c], !P0 ;  /* 0x00005f000e007a0c */ /* 0x000fc600047a1270 */
[----:B0-----:R-:W2:Y:S04]  /*27cf0*/  LDL.LU R5, [R1+0xdc] ;  /* 0x0000dc0001057983 */ /* 0x001ea80000300800 */
[----:B------:R-:W4:Y:S04]  /*27d00*/  LDL.LU R18, [R1+0xf8] ;  /* 0x0000f80001127983 */ /* 0x000f280000300800 */
[----:B------:R-:W3:Y:S04]  /*27d10*/  LDL.LU R14, [R1+0xfc] ;  /* 0x0000fc00010e7983 */ /* 0x000ee80000300800 */
[----:B-1----:R-:W3:Y:S01]  /*27d20*/  LDL.LU R9, [R1+0xec] ;  /* 0x0000ec0001097983 */ /* 0x002ee20000300800 */
[----:B------:R-:W-:-:S05]  /*27d30*/  IMAD R3, R16, 0x2, R6 ;  /* 0x0000000210037824 */ /* 0x000fca00078e0206 */
[----:B------:R-:W-:Y:S01]  /*27d40*/  LEA R4, P6, R3, R0, 0x1 ;  /* 0x0000000003047211 */ /* 0x000fe200078c08ff */
[----:B------:R-:W-:Y:S01]  /*27d50*/  IMAD R6, R16, 0x2, R3 ;  /* 0x0000000210067824 */ /* 0x000fe200078e0203 */
[----:B------:R-:W-:Y:S02]  /*27d60*/  PRMT R10, R28, 0x7632, R10 ;  /* 0x000076321c0a7816 */ /* 0x000fe4000000000a */
[----:B------:R-:W4:Y:S01]  /*27d70*/  LDL.LU R28, [R1+0x9c0] ;  /* 0x0009c000011c7983 */ /* 0x000f220000300800 */
[----:B--2---:R-:W-:Y:S02]  /*27d80*/  ISETP.LT.AND P4, PT, R5, c[0x0][0x17c], !P0 ;  /* 0x00005f0005007a0c */ /* 0x004fe40004781270 */
[----:B------:R-:W-:Y:S01]  /*27d90*/  LEA.HI.X.SX32 R5, R3, R2, 0x1, P6 ;  /* 0x0000000203057211 */ /* 0x000fe200030f0eff */
[----:B------:R-:W-:Y:S01]  /*27da0*/  IMAD R3, R16, 0x2, R6 ;  /* 0x0000000210037824 */ /* 0x000fe200078e0206 */
[----:B------:R-:W-:-:S03]  /*27db0*/  LEA R8, P6, R6, R0, 0x1 ;  /* 0x0000000006087211 */ /* 0x000fc600078c08ff */
[----:B------:R0:W-:Y:S01]  /*27dc0*/  @P3 STG.E.U16 [R4.64], R7 ;  /* 0x0000000704003986 */ /* 0x0001e2000c101506 */
[----:B---3--:R-:W-:Y:S02]  /*27dd0*/  ISETP.LT.AND P3, PT, R9, c[0x0][0x17c], !P0 ;  /* 0x00005f0009007a0c */ /* 0x008fe40004761270 */
[----:B------:R-:W-:Y:S02]  /*27de0*/  LEA.HI.X.SX32 R9, R6, R2, 0x1, P6 ;  /* 0x0000000206097211 */ /* 0x000fe400030f0eff */
[----:B0-----:R-:W-:Y:S02]  /*27df0*/  LEA R4, P6, R3, R0, 0x1 ;  /* 0x0000000003047211 */ /* 0x001fe400078c08ff */
[----:B------:R-:W-:Y:S02]  /*27e00*/  PRMT R7, R13, 0x7632, R7 ;  /* 0x000076320d077816 */ /* 0x000fe40000000007 */
[----:B------:R-:W-:Y:S01]  /*27e10*/  LEA.HI.X.SX32 R5, R3, R2, 0x1, P6 ;  /* 0x0000000203057211 */ /* 0x000fe200030f0eff */
[----:B------:R-:W-:Y:S01]  /*27e20*/  @P1 STG.E.U16 [R8.64], R10 ;  /* 0x0000000a08001986 */ /* 0x000fe2000c101506 */
[----:B------:R-:W-:-:S03]  /*27e30*/  ISETP.LT.AND P1, PT, R22, c[0x0][0x17c], !P0 ;  /* 0x00005f0016007a0c */ /* 0x000fc60004721270 */
[----:B------:R-:W2:Y:S04]  /*27e40*/  LDL.LU R13, [R1+0x100] ;  /* 0x00010000010d7983 */ /* 0x000ea80000300800 */
[----:B------:R0:W-:Y:S04]  /*27e50*/  @P2 STG.E.U16 [R4.64], R7 ;  /* 0x0000000704002986 */ /* 0x0001e8000c101506 */
[----:B------:R-:W3:Y:S01]  /*27e60*/  LDL.LU R22, [R1+0x104] ;  /* 0x0001040001167983 */ /* 0x000ee20000300800 */
[----:B0-----:R-:W-:-:S03]  /*27e70*/  PRMT R7, R26, 0x7632, R7 ;  /* 0x000076321a077816 */ /* 0x001fc60000000007 */
[----:B------:R-:W3:Y:S01]  /*27e80*/  LDL.LU R26, [R1+0x108] ;  /* 0x00010800011a7983 */ /* 0x000ee20000300800 */
[----:B------:R-:W-:-:S04]  /*27e90*/  IMAD R6, R16, 0x2, R3 ;  /* 0x0000000210067824 */ /* 0x000fc800078e0203 */
[----:B------:R-:W-:Y:S01]  /*27ea0*/  IMAD R3, R16, 0x2, R6 ;  /* 0x0000000210037824 */ /* 0x000fe200078e0206 */
[C---:B------:R-:W-:Y:S02]  /*27eb0*/  LEA R8, P6, R6.reuse, R0, 0x1 ;  /* 0x0000000006087211 */ /* 0x040fe400078c08ff */
[----:B------:R-:W-:Y:S02]  /*27ec0*/  PRMT R11, R11, 0x7632, R11 ;  /* 0x000076320b0b7816 */ /* 0x000fe4000000000b */
[----:B------:R-:W-:Y:S01]  /*27ed0*/  LEA.HI.X.SX32 R9, R6, R2, 0x1, P6 ;  /* 0x0000000206097211 */ /* 0x000fe200030f0eff */
[----:B------:R-:W-:Y:S01]  /*27ee0*/  IMAD R6, R16, 0x2, R3 ;  /* 0x0000000210067824 */ /* 0x000fe200078e0203 */
[----:B------:R-:W-:-:S03]  /*27ef0*/  LEA R4, P6, R3, R0, 0x1 ;  /* 0x0000000003047211 */ /* 0x000fc600078c08ff */
[----:B------:R0:W-:Y:S01]  /*27f00*/  @P4 STG.E.U16 [R8.64], R11 ;  /* 0x0000000b08004986 */ /* 0x0001e2000c101506 */
[----:B------:R-:W-:Y:S01]  /*27f10*/  LEA.HI.X.SX32 R5, R3, R2, 0x1, P6 ;  /* 0x0000000203057211 */ /* 0x000fe200030f0eff */
[----:B------:R-:W-:Y:S01]  /*27f20*/  IMAD R3, R16, 0x2, R6 ;  /* 0x0000000210037824 */ /* 0x000fe200078e0206 */
[----:B------:R-:W-:-:S03]  /*27f30*/  PRMT R10, R29, 0x7632, R10 ;  /* 0x000076321d0a7816 */ /* 0x000fc6000000000a */
[----:B------:R1:W-:Y:S01]  /*27f40*/  @P5 STG.E.U16 [R4.64], R7 ;  /* 0x0000000704005986 */ /* 0x0003e2000c101506 */
[----:B0-----:R-:W-:-:S04]  /*27f50*/  LEA R8, P6, R6, R0, 0x1 ;  /* 0x0000000006087211 */ /* 0x001fc800078c08ff */
[----:B------:R-:W-:Y:S01]  /*27f60*/  LEA.HI.X.SX32 R9, R6, R2, 0x1, P6 ;  /* 0x0000000206097211 */ /* 0x000fe200030f0eff */
[----:B------:R-:W-:Y:S01]  /*27f70*/  IMAD R6, R16, 0x2, R3 ;  /* 0x0000000210067824 */ /* 0x000fe200078e0203 */
[C---:B-1----:R-:W-:Y:S02]  /*27f80*/  LEA R4, P6, R3.reuse, R0, 0x1 ;  /* 0x0000000003047211 */ /* 0x042fe400078c08ff */
[----:B------:R-:W-:Y:S01]  /*27f90*/  PRMT R7, R20, 0x7632, R7 ;  /* 0x0000763214077816 */ /* 0x000fe20000000007 */
[----:B------:R0:W-:Y:S01]  /*27fa0*/  @P3 STG.E.U16 [R8.64], R10 ;  /* 0x0000000a08003986 */ /* 0x0001e2000c101506 */
[----:B------:R-:W-:Y:S01]  /*27fb0*/  LEA.HI.X.SX32 R5, R3, R2, 0x1, P6 ;  /* 0x0000000203057211 */ /* 0x000fe200030f0eff */
[----:B------:R-:W-:Y:S01]  /*27fc0*/  IMAD R3, R16, 0x2, R6 ;  /* 0x0000000210037824 */ /* 0x000fe200078e0206 */
[----:B------:R-:W-:Y:S01]  /*27fd0*/  ISETP.LT.AND P2, PT, R12, c[0x0][0x17c], !P0 ;  /* 0x00005f000c007a0c */ /* 0x000fe20004741270 */
[----:B------:R-:W3:Y:S01]  /*27fe0*/  LDL.LU R20, [R1+0x110] ;  /* 0x0001100001147983 */ /* 0x000ee20000300800 */
[----:B----4-:R-:W-:-:S03]  /*27ff0*/  ISETP.LT.AND P4, PT, R18, c[0x0][0x17c], !P0 ;  /* 0x00005f0012007a0c */ /* 0x010fc60004781270 */
[----:B------:R1:W-:Y:S01]  /*28000*/  @P1 STG.E.U16 [R4.64], R7 ;  /* 0x0000000704001986 */ /* 0x0003e2000c101506 */
[----:B0-----:R-:W-:-:S04]  /*28010*/  LEA R8, P6, R6, R0, 0x1 ;  /* 0x0000000006087211 */ /* 0x001fc800078c08ff */
[----:B------:R-:W-:Y:S02]  /*28020*/  LEA.HI.X.SX32 R9, R6, R2, 0x1, P6 ;  /* 0x0000000206097211 */ /* 0x000fe400030f0eff */
[----:B-1----:R-:W-:Y:S02]  /*28030*/  LEA R4, P6, R3, R0, 0x1 ;  /* 0x0000000003047211 */ /* 0x002fe400078c08ff */
[----:B------:R-:W-:Y:S02]  /*28040*/  PRMT R15, R15, 0x7632, R15 ;  /* 0x000076320f0f7816 */ /* 0x000fe4000000000f */
[----:B------:R-:W-:Y:S02]  /*28050*/  PRMT R7, R25, 0x7632, R7 ;  /* 0x0000763219077816 */ /* 0x000fe40000000007 */
[----:B------:R-:W-:Y:S01]  /*28060*/  LEA.HI.X.SX32 R5, R3, R2, 0x1, P6 ;  /* 0x0000000203057211 */ /* 0x000fe200030f0eff */
[----:B------:R0:W-:Y:S04]  /*28070*/  @P2 STG.E.U16 [R8.64], R15 ;  /* 0x0000000f08002986 */ /* 0x0001e8000c101506 */
[----:B------:R1:W-:Y:S01]  /*28080*/  @P4 STG.E.U16 [R4.64], R7 ;  /* 0x0000000704004986 */ /* 0x0003e2000c101506 */
[----:B------:R-:W-:Y:S01]  /*28090*/  ISETP.LT.AND P4, PT, R28, c[0x0][0x17c], !P0 ;  /* 0x00005f001c007a0c */ /* 0x000fe20004781270 */
[----:B------:R-:W-:-:S05]  /*280a0*/  IMAD R6, R16, 0x2, R3 ;  /* 0x0000000210067824 */ /* 0x000fca00078e0203 */
[----:B0-----:R-:W-:Y:S01]  /*280b0*/  LEA R8, P6, R6, R0, 0x1 ;  /* 0x0000000006087211 */ /* 0x001fe200078c08ff */
[----:B------:R-:W-:-:S03]  /*280c0*/  IMAD R3, R16, 0x2, R6 ;  /* 0x0000000210037824 */ /* 0x000fc600078e0206 */
[----:B------:R-:W-:Y:S02]  /*280d0*/  LEA.HI.X.SX32 R9, R6, R2, 0x1, P6 ;  /* 0x0000000206097211 */ /* 0x000fe400030f0eff */
[----:B------:R-:W-:Y:S02]  /*280e0*/  PRMT R6, R27, 0x7632, R6 ;  /* 0x000076321b067816 */ /* 0x000fe40000000006 */
[----:B--2---:R-:W-:Y:S02]  /*280f0*/  ISETP.LT.AND P3, PT, R13, c[0x0][0x17c], !P0 ;  /* 0x00005f000d007a0c */ /* 0x004fe40004761270 */
[----:B------:R-:W2:Y:S04]  /*28100*/  LDL.LU R13, [R1+0x114] ;  /* 0x00011400010d7983 */ /* 0x000ea80000300800 */
[----:B------:R-:W4:Y:S01]  /*28110*/  LDL.LU R25, [R1+0x118] ;  /* 0x0001180001197983 */ /* 0x000f220000300800 */
[----:B---3--:R-:W-:-:S03]  /*28120*/  ISETP.LT.AND P2, PT, R26, c[0x0][0x17c], !P0 ;  /* 0x00005f001a007a0c */ /* 0x008fc60004741270 */
[----:B------:R-:W3:Y:S04]  /*28130*/  LDL.LU R26, [R1+0x11c] ;  /* 0x00011c00011a7983 */ /* 0x000ee80000300800 */
[----:B------:R-:W3:Y:S04]  /*28140*/  LDL.LU R28, [R1+0x9bc] ;  /* 0x0009bc00011c7983 */ /* 0x000ee80000300800 */
[----:B------:R-:W4:Y:S01]  /*28150*/  LDL.LU R27, [R1+0x120] ;  /* 0x00012000011b7983 */ /* 0x000f220000300800 */
[----:B------:R-:W-:Y:S02]  /*28160*/  ISETP.LT.AND P5, PT, R14, c[0x0][0x17c], !P0 ;  /* 0x00005f000e007a0c */ /* 0x000fe400047a1270 */
[----:B-1----:R-:W-:-:S02]  /*28170*/  LEA R4, P6, R3, R0, 0x1 ;  /* 0x0000000003047211 */ /* 0x002fc400078c08ff */
[----:B------:R-:W-:Y:S02]  /*28180*/  PRMT R7, R7, 0x7632, R7 ;  /* 0x0000763207077816 */ /* 0x000fe40000000007 */
[----:B------:R-:W-:-:S07]  /*28190*/  LEA.HI.X.SX32 R5, R3, R2, 0x1, P6 ;  /* 0x0000000203057211 */ /* 0x000fce00030f0eff */
[----:B------:R-:W-:Y:S04]  /*281a0*/  @P5 STG.E.U16 [R8.64], R6 ;  /* 0x0000000608005986 */ /* 0x000fe8000c101506 */
[----:B------:R0:W-:Y:S01]  /*281b0*/  @P3 STG.E.U16 [R4.64], R7 ;  /* 0x0000000704003986 */ /* 0x0001e2000c101506 */
[----:B------:R-:W-:Y:S01]  /*281c0*/  IMAD R3, R16, 0x2, R3 ;  /* 0x0000000210037824 */ /* 0x000fe200078e0203 */
[----:B------:R-:W-:Y:S02]  /*281d0*/  ISETP.LT.AND P1, PT, R22, c[0x0][0x17c], !P0 ;  /* 0x00005f0016007a0c */ /* 0x000fe40004721270 */
[----:B------:R-:W-:Y:S02]  /*281e0*/  PRMT R19, R19, 0x7632, R19 ;  /* 0x0000763213137816 */ /* 0x000fe40000000013 */
[----:B0-----:R-:W-:Y:S01]  /*281f0*/  LEA R4, P5, R3, R0, 0x1 ;  /* 0x0000000003047211 */ /* 0x001fe200078a08ff */
[----:B------:R-:W-:-:S03]  /*28200*/  IMAD R7, R16, 0x2, R3 ;  /* 0x0000000210077824 */ /* 0x000fc600078e0203 */
[----:B------:R-:W-:Y:S02]  /*28210*/  LEA.HI.X.SX32 R5, R3, R2, 0x1, P5 ;  /* 0x0000000203057211 */ /* 0x000fe400028f0eff */
[----:B------:R-:W-:Y:S01]  /*28220*/  LEA R6, P5, R7, R0, 0x1 ;  /* 0x0000000007067211 */ /* 0x000fe200078a08ff */
[----:B------:R-:W-:Y:S01]  /*28230*/  IMAD R3, R16, 0x2, R7 ;  /* 0x0000000210037824 */ /* 0x000fe200078e0207 */
[----:B------:R-:W-:Y:S01]  /*28240*/  PRMT R8, R23, 0x7632, R8 ;  /* 0x0000763217087816 */ /* 0x000fe20000000008 */
[----:B------:R0:W-:Y:S01]  /*28250*/  @P1 STG.E.U16 [R4.64], R19 ;  /* 0x0000001304001986 */ /* 0x0001e2000c101506 */
[----:B------:R-:W-:-:S05]  /*28260*/  LEA.HI.X.SX32 R7, R7, R2, 0x1, P5 ;  /* 0x0000000207077211 */ /* 0x000fca00028f0eff */
[----:B------:R1:W-:Y:S01]  /*28270*/  @P2 STG.E.U16 [R6.64], R8 ;  /* 0x0000000806002986 */ /* 0x0003e2000c101506 */
[----:B0-----:R-:W-:-:S04]  /*28280*/  LEA R4, P5, R3, R0, 0x1 ;  /* 0x0000000003047211 */ /* 0x001fc800078a08ff */
[----:B------:R-:W-:Y:S02]  /*28290*/  LEA.HI.X.SX32 R5, R3, R2, 0x1, P5 ;  /* 0x0000000203057211 */ /* 0x000fe400028f0eff */
[----:B-1----:R-:W-:Y:S02]  /*282a0*/  PRMT R6, R17, 0x7632, R6 ;  /* 0x0000763211067816 */ /* 0x002fe40000000006 */
[----:B--2---:R-:W-:Y:S02]  /*282b0*/  ISETP.LT.AND P3, PT, R13, c[0x0][0x17c], !P0 ;  /* 0x00005f000d007a0c */ /* 0x004fe40004761270 */
[----:B---3--:R-:W0:Y:S01]  /*282c0*/  LDS.128 R12, [R28] ;  /* 0x000000001c0c7984 */ /* 0x008e220000000c00 */
[----:B----4-:R-:W-:Y:S02]  /*282d0*/  ISETP.LT.AND P1, PT, R25, c[0x0][0x17c], !P0 ;  /* 0x00005f0019007a0c */ /* 0x010fe40004721270 */
[----:B------:R-:W-:Y:S01]  /*282e0*/  LOP3.LUT R25, R28, 0x20, RZ, 0x3c, !PT ;  /* 0x000000201c197812 */ /* 0x000fe200078e3cff */
[----:B0-----:R-:W-:Y:S04]  /*282f0*/  STL.64 [R1+0x60], R12 ;  /* 0x0000600c01007387 */ /* 0x001fe80000100a00 */
[----:B------:R-:W-:Y:S04]  /*28300*/  STL.64 [R1+0x68], R14 ;  /* 0x0000680e01007387 */ /* 0x000fe80000100a00 */
[----:B------:R-:W-:Y:S04]  /*28310*/  STL [R1+0x9b8], R10 ;  /* 0x0009b80a01007387 */ /* 0x000fe80000100800 */
[----:B------:R-:W-:Y:S04]  /*28320*/  STL [R1+0x9b4], R8 ;  /* 0x0009b40801007387 */ /* 0x000fe80000100800 */
[----:B------:R-:W0:Y:S01]  /*28330*/  LDS.128 R8, [R25] ;  /* 0x0000000019087984 */ /* 0x000e220000000c00 */
[----:B------:R-:W-:-:S02]  /*28340*/  ISETP.LT.AND P2, PT, R26, c[0x0][0x17c], !P0 ;  /* 0x00005f001a007a0c */ /* 0x000fc40004741270 */
[----:B------:R-:W-:Y:S01]  /*28350*/  LOP3.LUT R26, R28, 0x40, RZ, 0x3c, !PT ;  /* 0x000000401c1a7812 */ /* 0x000fe200078e3cff */
[----:B------:R-:W2:Y:S04]  /*28360*/  LDL.LU R23, [R1+0x124] ;  /* 0x0001240001177983 */ /* 0x000ea80000300800 */
[----:B0-----:R-:W-:Y:S01]  /*28370*/  STL.64 [R1+0x40], R8 ;  /* 0x0000400801007387 */ /* 0x001fe20000100a00 */
[----:B------:R-:W-:-:S03]  /*28380*/  IMAD.MOV.U32 R15, RZ, RZ, R8 ;  /* 0x000000ffff0f7224 */ /* 0x000fc600078e0008 */
[----:B------:R-:W-:Y:S04]  /*28390*/  STL.64 [R1+0x48], R10 ;  /* 0x0000480a01007387 */ /* 0x000fe80000100a00 */
[----:B------:R-:W0:Y:S01]  /*283a0*/  LDS.128 R8, [R26] ;  /* 0x000000001a087984 */ /* 0x000e220000000c00 */
[----:B------:R-:W-:-:S03]  /*283b0*/  ISETP.LT.AND P5, PT, R27, c[0x0][0x17c], !P0 ;  /* 0x00005f001b007a0c */ /* 0x000fc600047a1270 */
[----:B------:R-:W3:Y:S04]  /*283c0*/  LDL.LU R27, [R1+0x128] ;  /* 0x00012800011b7983 */ /* 0x000ee80000300800 */
[----:B0-----:R-:W-:Y:S04]  /*283d0*/  STL.64 [R1+0x70], R8 ;  /* 0x0000700801007387 */ /* 0x001fe80000100a00 */
[----:B------:R0:W-:Y:S01]  /*283e0*/  STL.64 [R1+0x78], R10 ;  /* 0x0000780a01007387 */ /* 0x0001e20000100a00 */
[----:B------:R-:W-:-:S03]  /*283f0*/  IMAD.MOV.U32 R14, RZ, RZ, R8 ;  /* 0x000000ffff0e7224 */ /* 0x000fc600078e0008 */
[----:B0-----:R-:W4:Y:S04]  /*28400*/  LDL.LU R10, [R1+0x9b8] ;  /* 0x0009b800010a7983 */ /* 0x001f280000300800 */
[----:B------:R-:W2:Y:S04]  /*28410*/  LDL.LU R8, [R1+0x9b4] ;  /* 0x0009b40001087983 */ /* 0x000ea80000300800 */
[----:B------:R-:W2:Y:S01]  /*28420*/  LDL.LU R17, [R1+0x12c] ;  /* 0x00012c0001117983 */ /* 0x000ea20000300800 */
[----:B------:R-:W-:Y:S02]  /*28430*/  IMAD.MOV.U32 R18, RZ, RZ, R12 ;  /* 0x000000ffff127224 */ /* 0x000fe400078e000c */
[----:B------:R-:W-:-:S03]  /*28440*/  IMAD R7, R16, 0x2, R3 ;  /* 0x0000000210077824 */ /* 0x000fc600078e0203 */
[----:B------:R-:W-:Y:S01]  /*28450*/  STL [R1+0x9b0], R18 ;  /* 0x0009b01201007387 */ /* 0x000fe20000100800 */
[----:B------:R-:W-:Y:S01]  /*28460*/  IMAD R3, R16, 0x2, R7 ;  /* 0x0000000210037824 */ /* 0x000fe200078e0207 */
[----:B----4-:R-:W-:Y:S02]  /*28470*/  PRMT R10, R24, 0x7632, R10 ;  /* 0x00007632180a7816 */ /* 0x010fe4000000000a */
[----:B------:R-:W-:Y:S01]  /*28480*/  LOP3.LUT R24, R28, 0x60, RZ, 0x3c, !PT ;  /* 0x000000601c187812 */ /* 0x000fe200078e3cff */
[----:B--2---:R-:W-:Y:S04]  /*28490*/  STL.64 [R1+0x9a8], R16 ;  /* 0x0009a81001007387 */ /* 0x004fe80000100a00 */
[----:B------:R-:W0:Y:S04]  /*284a0*/  LDS.128 R16, [R24] ;  /* 0x0000000018107984 */ /* 0x000e280000000c00 */
[----:B0-----:R-:W-:Y:S01]  /*284b0*/  STL.64 [R1+0x10], R16 ;  /* 0x0000101001007387 */ /* 0x001fe20000100a00 */
[----:B------:R-:W-:-:S03]  /*284c0*/  IMAD.MOV.U32 R12, RZ, RZ, R16 ;  /* 0x000000ffff0c7224 */ /* 0x000fc600078e0010 */
[----:B------:R-:W-:Y:S04]  /*284d0*/  STL.64 [R1+0x18], R18 ;  /* 0x0000181201007387 */ /* 0x000fe80000100a00 */
[----:B------:R-:W0:Y:S01]  /*284e0*/  LDS.128 R16, [R28+0x800] ;  /* 0x000800001c107984 */ /* 0x000e220000000c00 */
[----:B------:R-:W-:-:S03]  /*284f0*/  PRMT R8, R21, 0x7632, R8 ;  /* 0x0000763215087816 */ /* 0x000fc60000000008 */
[----:B------:R-:W2:Y:S04]  /*28500*/  LDL.LU R21, [R1+0x130] ;  /* 0x0001300001157983 */ /* 0x000ea80000300800 */
[----:B0-----:R-:W-:Y:S01]  /*28510*/  STL.64 [R1+0xa0], R16 ;  /* 0x0000a01001007387 */ /* 0x001fe20000100a00 */
[----:B------:R-:W-:-:S03]  /*28520*/  IMAD.MOV.U32 R11, RZ, RZ, R16 ;  /* 0x000000ffff0b7224 */ /* 0x000fc600078e0010 */
[----:B------:R0:W-:Y:S04]  /*28530*/  STL.64 [R1+0xa8], R18 ;  /* 0x0000a81201007387 */ /* 0x0001e80000100a00 */
[----:B0-----:R-:W4:Y:S04]  /*28540*/  LDL.LU R18, [R1+0x9b0] ;  /* 0x0009b00001127983 */ /* 0x001f280000300800 */
[----:B------:R-:W2:Y:S04]  /*28550*/  LDL.LU.64 R16, [R1+0x9a8] ;  /* 0x0009a80001107983 */ /* 0x000ea80000300a00 */
[----:B------:R-:W2:Y:S01]  /*28560*/  LDL.LU R13, [R1+0x134] ;  /* 0x00013400010d7983 */ /* 0x000ea20000300800 */
[----:B------:R-:W-:-:S03]  /*28570*/  ISETP.LT.AND P6, PT, R20, c[0x0][0x17c], !P0 ;  /* 0x00005f0014007a0c */ /* 0x000fc600047c1270 */
[----:B------:R0:W-:Y:S02]  /*28580*/  @P4 STG.E.U16 [R4.64], R6 ;  /* 0x0000000604004986 */ /* 0x0001e4000c101506 */
[----:B0-----:R-:W-:-:S04]  /*28590*/  LEA R6, P4, R7, R0, 0x1 ;  /* 0x0000000007067211 */ /* 0x001fc800078808ff */
[----:B------:R-:W-:Y:S02]  /*285a0*/  LEA.HI.X.SX32 R7, R7, R2, 0x1, P4 ;  /* 0x0000000207077211 */ /* 0x000fe400020f0eff */
[----:B------:R-:W-:-:S04]  /*285b0*/  LEA R4, P4, R3, R0, 0x1 ;  /* 0x0000000003047211 */ /* 0x000fc800078808ff */
[----:B------:R-:W-:Y:S02]  /*285c0*/  LEA.HI.X.SX32 R5, R3, R2, 0x1, P4 ;  /* 0x0000000203057211 */ /* 0x000fe400020f0eff */
[----:B------:R-:W-:Y:S01]  /*285d0*/  ISETP.LT.AND P4, PT, R23, c[0x0][0x17c], !P0 ;  /* 0x00005f0017007a0c */ /* 0x000fe20004781270 */
[----:B------:R-:W-:Y:S04]  /*285e0*/  @P6 STG.E.U16 [R6.64], R10 ;  /* 0x0000000a06006986 */ /* 0x000fe8000c101506 */
[----:B------:R-:W-:Y:S01]  /*285f0*/  @P3 STG.E.U16 [R4.64], R8 ;  /* 0x0000000804003986 */ /* 0x000fe2000c101506 */
[----:B---3--:R-:W-:-:S03]  /*28600*/  ISETP.LT.AND P3, PT, R27, c[0x0][0x17c], !P0 ;  /* 0x00005f001b007a0c */ /* 0x008fc60004761270 */
[----:B--2---:R-:W-:Y:S04]  /*28610*/  STL.64 [R1+0x998], R12 ;  /* 0x0009980c01007387 */ /* 0x004fe80000100a00 */
[----:B------:R-:W-:Y:S04]  /*28620*/  STL.64 [R1+0x9a0], R14 ;  /* 0x0009a00e01007387 */ /* 0x000fe80000100a00 */
[----:B------:R-:W0:Y:S04]  /*28630*/  LDS.128 R12, [R25+0x800] ;  /* 0x00080000190c7984 */ /* 0x000e280000000c00 */
[----:B------:R-:W2:Y:S01]  /*28640*/  LDL.LU R23, [R1+0x138] ;  /* 0x0001380001177983 */ /* 0x000ea20000300800 */
[----:B------:R-:W-:-:S03]  /*28650*/  IMAD R9, R16, 0x2, R3 ;  /* 0x0000000210097824 */ /* 0x000fc600078e0203 */
[----:B0-----:R-:W-:Y:S01]  /*28660*/  STL.64 [R1+0x90], R12 ;  /* 0x0000900c01007387 */ /* 0x001fe20000100a00 */
[----:B------:R-:W-:-:S03]  /*28670*/  IMAD.MOV.U32 R10, RZ, RZ, R12 ;  /* 0x000000ffff0a7224 */ /* 0x000fc600078e000c */
[----:B------:R-:W-:Y:S04]  /*28680*/  STL.64 [R1+0x98], R14 ;  /* 0x0000980e01007387 */ /* 0x000fe80000100a00 */
[----:B------:R-:W0:Y:S01]  /*28690*/  LDS.128 R12, [R26+0x800] ;  /* 0x000800001a0c7984 */ /* 0x000e220000000c00 */
[----:B------:R-:W-:-:S03]  /*286a0*/  LEA R6, P6, R9, R0, 0x1 ;  /* 0x0000000009067211 */ /* 0x000fc600078c08ff */
[----:B------:R-:W3:Y:S01]  /*286b0*/  LDL.LU R27, [R1+0x13c] ;  /* 0x00013c00011b7983 */ /* 0x000ee20000300800 */
[----:B------:R-:W-:-:S05]  /*286c0*/  LEA.HI.X.SX32 R7, R9, R2, 0x1, P6 ;  /* 0x0000000209077211 */ /* 0x000fca00030f0eff */
[----:B----4-:R-:W-:Y:S01]  /*286d0*/  @P1 STG.E.U16 [R6.64], R18 ;  /* 0x0000001206001986 */ /* 0x010fe2000c101506 */
[----:B------:R-:W-:-:S03]  /*286e0*/  ISETP.LT.AND P1, PT, R17, c[0x0][0x17c], !P0 ;  /* 0x00005f0011007a0c */ /* 0x000fc60004721270 */
[----:B0-----:R-:W-:Y:S01]  /*286f0*/  STL.64 [R1+0x80], R12 ;  /* 0x0000800c01007387 */ /* 0x001fe20000100a00 */
[----:B------:R-:W-:-:S03]  /*28700*/  IMAD.MOV.U32 R17, RZ, RZ, R12 ;  /* 0x000000ffff117224 */ /* 0x000fc600078e000c */
[----:B------:R-:W-:Y:S04]  /*28710*/  STL.64 [R1+0x88], R14 ;  /* 0x0000880e01007387 */ /* 0x000fe80000100a00 */
[----:B------:R-:W0:Y:S04]  /*28720*/  LDS.128 R12, [R24+0x800] ;  /* 0x00080000180c7984 */ /* 0x000e280000000c00 */
[----:B0-----:R-:W-:Y:S04]  /*28730*/  STL.64 [R1], R12 ;  /* 0x0000000c01007387 */ /* 0x001fe80000100a00 */
[----:B------:R0:W-:Y:S04]  /*28740*/  STL.64 [R1+0x8], R14 ;  /* 0x0000080e01007387 */ /* 0x0001e80000100a00 */
[----:B0-----:R-:W4:Y:S01]  /*28750*/  LDL.LU.64 R14, [R1+0x9a0] ;  /* 0x0009a000010e7983 */ /* 0x001f220000300a00 */
[----:B------:R-:W-:-:S04]  /*28760*/  IMAD R3, R16, 0x2, R9 ;  /* 0x0000000210037824 */ /* 0x000fc800078e0209 */
[----:B------:R-:W-:Y:S01]  /*28770*/  IMAD R6, R16, 0x2, R3 ;  /* 0x0000000210067824 */ /* 0x000fe200078e0203 */
[----:B------:R-:W-:-:S04]  /*28780*/  LEA R4, P6, R3, R0, 0x1 ;  /* 0x0000000003047211 */ /* 0x000fc800078c08ff */
[----:B------:R-:W-:Y:S02]  /*28790*/  LEA.HI.X.SX32 R5, R3, R2, 0x1, P6 ;  /* 0x0000000203057211 */ /* 0x000fe400030f0eff */
[----:B------:R-:W-:-:S04]  /*287a0*/  LEA R8, P6, R6, R0, 0x1 ;  /* 0x0000000006087211 */ /* 0x000fc800078c08ff */
[----:B------:R-:W-:Y:S01]  /*287b0*/  LEA.HI.X.SX32 R9, R6, R2, 0x1, P6 ;  /* 0x0000000206097211 */ /* 0x000fe200030f0eff */
[----:B----4-:R-:W-:Y:S04]  /*287c0*/  @P2 STG.E.U16 [R4.64], R15 ;  /* 0x0000000f04002986 */ /* 0x010fe8000c101506 */
[----:B------:R-:W-:Y:S04]  /*287d0*/  @P5 STG.E.U16 [R8.64], R14 ;  /* 0x0000000e08005986 */ /* 0x000fe8000c101506 */
[----:B------:R-:W0:Y:S01]  /*287e0*/  LDS.128 R12, [R28+0x1000] ;  /* 0x001000001c0c7984 */ /* 0x000e220000000c00 */
[----:B------:R-:W-:-:S03]  /*287f0*/  ISETP.LT.AND P2, PT, R21, c[0x0][0x17c], !P0 ;  /* 0x00005f0015007a0c */ /* 0x000fc60004741270 */
[----:B------:R-:W4:Y:S04]  /*28800*/  LDL.LU R21, [R1+0x140] ;  /* 0x0001400001157983 */ /* 0x000f280000300800 */
[----:B0-----:R0:W-:Y:S01]  /*28810*/  STL.64 [R1+0x50], R12 ;  /* 0x0000500c01007387 */ /* 0x0011e20000100a00 */
[----:B------:R-:W-:-:S03]  /*28820*/  IMAD.MOV.U32 R22, RZ, RZ, R12 ;  /* 0x000000ffff167224 */ /* 0x000fc600078e000c */
[----:B------:R-:W-:Y:S04]  /*28830*/  STL.64 [R1+0x58], R14 ;  /* 0x0000580e01007387 */ /* 0x000fe80000100a00 */
[----:B0-----:R-:W2:Y:S01]  /*28840*/  LDL.LU.64 R12, [R1+0x998] ;  /* 0x00099800010c7983 */ /* 0x001ea20000300a00 */
[----:B------:R-:W-:-:S05]  /*28850*/  IMAD R3, R16, 0x2, R6 ;  /* 0x0000000210037824 */ /* 0x000fca00078e0206 */
[----:B------:R-:W-:-:S04]  /*28860*/  LEA R4, P6, R3, R0, 0x1 ;  /* 0x0000000003047211 */ /* 0x000fc800078c08ff */
[----:B------:R-:W-:Y:S01]  /*28870*/  LEA.HI.X.SX32 R5, R3, R2, 0x1, P6 ;  /* 0x0000000203057211 */ /* 0x000fe200030f0eff */
[----:B------:R-:W-:-:S04]  /*28880*/  IMAD R7, R16, 0x2, R3 ;  /* 0x0000000210077824 */ /* 0x000fc800078e0203 */
[----:B------:R-:W-:Y:S01]  /*28890*/  IMAD R3, R16, 0x2, R7 ;  /* 0x0000000210037824 */ /* 0x000fe200078e0207 */
[----:B------:R-:W-:-:S04]  /*288a0*/  LEA R6, P6, R7, R0, 0x1 ;  /* 0x0000000007067211 */ /* 0x000fc800078c08ff */
[----:B------:R-:W-:Y:S01]  /*288b0*/  LEA.HI.X.SX32 R7, R7, R2, 0x1, P6 ;  /* 0x0000000207077211 */ /* 0x000fe200030f0eff */
[----:B------:R-:W-:Y:S01]  /*288c0*/  IMAD R8, R16, 0x2, R3 ;  /* 0x0000000210087824 */ /* 0x000fe200078e0203 */
[----:B--2---:R-:W-:Y:S01]  /*288d0*/  ISETP.LT.AND P5, PT, R13, c[0x0][0x17c], !P0 ;  /* 0x00005f000d007a0c */ /* 0x004fe200047a1270 */
[----:B------:R-:W-:Y:S04]  /*288e0*/  @P4 STG.E.U16 [R4.64], R12 ;  /* 0x0000000c04004986 */ /* 0x000fe8000c101506 */
[----:B------:R-:W0:Y:S01]  /*288f0*/  LDS.128 R12, [R25+0x1000] ;  /* 0x00100000190c7984 */ /* 0x000e220000000c00 */
[----:B------:R-:W-:-:S03]  /*28900*/  ISETP.LT.AND P4, PT, R23, c[0x0][0x17c], !P0 ;  /* 0x00005f0017007a0c */ /* 0x000fc60004781270 */
[----:B------:R-:W2:Y:S04]  /*28910*/  LDL.LU R23, [R1+0x144] ;  /* 0x0001440001177983 */ /* 0x000ea80000300800 */
[----:B0-----:R-:W-:Y:S04]  /*28920*/  STL.64 [R1+0x30], R12 ;  /* 0x0000300c01007387 */ /* 0x001fe80000100a00 */
[----:B------:R-:W-:Y:S04]  /*28930*/  STL.64 [R1+0x38], R14 ;  /* 0x0000380e01007387 */ /* 0x000fe80000100a00 */
[----:B------:R-:W0:Y:S01]  /*28940*/  LDS.128 R12, [R26+0x1000] ;  /* 0x001000001a0c7984 */ /* 0x000e220000000c00 */
[----:B------:R-:W-:-:S04]  /*28950*/  LEA R4, P6, R3, R0, 0x1 ;  /* 0x0000000003047211 */ /* 0x000fc800078c08ff */
[----:B------:R-:W-:Y:S01]  /*28960*/  LEA.HI.X.SX32 R5, R3, R2, 0x1, P6 ;  /* 0x0000000203057211 */ /* 0x000fe200030f0eff */
[----:B------:R-:W-:Y:S01]  /*28970*/  @P3 STG.E.U16 [R6.64], R11 ;  /* 0x0000000b06003986 */ /* 0x000fe2000c101506 */
[----:B---3--:R-:W-:-:S03]  /*28980*/  ISETP.LT.AND P3, PT, R27, c[0x0][0x17c], !P0 ;  /* 0x00005f001b007a0c */ /* 0x008fc60004761270 */
[----:B------:R-:W3:Y:S04]  /*28990*/  LDL.LU R27, [R1+0x148] ;  /* 0x00014800011b7983 */ /* 0x000ee80000300800 */
[----:B------:R-:W-:Y:S04]  /*289a0*/  @P1 STG.E.U16 [R4.64], R10 ;  /* 0x0000000a04001986 */ /* 0x000fe8000c101506 */
[----:B------:R-:W1:Y:S01]  /*289b0*/  LDS.128 R4, [R24+0x1000] ;  /* 0x0010000018047984 */ /* 0x000e620000000c00 */
[----:B------:R-:W-:-:S03]  /*289c0*/  IMAD R3, R16, 0x2, R8 ;  /* 0x0000000210037824 */ /* 0x000fc600078e0208 */
[----:B0-----:R-:W-:Y:S04]  /*289d0*/  STL.64 [R1+0x20], R12 ;  /* 0x0000200c01007387 */ /* 0x001fe80000100a00 */
[----:B------:R0:W-:Y:S02]  /*289e0*/  STL.64 [R1+0x28], R14 ;  /* 0x0000280e01007387 */ /* 0x0001e40000100a00 */
[----:B0-----:R-:W-:-:S04]  /*289f0*/  LEA R14, P6, R8, R0, 0x1 ;  /* 0x00000000080e7211 */ /* 0x001fc800078c08ff */
[----:B------:R-:W-:Y:S02]  /*28a00*/  LEA.HI.X.SX32 R15, R8, R2, 0x1, P6 ;  /* 0x00000002080f7211 */ /* 0x000fe400030f0eff */
[----:B------:R-:W0:Y:S04]  /*28a10*/  LDS.128 R8, [R28+0x1800] ;  /* 0x001800001c087984 */ /* 0x000e280000000c00 */
[----:B-1----:R1:W-:Y:S04]  /*28a20*/  STL [R1+0x994], R4 ;  /* 0x0009940401007387 */ /* 0x0023e80000100800 */
[----:B------:R1:W-:Y:S04]  /*28a30*/  STL [R1+0x988], R5 ;  /* 0x0009880501007387 */ /* 0x0003e80000100800 */
[----:B------:R-:W-:Y:S04]  /*28a40*/  STL [R1+0x984], R6 ;  /* 0x0009840601007387 */ /* 0x000fe80000100800 */
[----:B------:R-:W-:Y:S04]  /*28a50*/  STL [R1+0x980], R7 ;  /* 0x0009800701007387 */ /* 0x000fe80000100800 */
[----:B-1----:R-:W2:Y:S04]  /*28a60*/  LDL R4, [R1+0x30] ;  /* 0x0000300001047983 */ /* 0x002ea80000100800 */
[----:B------:R-:W2:Y:S04]  /*28a70*/  LDL R5, [R1+0x20] ;  /* 0x0000200001057983 */ /* 0x000ea80000100800 */
[----:B------:R-:W2:Y:S04]  /*28a80*/  LDL.LU R28, [R1+0x150] ;  /* 0x00015000011c7983 */ /* 0x000ea80000300800 */
[----:B0-----:R-:W-:Y:S04]  /*28a90*/  STL [R1+0x990], R10 ;  /* 0x0009900a01007387 */ /* 0x001fe80000100800 */
[----:B------:R0:W-:Y:S04]  /*28aa0*/  STL [R1+0x98c], R11 ;  /* 0x00098c0b01007387 */ /* 0x0001e80000100800 */
[----:B0-----:R-:W2:Y:S01]  /*28ab0*/  LDL.LU R11, [R1] ;  /* 0x00000000010b7983 */ /* 0x001ea20000300800 */
[----:B------:R-:W-:Y:S01]  /*28ac0*/  IMAD.MOV.U32 R6, RZ, RZ, c[0x0][0x198] ;  /* 0x00006600ff067624 */ /* 0x000fe200078e00ff */
[----:B------:R-:W-:-:S02]  /*28ad0*/  LEA R12, P6, R3, R0, 0x1 ;  /* 0x00000000030c7211 */ /* 0x000fc400078c08ff */
[----:B----4-:R-:W-:Y:S01]  /*28ae0*/  ISETP.LT.AND P1, PT, R21, c[0x0][0x17c], !P0 ;  /* 0x00005f0015007a0c */ /* 0x010fe20004721270 */
[C---:B------:R-:W-:Y:S01]  /*28af0*/  IMAD R16, R6.reuse, 0x2, R3 ;  /* 0x0000000206107824 */ /* 0x040fe200078e0203 */
[----:B------:R-:W-:Y:S01]  /*28b00*/  LEA.HI.X.SX32 R13, R3, R2, 0x1, P6 ;  /* 0x00000002030d7211 */ /* 0x000fe200030f0eff */
[----:B------:R-:W-:Y:S02]  /*28b10*/  @P2 STG.E.U16 [R14.64], R17 ;  /* 0x000000110e002986 */ /* 0x000fe4000c101506 */
[----:B------:R-:W-:Y:S01]  /*28b20*/  IMAD R3, R6, 0x2, R16 ;  /* 0x0000000206037824 */ /* 0x000fe200078e0210 */
[C---:B------:R-:W-:Y:S01]  /*28b30*/  LEA R20, P6, R16.reuse, R0, 0x1 ;  /* 0x0000000010147211 */ /* 0x040fe200078c08ff */
[----:B------:R-:W4:Y:S03]  /*28b40*/  LDL.LU R10, [R1+0x158] ;  /* 0x00015800010a7983 */ /* 0x000f260000300800 */
[----:B------:R-:W-:Y:S01]  /*28b50*/  LEA.HI.X.SX32 R21, R16, R2, 0x1, P6 ;  /* 0x0000000210157211 */ /* 0x000fe200030f0eff */
[----:B------:R-:W4:Y:S04]  /*28b60*/  LDL.LU R7, [R1+0x15c] ;  /* 0x00015c0001077983 */ /* 0x000f280000300800 */
[----:B------:R0:W-:Y:S04]  /*28b70*/  LDS.128 R16, [R26+0x1800] ;  /* 0x001800001a107984 */ /* 0x0001e80000000c00 */
[----:B------:R-:W4:Y:S01]  /*28b80*/  LDL.LU R29, [R1+0x160] ;  /* 0x00016000011d7983 */ /* 0x000f220000300800 */
[----:B0-----:R-:W-:-:S03]  /*28b90*/  LEA R26, P6, R3, R0, 0x1 ;  /* 0x00000000031a7211 */ /* 0x001fc600078c08ff */
[----:B--2---:R-:W-:Y:S01]  /*28ba0*/  @P5 STG.E.U16 [R12.64], R11 ;  /* 0x0000000b0c005986 */ /* 0x004fe2000c101506 */
[----:B---3--:R-:W-:Y:S02]  /*28bb0*/  ISETP.LT.AND P5, PT, R27, c[0x0][0x17c], !P0 ;  /* 0x00005f001b007a0c */ /* 0x008fe400047a1270 */
[----:B------:R-:W-:Y:S01]  /*28bc0*/  LEA.HI.X.SX32 R27, R3, R2, 0x1, P6 ;  /* 0x00000002031b7211 */ /* 0x000fe200030f0eff */
[----:B------:R0:W1:Y:S02]  /*28bd0*/  LDS.128 R12, [R25+0x1800] ;  /* 0x00180000190c7984 */ /* 0x0000640000000c00 */
[----:B0-----:R-:W-:Y:S02]  /*28be0*/  IMAD R25, R6, 0x2, R3 ;  /* 0x0000000206197824 */ /* 0x001fe400078e0203 */
[----:B------:R-:W2:Y:S01]  /*28bf0*/  LDL.LU R3, [R1+0x14c] ;  /* 0x00014c0001037983 */ /* 0x000ea20000300800 */
[----:B------:R-:W-:-:S03]  /*28c00*/  ISETP.LT.AND P2, PT, R23, c[0x0][0x17c], !P0 ;  /* 0x00005f0017007a0c */ /* 0x000fc60004741270 */
[----:B------:R-:W-:Y:S04]  /*28c10*/  @P4 STG.E.U16 [R20.64], R22 ;  /* 0x0000001614004986 */ /* 0x000fe8000c101506 */
[----:B------:R0:W3:Y:S04]  /*28c20*/  LDS.128 R20, [R24+0x1800] ;  /* 0x0018000018147984 */ /* 0x0000e80000000c00 */
[----:B------:R4:W-:Y:S01]  /*28c30*/  @P3 STG.E.U16 [R26.64], R4 ;  /* 0x000000041a003986 */ /* 0x0009e2000c101506 */
[----:B0-----:R-:W-:Y:S02]  /*28c40*/  LEA R24, P6, R25, R0, 0x1 ;  /* 0x0000000019187211 */ /* 0x001fe400078c08ff */
[----:B------:R-:W-:Y:S01]  /*28c50*/  ISETP.LT.AND P3, PT, R28, c[0x0][0x17c], !P0 ;  /* 0x00005f001c007a0c */ /* 0x000fe20004761270 */
[----:B----4-:R-:W4:Y:S01]  /*28c60*/  LDL.LU R4, [R1+0x994] ;  /* 0x0009940001047983 */ /* 0x010f220000300800 */
[----:B--2---:R-:W-:Y:S01]  /*28c70*/  ISETP.LT.AND P4, PT, R3, c[0x0][0x17c], !P0 ;  /* 0x00005f0003007a0c */ /* 0x004fe20004781270 */
[----:B------:R-:W-:Y:S01]  /*28c80*/  IMAD R3, R6, 0x2, R25 ;  /* 0x0000000206037824 */ /* 0x000fe200078e0219 */
[----:B------:R-:W-:-:S04]  /*28c90*/  LEA.HI.X.SX32 R25, R25, R2, 0x1, P6 ;  /* 0x0000000219197211 */ /* 0x000fc800030f0eff */
[----:B------:R-:W-:Y:S01]  /*28ca0*/  LEA R26, P6, R3, R0, 0x1 ;  /* 0x00000000031a7211 */ /* 0x000fe200078c08ff */
[----:B------:R-:W-:-:S03]  /*28cb0*/  IMAD R28, R6, 0x2, R3 ;  /* 0x00000002061c7824 */ /* 0x000fc600078e0203 */
[----:B------:R-:W-:Y:S02]  /*28cc0*/  LEA.HI.X.SX32 R27, R3, R2, 0x1, P6 ;  /* 0x00000002031b7211 */ /* 0x000fe400030f0eff */
[----:B------:R-:W2:Y:S04]  /*28cd0*/  LDL.LU R3, [R1+0x154] ;  /* 0x0001540001037983 */ /* 0x000ea80000300800 */
[----:B------:R0:W-:Y:S04]  /*28ce0*/  @P1 STG.E.U16 [R24.64], R5 ;  /* 0x0000000518001986 */ /* 0x0001e8000c101506 */
[----:B----4-:R4:W-:Y:S01]  /*28cf0*/  @P2 STG.E.U16 [R26.64], R4 ;  /* 0x000000041a002986 */ /* 0x0109e2000c101506 */
[----:B0-----:R-:W-:-:S03]  /*28d00*/  LEA R24, P6, R28, R0, 0x1 ;  /* 0x000000001c187211 */ /* 0x001fc600078c08ff */
[----:B------:R-:W3:Y:S01]  /*28d10*/  LDL.LU R5, [R1+0x40] ;  /* 0x0000400001057983 */ /* 0x000ee20000300800 */
[----:B------:R-:W-:-:S05]  /*28d20*/  LEA.HI.X.SX32 R25, R28, R2, 0x1, P6 ;  /* 0x000000021c197211 */ /* 0x000fca00030f0eff */
[----:B------:R0:W-:Y:S01]  /*28d30*/  @P5 STG.E.U16 [R24.64], R8 ;  /* 0x0000000818005986 */ /* 0x0001e2000c101506 */
[----:B------:R-:W-:-:S03]  /*28d40*/  ISETP.LT.AND P5, PT, R7, c[0x0][0x17c], !P0 ;  /* 0x00005f0007007a0c */ /* 0x000fc600047a1270 */
[----:B------:R-:W3:Y:S01]  /*28d50*/  LDL.LU R7, [R1+0x174] ;  /* 0x0001740001077983 */ /* 0x000ee20000300800 */
[----:B------:R-:W-:Y:S02]  /*28d60*/  ISETP.LT.AND P2, PT, R10, c[0x0][0x17c], !P0 ;  /* 0x00005f000a007a0c */ /* 0x000fe40004741270 */
[----:B--2---:R-:W-:Y:S01]  /*28d70*/  ISETP.LT.AND P1, PT, R3, c[0x0][0x17c], !P0 ;  /* 0x00005f0003007a0c */ /* 0x004fe20004721270 */
[----:B------:R-:W-:-:S04]  /*28d80*/  IMAD R3, R6, 0x2, R28 ;  /* 0x0000000206037824 */ /* 0x000fc800078e021c */
[----:B------:R-:W-:Y:S01]  /*28d90*/  IMAD R28, R6, 0x2, R3 ;  /* 0x00000002061c7824 */ /* 0x000fe200078e0203 */
[----:B----4-:R-:W-:-:S04]  /*28da0*/  LEA R26, P6, R3, R0, 0x1 ;  /* 0x00000000031a7211 */ /* 0x010fc800078c08ff */
[----:B------:R-:W-:Y:S01]  /*28db0*/  LEA.HI.X.SX32 R27, R3, R2, 0x1, P6 ;  /* 0x00000002031b7211 */ /* 0x000fe200030f0eff */
[----:B------:R-:W-:Y:S01]  /*28dc0*/  IMAD R3, R6, 0x2, R28 ;  /* 0x0000000206037824 */ /* 0x000fe200078e021c */
[----:B0-----:R-:W-:-:S03]  /*28dd0*/  LEA R24, P6, R28, R0, 0x1 ;  /* 0x000000001c187211 */ /* 0x001fc600078c08ff */
[----:B-1----:R0:W-:Y:S01]  /*28de0*/  @P4 STG.E.U16 [R26.64], R12 ;  /* 0x0000000c1a004986 */ /* 0x0021e2000c101506 */
[----:B------:R-:W-:Y:S02]  /*28df0*/  LEA.HI.X.SX32 R25, R28, R2, 0x1, P6 ;  /* 0x000000021c197211 */ /* 0x000fe400030f0eff */
[----:B------:R-:W-:Y:S01]  /*28e00*/  ISETP.LT.AND P4, PT, R29, c[0x0][0x17c], !P0 ;  /* 0x00005f001d007a0c */ /* 0x000fe20004781270 */
[----:B------:R-:W2:Y:S01]  /*28e10*/  LDL.LU R28, [R1+0x164] ;  /* 0x00016400011c7983 */ /* 0x000ea20000300800 */
[----:B------:R-:W-:-:S03]  /*28e20*/  IMAD R29, R6, 0x2, R3 ;  /* 0x00000002061d7824 */ /* 0x000fc600078e0203 */
[----:B------:R-:W4:Y:S01]  /*28e30*/  LDL.LU R10, [R1+0xa0] ;  /* 0x0000a000010a7983 */ /* 0x000f220000300800 */
[----:B0-----:R-:W-:-:S03]  /*28e40*/  LEA R26, P6, R3, R0, 0x1 ;  /* 0x00000000031a7211 */ /* 0x001fc600078c08ff */
[----:B------:R0:W-:Y:S01]  /*28e50*/  @P3 STG.E.U16 [R24.64], R16 ;  /* 0x0000001018003986 */ /* 0x0001e2000c101506 */
[----:B------:R-:W-:-:S03]  /*28e60*/  LEA.HI.X.SX32 R27, R3, R2, 0x1, P6 ;  /* 0x00000002031b7211 */ /* 0x000fc600030f0eff */
[----:B------:R-:W4:Y:S04]  /*28e70*/  LDL.LU R3, [R1+0x60] ;  /* 0x0000600001037983 */ /* 0x000f280000300800 */
[----:B0-----:R-:W4:Y:S01]  /*28e80*/  LDL.LU R25, [R1+0x168] ;  /* 0x0001680001197983 */ /* 0x001f220000300800 */
[----:B------:R-:W-:-:S03]  /*28e90*/  LEA R24, P6, R29, R0, 0x1 ;  /* 0x000000001d187211 */ /* 0x000fc600078c08ff */
[----:B---3--:R0:W-:Y:S01]  /*28ea0*/  @P1 STG.E.U16 [R26.64], R20 ;  /* 0x000000141a001986 */ /* 0x0081e2000c101506 */
[----:B------:R-:W-:Y:S02]  /*28eb0*/  PRMT R8, R5, 0x7632, R8 ;  /* 0x0000763205087816 */ /* 0x000fe40000000008 */
[----:B--2---:R-:W-:Y:S01]  /*28ec0*/  ISETP.LT.AND P3, PT, R28, c[0x0][0x17c], !P0 ;  /* 0x00005f001c007a0c */ /* 0x004fe20004761270 */
[----:B------:R-:W-:Y:S01]  /*28ed0*/  IMAD R28, R6, 0x2, R29 ;  /* 0x00000002061c7824 */ /* 0x000fe200078e021d */
[----:B----4-:R-:W-:Y:S02]  /*28ee0*/  PRMT R4, R3, 0x7632, R4 ;  /* 0x0000763203047816 */ /* 0x010fe40000000004 */
[----:B------:R-:W-:Y:S02]  /*28ef0*/  ISETP.LT.AND P1, PT, R25, c[0x0][0x17c], !P0 ;  /* 0x00005f0019007a0c */ /* 0x000fe40004721270 */
[----:B------:R-:W-:Y:S02]  /*28f00*/  LEA.HI.X.SX32 R25, R29, R2, 0x1, P6 ;  /* 0x000000021d197211 */ /* 0x000fe400030f0eff */
[----:B0-----:R-:W-:Y:S01]  /*28f10*/  LEA R26, P6, R28, R0, 0x1 ;  /* 0x000000001c1a7211 */ /* 0x001fe200078c08ff */
[----:B------:R-:W2:Y:S01]  /*28f20*/  LDL.LU R29, [R1+0x90] ;  /* 0x00009000011d7983 */ /* 0x000ea20000300800 */
[----:B------:R-:W-:-:S02]  /*28f30*/  IMAD R3, R6, 0x2, R28 ;  /* 0x0000000206037824 */ /* 0x000fc400078e021c */
[----:B------:R-:W-:Y:S01]  /*28f40*/  LEA.HI.X.SX32 R27, R28, R2, 0x1, P6 ;  /* 0x000000021c1b7211 */ /* 0x000fe200030f0eff */
[----:B------:R-:W3:Y:S04]  /*28f50*/  LDL.LU R5, [R1+0x17c] ;  /* 0x00017c0001057983 */ /* 0x000ee80000300800 */
[----:B------:R-:W4:Y:S04]  /*28f60*/  LDL.LU R28, [R1+0x170] ;  /* 0x00017000011c7983 */ /* 0x000f280000300800 */
[----:B------:R0:W-:Y:S04]  /*28f70*/  @P2 STG.E.U16 [R24.64], R4 ;  /* 0x0000000418002986 */ /* 0x0001e8000c101506 */
[----:B------:R1:W-:Y:S04]  /*28f80*/  @P5 STG.E.U16 [R26.64], R8 ;  /* 0x000000081a005986 */ /* 0x0003e8000c101506 */
[----:B0-----:R-:W2:Y:S04]  /*28f90*/  LDL.LU R25, [R1+0x16c] ;  /* 0x00016c0001197983 */ /* 0x001ea80000300800 */
[----:B-1----:R-:W3:Y:S01]  /*28fa0*/  LDL.LU R26, [R1+0x70] ;  /* 0x00007000011a7983 */ /* 0x002ee20000300800 */
[----:B------:R-:W-:Y:S01]  /*28fb0*/  LEA R24, P6, R3, R0, 0x1 ;  /* 0x0000000003187211 */ /* 0x000fe200078c08ff */
[----:B------:R-:W-:Y:S01]  /*28fc0*/  IMAD R27, R6, 0x2, R3 ;  /* 0x00000002061b7824 */ /* 0x000fe200078e0203 */
[----:B--2---:R-:W-:-:S02]  /*28fd0*/  ISETP.LT.AND P2, PT, R25, c[0x0][0x17c], !P0 ;  /* 0x00005f0019007a0c */ /* 0x004fc40004741270 */
[----:B------:R-:W-:Y:S02]  /*28fe0*/  LEA.HI.X.SX32 R25, R3, R2, 0x1, P6 ;  /* 0x0000000203197211 */ /* 0x000fe400030f0eff */
[----:B---3--:R-:W-:-:S05]  /*28ff0*/  PRMT R3, R26, 0x7632, R3 ;  /* 0x000076321a037816 */ /* 0x008fca0000000003 */
[----:B------:R0:W-:Y:S04]  /*29000*/  @P4 STG.E.U16 [R24.64], R3 ;  /* 0x0000000318004986 */ /* 0x0001e8000c101506 */
[----:B0-----:R-:W2:Y:S01]  /*29010*/  LDL.LU R3, [R1+0x10] ;  /* 0x0000100001037983 */ /* 0x001ea20000300800 */
[----:B----4-:R-:W-:Y:S01]  /*29020*/  ISETP.LT.AND P5, PT, R28, c[0x0][0x17c], !P0 ;  /* 0x00005f001c007a0c */ /* 0x010fe200047a1270 */
[----:B------:R-:W-:Y:S01]  /*29030*/  IMAD R28, R6, 0x2, R27 ;  /* 0x00000002061c7824 */ /* 0x000fe200078e021b */
[----:B------:R-:W-:-:S04]  /*29040*/  LEA R26, P6, R27, R0, 0x1 ;  /* 0x000000001b1a7211 */ /* 0x000fc800078c08ff */
[----:B------:R-:W-:Y:S02]  /*29050*/  LEA.HI.X.SX32 R27, R27, R2, 0x1, P6 ;  /* 0x000000021b1b7211 */ /* 0x000fe400030f0eff */
[----:B------:R-:W-:Y:S02]  /*29060*/  LEA R24, P6, R28, R0, 0x1 ;  /* 0x000000001c187211 */ /* 0x000fe400078c08ff */
[----:B------:R-:W-:Y:S02]  /*29070*/  PRMT R8, R10, 0x7632, R8 ;  /* 0x000076320a087816 */ /* 0x000fe40000000008 */
[----:B------:R-:W-:Y:S02]  /*29080*/  LEA.HI.X.SX32 R25, R28, R2, 0x1, P6 ;  /* 0x000000021c197211 */ /* 0x000fe400030f0eff */
[----:B------:R-:W-:Y:S02]  /*29090*/  ISETP.LT.AND P4, PT, R7, c[0x0][0x17c], !P0 ;  /* 0x00005f0007007a0c */ /* 0x000fe40004781270 */
[----:B------:R-:W3:Y:S04]  /*290a0*/  LDL.LU R7, [R1+0x184] ;  /* 0x0001840001077983 */ /* 0x000ee80000300800 */
[----:B------:R-:W4:Y:S01]  /*290b0*/  LDL.LU R10, [R1+0x190] ;  /* 0x00019000010a7983 */ /* 0x000f220000300800 */
[----:B--2---:R-:W-:Y:S01]  /*290c0*/  PRMT R4, R3, 0x7632, R4 ;  /* 0x0000763203047816 */ /* 0x004fe20000000004 */
[----:B------:R-:W-:-:S02]  /*290d0*/  IMAD R3, R6, 0x2, R28 ;  /* 0x0000000206037824 */ /* 0x000fc400078e021c */
[----:B------:R-:W2:Y:S04]  /*290e0*/  LDL.LU R28, [R1+0x178] ;  /* 0x00017800011c7983 */ /* 0x000ea80000300800 */
[----:B------:R0:W-:Y:S04]  /*290f0*/  @P3 STG.E.U16 [R26.64], R4 ;  /* 0x000000041a003986 */ /* 0x0001e8000c101506 */
[----:B------:R1:W-:Y:S01]  /*29100*/  @P1 STG.E.U16 [R24.64], R8 ;  /* 0x0000000818001986 */ /* 0x0003e2000c101506 */
[----:B0-----:R-:W-:Y:S01]  /*29110*/  LEA R26, P6, R3, R0, 0x1 ;  /* 0x00000000031a7211 */ /* 0x001fe200078c08ff */
[----:B-1----:R-:W-:-:S03]  /*29120*/  IMAD R25, R6, 0x2, R3 ;  /* 0x0000000206197824 */ /* 0x002fc600078e0203 */
[----:B------:R-:W-:Y:S02]  /*29130*/  LEA.HI.X.SX32 R27, R3, R2, 0x1, P6 ;  /* 0x00000002031b7211 */ /* 0x000fe400030f0eff */
[----:B------:R-:W-:Y:S02]  /*29140*/  PRMT R3, R29, 0x7632, R3 ;  /* 0x000076321d037816 */ /* 0x000fe40000000003 */
[----:B------:R-:W3:Y:S01]  /*29150*/  LDL.LU R29, [R1+0x20] ;  /* 0x00002000011d7983 */ /* 0x000ee20000300800 */
[----:B------:R-:W-:-:S03]  /*29160*/  ISETP.LT.AND P1, PT, R5, c[0x0][0x17c], !P0 ;  /* 0x00005f0005007a0c */ /* 0x000fc60004721270 */
[----:B------:R-:W3:Y:S04]  /*29170*/  LDL.LU R5, [R1+0x1a0] ;  /* 0x0001a00001057983 */ /* 0x000ee80000300800 */
[----:B------:R0:W-:Y:S04]  /*29180*/  @P2 STG.E.U16 [R26.64], R3 ;  /* 0x000000031a002986 */ /* 0x0001e8000c101506 */
[----:B0-----:R-:W3:Y:S04]  /*29190*/  LDL.LU R27, [R1+0x180] ;  /* 0x00018000011b7983 */ /* 0x001ee80000300800 */
[----:B------:R-:W4:Y:S01]  /*291a0*/  LDL.LU R3, [R1+0x80] ;  /* 0x0000800001037983 */ /* 0x000f220000300800 */
[----:B------:R-:W-:-:S02]  /*291b0*/  LEA R24, P6, R25, R0, 0x1 ;  /* 0x0000000019187211 */ /* 0x000fc400078c08ff */
[----:B------:R-:W-:Y:S02]  /*291c0*/  PRMT R8, R11, 0x7632, R8 ;  /* 0x000076320b087816 */ /* 0x000fe40000000008 */
[----:B------:R-:W4:Y:S01]  /*291d0*/  LDL.LU R11, [R1+0x1b0] ;  /* 0x0001b000010b7983 */ /* 0x000f220000300800 */
[----:B--2---:R-:W-:Y:S01]  /*291e0*/  ISETP.LT.AND P3, PT, R28, c[0x0][0x17c], !P0 ;  /* 0x00005f001c007a0c */ /* 0x004fe20004761270 */
[----:B------:R-:W-:Y:S01]  /*291f0*/  IMAD R28, R6, 0x2, R25 ;  /* 0x00000002061c7824 */ /* 0x000fe200078e0219 */
[----:B------:R-:W-:-:S04]  /*29200*/  LEA.HI.X.SX32 R25, R25, R2, 0x1, P6 ;  /* 0x0000000219197211 */ /* 0x000fc800030f0eff */
[C---:B------:R-:W-:Y:S02]  /*29210*/  LEA R26, P6, R28.reuse, R0, 0x1 ;  /* 0x000000001c1a7211 */ /* 0x040fe400078c08ff */
[----:B---3--:R-:W-:Y:S02]  /*29220*/  ISETP.LT.AND P2, PT, R27, c[0x0][0x17c], !P0 ;  /* 0x00005f001b007a0c */ /* 0x008fe40004741270 */
[----:B------:R-:W-:Y:S02]  /*29230*/  LEA.HI.X.SX32 R27, R28, R2, 0x1, P6 ;  /* 0x000000021c1b7211 */ /* 0x000fe400030f0eff */
[----:B----4-:R-:W-:Y:S01]  /*29240*/  PRMT R4, R3, 0x7632, R4 ;  /* 0x0000763203047816 */ /* 0x010fe20000000004 */
[C---:B------:R-:W-:Y:S02]  /*29250*/  IMAD R3, R6.reuse, 0x2, R28 ;  /* 0x0000000206037824 */ /* 0x040fe400078e021c */
[----:B------:R-:W2:Y:S04]  /*29260*/  LDL.LU R28, [R1+0x50] ;  /* 0x00005000011c7983 */ /* 0x000ea80000300800 */
[----:B------:R0:W-:Y:S04]  /*29270*/  @P5 STG.E.U16 [R24.64], R4 ;  /* 0x0000000418005986 */ /* 0x0001e8000c101506 */
[----:B------:R1:W-:Y:S01]  /*29280*/  @P4 STG.E.U16 [R26.64], R8 ;  /* 0x000000081a004986 */ /* 0x0003e2000c101506 */
[----:B0-----:R-:W-:Y:S01]  /*29290*/  LEA R24, P6, R3, R0, 0x1 ;  /* 0x0000000003187211 */ /* 0x001fe200078c08ff */
[----:B-1----:R-:W-:-:S03]  /*292a0*/  IMAD R27, R6, 0x2, R3 ;  /* 0x00000002061b7824 */ /* 0x002fc600078e0203 */
[----:B------:R-:W-:Y:S02]  /*292b0*/  LEA.HI.X.SX32 R25, R3, R2, 0x1, P6 ;  /* 0x0000000203197211 */ /* 0x000fe400030f0eff */
[----:B------:R-:W-:Y:S02]  /*292c0*/  ISETP.LT.AND P5, PT, R7, c[0x0][0x17c], !P0 ;  /* 0x00005f0007007a0c */ /* 0x000fe400047a1270 */
[----:B------:R-:W3:Y:S01]  /*292d0*/  LDL.LU R7, [R1+0x1b4] ;  /* 0x0001b40001077983 */ /* 0x000ee20000300800 */
[----:B------:R-:W-:-:S03]  /*292e0*/  ISETP.LT.AND P4, PT, R10, c[0x0][0x17c], !P0 ;  /* 0x00005f000a007a0c */ /* 0x000fc60004781270 */
[----:B------:R-:W4:Y:S01]  /*292f0*/  LDL.LU R10, [R1+0x1b8] ;  /* 0x0001b800010a7983 */ /* 0x000f220000300800 */
[----:B--2---:R-:W-:-:S05]  /*29300*/  PRMT R3, R28, 0x7632, R3 ;  /* 0x000076321c037816 */ /* 0x004fca0000000003 */
[----:B------:R0:W-:Y:S04]  /*29310*/  @P3 STG.E.U16 [R24.64], R3 ;  /* 0x0000000318003986 */ /* 0x0001e8000c101506 */
[----:B0-----:R-:W2:Y:S04]  /*29320*/  LDL.LU R25, [R1+0x194] ;  /* 0x0001940001197983 */ /* 0x001ea80000300800 */
[----:B------:R-:W3:Y:S01]  /*29330*/  LDL.LU R3, [R1+0x30] ;  /* 0x0000300001037983 */ /* 0x000ee20000300800 */
[----:B------:R-:W-:Y:S01]  /*29340*/  IMAD R28, R6, 0x2, R27 ;  /* 0x00000002061c7824 */ /* 0x000fe200078e021b */
[----:B------:R-:W-:-:S04]  /*29350*/  LEA R26, P6, R27, R0, 0x1 ;  /* 0x000000001b1a7211 */ /* 0x000fc800078c08ff */
[----:B------:R-:W-:Y:S02]  /*29360*/  LEA.HI.X.SX32 R27, R27, R2, 0x1, P6 ;  /* 0x000000021b1b7211 */ /* 0x000fe400030f0eff */
[----:B------:R-:W-:Y:S02]  /*29370*/  LEA R24, P6, R28, R0, 0x1 ;  /* 0x000000001c187211 */ /* 0x000fe400078c08ff */
[----:B------:R-:W-:Y:S02]  /*29380*/  PRMT R8, R29, 0x7632, R8 ;  /* 0x000076321d087816 */ /* 0x000fe40000000008 */
[----:B------:R-:W-:Y:S01]  /*29390*/  PRMT R12, R12, 0x7632, R12 ;  /* 0x000076320c0c7816 */ /* 0x000fe2000000000c */
[----:B------:R-:W4:Y:S01]  /*293a0*/  LDL.LU R29, [R1+0x1bc] ;  /* 0x0001bc00011d7983 */ /* 0x000f220000300800 */
[----:B--2---:R-:W-:Y:S02]  /*293b0*/  ISETP.LT.AND P3, PT, R25, c[0x0][0x17c], !P0 ;  /* 0x00005f0019007a0c */ /* 0x004fe40004761270 */
[----:B------:R-:W-:-:S02]  /*293c0*/  LEA.HI.X.SX32 R25, R28, R2, 0x1, P6 ;  /* 0x000000021c197211 */ /* 0x000fc400030f0eff */
[----:B---3--:R-:W-:Y:S01]  /*293d0*/  PRMT R4, R3, 0x7632, R4 ;  /* 0x0000763203047816 */ /* 0x008fe20000000004 */
[----:B------:R-:W-:-:S04]  /*293e0*/  IMAD R3, R6, 0x2, R28 ;  /* 0x0000000206037824 */ /* 0x000fc800078e021c */
[----:B------:R0:W-:Y:S04]  /*293f0*/  @P1 STG.E.U16 [R26.64], R4 ;  /* 0x000000041a001986 */ /* 0x0001e8000c101506 */
[----:B------:R1:W-:Y:S01]  /*29400*/  @P2 STG.E.U16 [R24.64], R8 ;  /* 0x0000000818002986 */ /* 0x0003e2000c101506 */
[----:B0-----:R-:W-:Y:S01]  /*29410*/  LEA R26, P6, R3, R0, 0x1 ;  /* 0x00000000031a7211 */ /* 0x001fe200078c08ff */
[----:B-1----:R-:W-:-:S03]  /*29420*/  IMAD R25, R6, 0x2, R3 ;  /* 0x0000000206197824 */ /* 0x002fc600078e0203 */
[----:B------:R-:W-:Y:S02]  /*29430*/  LEA.HI.X.SX32 R27, R3, R2, 0x1, P6 ;  /* 0x00000002031b7211 */ /* 0x000fe400030f0eff */
[----:B------:R-:W-:Y:S01]  /*29440*/  PRMT R4, R4, 0x7632, R4 ;  /* 0x0000763204047816 */ /* 0x000fe20000000004 */
[----:B------:R-:W-:Y:S01]  /*29450*/  IMAD R3, R6, 0x2, R25 ;  /* 0x0000000206037824 */ /* 0x000fe200078e0219 */
[----:B------:R-:W-:-:S03]  /*29460*/  LEA R24, P6, R25, R0, 0x1 ;  /* 0x0000000019187211 */ /* 0x000fc600078c08ff */
[----:B------:R0:W-:Y:S01]  /*29470*/  @P5 STG.E.U16 [R26.64], R4 ;  /* 0x000000041a005986 */ /* 0x0001e2000c101506 */
[----:B------:R-:W-:Y:S02]  /*29480*/  LEA.HI.X.SX32 R25, R25, R2, 0x1, P6 ;  /* 0x0000000219197211 */ /* 0x000fe400030f0eff */
[----:B------:R-:W-:Y:S02]  /*29490*/  PRMT R8, R8, 0x7632, R8 ;  /* 0x0000763208087816 */ /* 0x000fe40000000008 */
[----:B------:R-:W-:Y:S02]  /*294a0*/  ISETP.LT.AND P1, PT, R5, c[0x0][0x17c], !P0 ;  /* 0x00005f0005007a0c */ /* 0x000fe40004721270 */
[----:B------:R-:W2:Y:S01]  /*294b0*/  LDL.LU R5, [R1+0x1c0] ;  /* 0x0001c00001057983 */ /* 0x000ea20000300800 */
[----:B0-----:R-:W-:-:S03]  /*294c0*/  LEA R26, P6, R3, R0, 0x1 ;  /* 0x00000000031a7211 */ /* 0x001fc600078c08ff */
[----:B------:R-:W-:Y:S01]  /*294d0*/  @P4 STG.E.U16 [R24.64], R8 ;  /* 0x0000000818004986 */ /* 0x000fe2000c101506 */
[----:B------:R-:W-:Y:S02]  /*294e0*/  ISETP.LT.AND P5, PT, R7, c[0x0][0x17c], !P0 ;  /* 0x00005f0007007a0c */ /* 0x000fe400047a1270 */
[----:B------:R-:W-:Y:S01]  /*294f0*/  LEA.HI.X.SX32 R27, R3, R2, 0x1, P6 ;  /* 0x00000002031b7211 */ /* 0x000fe200030f0eff */
[----:B------:R-:W3:Y:S01]  /*29500*/  LDL.LU R7, [R1+0x1c4] ;  /* 0x0001c40001077983 */ /* 0x000ee20000300800 */
[----:B------:R-:W-:Y:S02]  /*29510*/  ISETP.LT.AND P2, PT, R11, c[0x0][0x17c], !P0 ;  /* 0x00005f000b007a0c */ /* 0x000fe40004741270 */
[----:B----4-:R-:W-:Y:S01]  /*29520*/  ISETP.LT.AND P4, PT, R10, c[0x0][0x17c], !P0 ;  /* 0x00005f000a007a0c */ /* 0x010fe20004781270 */
[----:B------:R-:W4:Y:S04]  /*29530*/  LDL.LU R11, [R1+0x1c8] ;  /* 0x0001c800010b7983 */ /* 0x000f280000300800 */
[----:B------:R-:W4:Y:S04]  /*29540*/  LDL R10, [R1+0x44] ;  /* 0x00004400010a7983 */ /* 0x000f280000100800 */
[----:B------:R0:W-:Y:S04]  /*29550*/  @P3 STG.E.U16 [R26.64], R12 ;  /* 0x0000000c1a003986 */ /* 0x0001e8000c101506 */
[----:B0-----:R-:W4:Y:S01]  /*29560*/  LDL.LU R12, [R1+0x64] ;  /* 0x00006400010c7983 */ /* 0x001f220000300800 */
[----:B------:R-:W-:-:S04]  /*29570*/  IMAD R4, R6, 0x2, R3 ;  /* 0x0000000206047824 */ /* 0x000fc800078e0203 */
[----:B------:R-:W-:Y:S01]  /*29580*/  IMAD R8, R6, 0x2, R4 ;  /* 0x0000000206087824 */ /* 0x000fe200078e0204 */
[----:B------:R-:W-:-:S04]  /*29590*/  LEA R24, P6, R4, R0, 0x1 ;  /* 0x0000000004187211 */ /* 0x000fc800078c08ff */
[----:B------:R-:W-:Y:S02]  /*295a0*/  LEA.HI.X.SX32 R25, R4, R2, 0x1, P6 ;  /* 0x0000000204197211 */ /* 0x000fe400030f0eff */
[----:B------:R-:W-:Y:S01]  /*295b0*/  LEA R26, P6, R8, R0, 0x1 ;  /* 0x00000000081a7211 */ /* 0x000fe200078c08ff */
[----:B------:R-:W-:Y:S01]  /*295c0*/  IMAD R3, R6, 0x2, R8 ;  /* 0x0000000206037824 */ /* 0x000fe200078e0208 */
[----:B------:R-:W-:Y:S02]  /*295d0*/  PRMT R16, R16, 0x7632, R16 ;  /* 0x0000763210107816 */ /* 0x000fe40000000010 */
[----:B------:R-:W-:Y:S02]  /*295e0*/  LEA.HI.X.SX32 R27, R8, R2, 0x1, P6 ;  /* 0x00000002081b7211 */ /* 0x000fe400030f0eff */
[----:B------:R-:W-:Y:S01]  /*295f0*/  PRMT R20, R20, 0x7632, R20 ;  /* 0x0000763214147816 */ /* 0x000fe20000000014 */
[----:B------:R0:W-:Y:S01]  /*29600*/  @P1 STG.E.U16 [R24.64], R16 ;  /* 0x0000001018001986 */ /* 0x0001e2000c101506 */
[----:B------:R-:W-:-:S03]  /*29610*/  IMAD R4, R6, 0x2, R3 ;  /* 0x0000000206047824 */ /* 0x000fc600078e0203 */
[----:B------:R1:W-:Y:S01]  /*29620*/  @P2 STG.E.U16 [R26.64], R20 ;  /* 0x000000141a002986 */ /* 0x0003e2000c101506 */
[----:B0-----:R-:W-:Y:S01]  /*29630*/  LEA R24, P6, R3, R0, 0x1 ;  /* 0x0000000003187211 */ /* 0x001fe200078c08ff */
[----:B-1----:R-:W-:-:S03]  /*29640*/  IMAD.MOV.U32 R20, RZ, RZ, c[0x0][0x198] ;  /* 0x00006600ff147624 */ /* 0x002fc600078e00ff */
[----:B------:R-:W-:Y:S02]  /*29650*/  LEA.HI.X.SX32 R25, R3, R2, 0x1, P6 ;  /* 0x0000000203197211 */ /* 0x000fe400030f0eff */
[----:B------:R-:W-:Y:S01]  /*29660*/  LEA R26, P6, R4, R0, 0x1 ;  /* 0x00000000041a7211 */ /* 0x000fe200078c08ff */
[----:B------:R-:W-:Y:S01]  /*29670*/  IMAD R3, R20, 0x2, R4 ;  /* 0x0000000214037824 */ /* 0x000fe200078e0204 */
[----:B------:R-:W-:Y:S02]  /*29680*/  ISETP.LT.AND P3, PT, R29, c[0x0][0x17c], !P0 ;  /* 0x00005f001d007a0c */ /* 0x000fe40004761270 */
[----:B------:R-:W4:Y:S01]  /*29690*/  LDL.LU R29, [R1+0x1d0] ;  /* 0x0001d000011d7983 */ /* 0x000f220000300800 */
[----:B------:R-:W-:Y:S01]  /*296a0*/  LEA.HI.X.SX32 R27, R4, R2, 0x1, P6 ;  /* 0x00000002041b7211 */ /* 0x000fe200030f0eff */
[----:B------:R-:W-:Y:S01]  /*296b0*/  IMAD R4, R20, 0x2, R3 ;  /* 0x0000000214047824 */ /* 0x000fe200078e0203 */
[----:B--2---:R-:W-:Y:S02]  /*296c0*/  ISETP.LT.AND P1, PT, R5, c[0x0][0x17c], !P0 ;  /* 0x00005f0005007a0c */ /* 0x004fe40004721270 */
[----:B------:R-:W2:Y:S04]  /*296d0*/  LDL.LU R5, [R1+0x1d4] ;  /* 0x0001d40001057983 */ /* 0x000ea80000300800 */
[----:B------:R-:W2:Y:S01]  /*296e0*/  LDL.LU R6, [R1+0x1d8] ;  /* 0x0001d80001067983 */ /* 0x000ea20000300800 */
[----:B---3--:R-:W-:-:S03]  /*296f0*/  ISETP.LT.AND P2, PT, R7, c[0x0][0x17c], !P0 ;  /* 0x00005f0007007a0c */ /* 0x008fc60004741270 */
[----:B------:R-:W3:Y:S04]  /*29700*/  LDL.LU R7, [R1+0x1dc] ;  /* 0x0001dc0001077983 */ /* 0x000ee80000300800 */
[----:B----4-:R0:W-:Y:S01]  /*29710*/  @P5 STG.E.U16 [R24.64], R12 ;  /* 0x0000000c18005986 */ /* 0x0101e2000c101506 */
[----:B------:R-:W-:-:S03]  /*29720*/  ISETP.LT.AND P5, PT, R11, c[0x0][0x17c], !P0 ;  /* 0x00005f000b007a0c */ /* 0x000fc600047a1270 */
[----:B------:R-:W4:Y:S04]  /*29730*/  LDL R11, [R1+0x84] ;  /* 0x00008400010b7983 */ /* 0x000f280000100800 */
[----:B------:R-:W2:Y:S01]  /*29740*/  LDL.LU R28, [R1+0x4] ;  /* 0x00000400011c7983 */ /* 0x000ea20000300800 */
[----:B0-----:R-:W-:-:S04]  /*29750*/  LEA R24, P6, R3, R0, 0x1 ;  /* 0x0000000003187211 */ /* 0x001fc800078c08ff */
[----:B------:R-:W-:Y:S02]  /*29760*/  LEA.HI.X.SX32 R25, R3, R2, 0x1, P6 ;  /* 0x0000000203197211 */ /* 0x000fe400030f0eff */
[----:B------:R-:W2:Y:S04]  /*29770*/  LDL.LU R3, [R1+0x1cc] ;  /* 0x0001cc0001037983 */ /* 0x000ea80000300800 */
[----:B------:R0:W-:Y:S02]  /*29780*/  @P4 STG.E.U16 [R26.64], R10 ;  /* 0x0000000a1a004986 */ /* 0x0001e4000c101506 */
[C---:B0-----:R-:W-:Y:S02]  /*29790*/  LEA R26, P6, R4.reuse, R0, 0x1 ;  /* 0x00000000041a7211 */ /* 0x041fe400078c08ff */
[----:B------:R-:W3:Y:S02]  /*297a0*/  LDL.LU R10, [R1+0x990] ;  /* 0x00099000010a7983 */ /* 0x000ee40000300800 */
[----:B------:R-:W-:-:S02]  /*297b0*/  LEA.HI.X.SX32 R27, R4, R2, 0x1, P6 ;  /* 0x00000002041b7211 */ /* 0x000fc400030f0eff */
[----:B--2---:R-:W-:Y:S01]  /*297c0*/  ISETP.LT.AND P4, PT, R3, c[0x0][0x17c], !P0 ;  /* 0x00005f0003007a0c */ /* 0x004fe20004781270 */
[C---:B------:R-:W-:Y:S02]  /*297d0*/  IMAD R3, R20.reuse, 0x2, R4 ;  /* 0x0000000214037824 */ /* 0x040fe400078e0204 */
[----:B------:R-:W2:Y:S04]  /*297e0*/  LDL R4, [R1+0x74] ;  /* 0x0000740001047983 */ /* 0x000ea80000100800 */
[----:B--2---:R0:W-:Y:S02]  /*297f0*/  @P3 STG.E.U16 [R24.64], R4 ;  /* 0x0000000418003986 */ /* 0x0041e4000c101506 */
[----:B0-----:R-:W-:Y:S01]  /*29800*/  LEA R24, P6, R3, R0, 0x1 ;  /* 0x0000000003187211 */ /* 0x001fe200078c08ff */
[----:B------:R-:W-:-:S03]  /*29810*/  IMAD R4, R20, 0x2, R3 ;  /* 0x0000000214047824 */ /* 0x000fc600078e0203 */
[----:B------:R-:W-:Y:S02]  /*29820*/  LEA.HI.X.SX32 R25, R3, R2, 0x1, P6 ;  /* 0x0000000203197211 */ /* 0x000fe400030f0eff */
        /* <DEDUP_REMOVED lines=10> */
[----:B------:R-:W2:Y:S01]  /*298d0*/  LDL R3, [R1+0x94] ;  /* 0x0000940001037983 */ /* 0x000ea20000100800 */
[----:B------:R-:W-:Y:S02]  /*298e0*/  ISETP.LT.AND P3, PT, R29, c[0x0][0x17c], !P0 ;  /* 0x00005f001d007a0c */ /* 0x000fe40004761270 */
[----:B------:R-:W-:Y:S01]  /*298f0*/  ISETP.LT.AND P1, PT, R5, c[0x0][0x17c], !P0 ;  /* 0x00005f0005007a0c */ /* 0x000fe20004721270 */
[----:B------:R-:W4:Y:S01]  /*29900*/  LDL R29, [R1+0x54] ;  /* 0x00005400011d7983 */ /* 0x000f220000100800 */
[----:B------:R-:W-:-:S03]  /*29910*/  ISETP.LT.AND P2, PT, R6, c[0x0][0x17c], !P0 ;  /* 0x00005f0006007a0c */ /* 0x000fc60004741270 */
[----:B------:R-:W4:Y:S04]  /*29920*/  LDL R5, [R1+0x34] ;  /* 0x0000340001057983 */ /* 0x000f280000100800 */
[----:B------:R-:W4:Y:S04]  /*29930*/  LDL R6, [R1+0x24] ;  /* 0x0000240001067983 */ /* 0x000f280000100800 */
[----:B--2---:R0:W-:Y:S01]  /*29940*/  @P5 STG.E.U16 [R26.64], R3 ;  /* 0x000000031a005986 */ /* 0x0041e2000c101506 */
[----:B---3--:R-:W-:-:S03]  /*29950*/  ISETP.LT.AND P5, PT, R7, c[0x0][0x17c], !P0 ;  /* 0x00005f0007007a0c */ /* 0x008fc600047a1270 */
[----:B------:R-:W2:Y:S01]  /*29960*/  LDL.LU R7, [R1+0x1f4] ;  /* 0x0001f40001077983 */ /* 0x000ea20000300800 */
[----:B0-----:R-:W-:Y:S01]  /*29970*/  LEA R26, P6, R4, R0, 0x1 ;  /* 0x00000000041a7211 */ /* 0x001fe200078c08ff */
[----:B------:R-:W-:-:S03]  /*29980*/  IMAD R3, R20, 0x2, R4 ;  /* 0x0000000214037824 */ /* 0x000fc600078e0204 */
[----:B------:R-:W-:Y:S02]  /*29990*/  LEA.HI.X.SX32 R27, R4, R2, 0x1, P6 ;  /* 0x00000002041b7211 */ /* 0x000fe400030f0eff */
[----:B------:R-:W3:Y:S04]  /*299a0*/  LDL.LU R4, [R1+0x1e0] ;  /* 0x0001e00001047983 */ /* 0x000ee80000300800 */
[----:B----4-:R0:W-:Y:S02]  /*299b0*/  @P4 STG.E.U16 [R24.64], R11 ;  /* 0x0000000b18004986 */ /* 0x0101e4000c101506 */
[C---:B0-----:R-:W-:Y:S02]  /*299c0*/  LEA R24, P6, R3.reuse, R0, 0x1 ;  /* 0x0000000003187211 */ /* 0x041fe400078c08ff */
[----:B------:R-:W4:Y:S02]  /*299d0*/  LDL.LU R11, [R1+0x98c] ;  /* 0x00098c00010b7983 */ /* 0x000f240000300800 */
[----:B------:R-:W-:-:S02]  /*299e0*/  LEA.HI.X.SX32 R25, R3, R2, 0x1, P6 ;  /* 0x0000000203197211 */ /* 0x000fc400030f0eff */
[----:B---3--:R-:W-:Y:S01]  /*299f0*/  ISETP.LT.AND P4, PT, R4, c[0x0][0x17c], !P0 ;  /* 0x00005f0004007a0c */ /* 0x008fe20004781270 */
[----:B------:R-:W-:Y:S02]  /*29a00*/  IMAD R4, R20, 0x2, R3 ;  /* 0x0000000214047824 */ /* 0x000fe400078e0203 */
[----:B------:R-:W3:Y:S04]  /*29a10*/  LDL.LU R3, [R1+0x1e4] ;  /* 0x0001e40001037983 */ /* 0x000ee80000300800 */
[----:B------:R0:W-:Y:S02]  /*29a20*/  @P3 STG.E.U16 [R26.64], R28 ;  /* 0x0000001c1a003986 */ /* 0x0001e4000c101506 */
[----:B0-----:R-:W-:-:S04]  /*29a30*/  LEA R26, P6, R4, R0, 0x1 ;  /* 0x00000000041a7211 */ /* 0x001fc800078c08ff */
[----:B------:R-:W-:Y:S02]  /*29a40*/  LEA.HI.X.SX32 R27, R4, R2, 0x1, P6 ;  /* 0x00000002041b7211 */ /* 0x000fe400030f0eff */
[----:B---3--:R-:W-:Y:S01]  /*29a50*/  ISETP.LT.AND P3, PT, R3, c[0x0][0x17c], !P0 ;  /* 0x00005f0003007a0c */ /* 0x008fe20004761270 */
[----:B------:R-:W-:Y:S02]  /*29a60*/  IMAD R3, R20, 0x2, R4 ;  /* 0x0000000214037824 */ /* 0x000fe400078e0204 */
[----:B------:R-:W3:Y:S04]  /*29a70*/  LDL.LU R4, [R1+0x1e8] ;  /* 0x0001e80001047983 */ /* 0x000ee80000300800 */
[----:B------:R0:W-:Y:S02]  /*29a80*/  @P1 STG.E.U16 [R24.64], R29 ;  /* 0x0000001d18001986 */ /* 0x0001e4000c101506 */
[----:B0-----:R-:W-:-:S02]  /*29a90*/  LEA R24, P6, R3, R0, 0x1 ;  /* 0x0000000003187211 */ /* 0x001fc400078c08ff */
[----:B------:R-:W2:Y:S02]  /*29aa0*/  LDL.LU R29, [R1+0x200] ;  /* 0x00020000011d7983 */ /* 0x000ea40000300800 */
        /* <DEDUP_REMOVED lines=13> */
[----:B--2---:R0:W-:Y:S02]  /*29b80*/  @P4 STG.E.U16 [R26.64], R5 ;  /* 0x000000051a004986 */ /* 0x0041e4000c101506 */
[----:B------:R-:W-:Y:S02]  /*29b90*/  LEA.HI.X.SX32 R25, R3, R2, 0x1, P6 ;  /* 0x0000000203197211 */ /* 0x000fe400030f0eff */
[----:B------:R-:W2:Y:S01]  /*29ba0*/  LDL.LU R6, [R1+0x984] ;  /* 0x0009840001067983 */ /* 0x000ea20000300800 */
[----:B------:R-:W-:-:S03]  /*29bb0*/  ISETP.LT.AND P4, PT, R7, c[0x0][0x17c], !P0 ;  /* 0x00005f0007007a0c */ /* 0x000fc60004781270 */
[----:B------:R-:W2:Y:S01]  /*29bc0*/  LDL.LU R7, [R1+0x20c] ;  /* 0x00020c0001077983 */ /* 0x000ea20000300800 */
[----:B---3--:R-:W-:Y:S01]  /*29bd0*/  ISETP.LT.AND P5, PT, R4, c[0x0][0x17c], !P0 ;  /* 0x00005f0004007a0c */ /* 0x008fe200047a1270 */
[----:B------:R-:W-:-:S05]  /*29be0*/  IMAD R4, R20, 0x2, R3 ;  /* 0x0000000214047824 */ /* 0x000fca00078e0203 */
[----:B0-----:R-:W-:Y:S01]  /*29bf0*/  LEA R26, P6, R4, R0, 0x1 ;  /* 0x00000000041a7211 */ /* 0x001fe200078c08ff */
[----:B------:R-:W-:-:S03]  /*29c00*/  IMAD R3, R20, 0x2, R4 ;  /* 0x0000000214037824 */ /* 0x000fc600078e0204 */
[----:B------:R-:W-:Y:S02]  /*29c10*/  LEA.HI.X.SX32 R27, R4, R2, 0x1, P6 ;  /* 0x00000002041b7211 */ /* 0x000fe400030f0eff */
[----:B------:R-:W3:Y:S04]  /*29c20*/  LDL.LU R4, [R1+0x1f8] ;  /* 0x0001f80001047983 */ /* 0x000ee80000300800 */
[----:B------:R0:W-:Y:S02]  /*29c30*/  @P3 STG.E.U16 [R24.64], R9 ;  /* 0x0000000918003986 */ /* 0x0001e4000c101506 */
[----:B0-----:R-:W-:-:S04]  /*29c40*/  LEA R24, P6, R3, R0, 0x1 ;  /* 0x0000000003187211 */ /* 0x001fc800078c08ff */
[----:B------:R-:W-:Y:S01]  /*29c50*/  LEA.HI.X.SX32 R25, R3, R2, 0x1, P6 ;  /* 0x0000000203197211 */ /* 0x000fe200030f0eff */
[----:B------:R-:W-:Y:S04]  /*29c60*/  @P1 STG.E.U16 [R26.64], R13 ;  /* 0x0000000d1a001986 */ /* 0x000fe8000c101506 */
[----:B------:R0:W-:Y:S01]  /*29c70*/  @P2 STG.E.U16 [R24.64], R17 ;  /* 0x0000001118002986 */ /* 0x0001e2000c101506 */
[----:B------:R-:W-:Y:S02]  /*29c80*/  ISETP.LT.AND P2, PT, R29, c[0x0][0x17c], !P0 ;  /* 0x00005f001d007a0c */ /* 0x000fe40004741270 */
[----:B---3--:R-:W-:Y:S01]  /*29c90*/  ISETP.LT.AND P3, PT, R4, c[0x0][0x17c], !P0 ;  /* 0x00005f0004007a0c */ /* 0x008fe20004761270 */
[----:B------:R-:W-:Y:S02]  /*29ca0*/  IMAD R4, R20, 0x2, R3 ;  /* 0x0000000214047824 */ /* 0x000fe400078e0203 */
[----:B------:R-:W3:Y:S04]  /*29cb0*/  LDL.LU R3, [R1+0x1fc] ;  /* 0x0001fc0001037983 */ /* 0x000ee80000300800 */
[----:B------:R-:W2:Y:S04]  /*29cc0*/  LDL.LU R29, [R1+0x214] ;  /* 0x00021400011d7983 */ /* 0x000ea80000300800 */
[----:B0-----:R-:W2:Y:S01]  /*29cd0*/  LDL.LU R25, [R1+0x204] ;  /* 0x0002040001197983 */ /* 0x001ea20000300800 */
[----:B------:R-:W-:-:S04]  /*29ce0*/  LEA R26, P6, R4, R0, 0x1 ;  /* 0x00000000041a7211 */ /* 0x000fc800078c08ff */
[----:B------:R-:W-:-:S05]  /*29cf0*/  LEA.HI.X.SX32 R27, R4, R2, 0x1, P6 ;  /* 0x00000002041b7211 */ /* 0x000fca00030f0eff */
[----:B------:R0:W-:Y:S01]  /*29d00*/  @P5 STG.E.U16 [R26.64], R21 ;  /* 0x000000151a005986 */ /* 0x0001e2000c101506 */
[----:B---3--:R-:W-:Y:S01]  /*29d10*/  ISETP.LT.AND P1, PT, R3, c[0x0][0x17c], !P0 ;  /* 0x00005f0003007a0c */ /* 0x008fe20004721270 */
[----:B------:R-:W-:-:S05]  /*29d20*/  IMAD R3, R20, 0x2, R4 ;  /* 0x0000000214037824 */ /* 0x000fca00078e0204 */
[----:B------:R-:W-:Y:S01]  /*29d30*/  LEA R24, P6, R3, R0, 0x1 ;  /* 0x0000000003187211 */ /* 0x000fe200078c08ff */
[----:B------:R-:W-:Y:S01]  /*29d40*/  IMAD R4, R20, 0x2, R3 ;  /* 0x0000000214047824 */ /* 0x000fe200078e0203 */
[----:B--2---:R-:W-:Y:S02]  /*29d50*/  ISETP.LT.AND P5, PT, R25, c[0x0][0x17c], !P0 ;  /* 0x00005f0019007a0c */ /* 0x004fe400047a1270 */
[----:B------:R-:W-:Y:S02]  /*29d60*/  LEA.HI.X.SX32 R25, R3, R2, 0x1, P6 ;  /* 0x0000000203197211 */ /* 0x000fe400030f0eff */
[----:B------:R-:W2:Y:S01]  /*29d70*/  LDL.LU R3, [R1+0x44] ;  /* 0x0000440001037983 */ /* 0x000ea20000300800 */
[----:B0-----:R-:W-:Y:S02]  /*29d80*/  LEA R26, P6, R4, R0, 0x1 ;  /* 0x00000000041a7211 */ /* 0x001fe400078c08ff */
[----:B------:R-:W-:Y:S02]  /*29d90*/  PRMT R8, R12, 0x7632, R8 ;  /* 0x000076320c087816 */ /* 0x000fe40000000008 */
[----:B------:R-:W-:Y:S01]  /*29da0*/  LEA.HI.X.SX32 R27, R4, R2, 0x1, P6 ;  /* 0x00000002041b7211 */ /* 0x000fe200030f0eff */
[----:B------:R-:W3:Y:S04]  /*29db0*/  LDL.LU R12, [R1+0x218] ;  /* 0x00021800010c7983 */ /* 0x000ee80000300800 */
[----:B------:R-:W-:Y:S01]  /*29dc0*/  @P4 STG.E.U16 [R24.64], R8 ;  /* 0x0000000818004986 */ /* 0x000fe2000c101506 */
[----:B--2---:R-:W-:Y:S01]  /*29dd0*/  PRMT R5, R3, 0x7632, R5 ;  /* 0x0000763203057816 */ /* 0x004fe20000000005 */
[----:B------:R-:W-:-:S02]  /*29de0*/  IMAD R3, R20, 0x2, R4 ;  /* 0x0000000214037824 */ /* 0x000fc400078e0204 */
[----:B------:R-:W2:Y:S04]  /*29df0*/  LDL.LU R4, [R1+0x208] ;  /* 0x0002080001047983 */ /* 0x000ea80000300800 */
[----:B------:R0:W-:Y:S04]  /*29e00*/  @P3 STG.E.U16 [R26.64], R5 ;  /* 0x000000051a003986 */ /* 0x0001e8000c101506 */
[----:B0-----:R-:W2:Y:S01]  /*29e10*/  LDL.LU R27, [R1+0x74] ;  /* 0x00007400011b7983 */ /* 0x001ea20000300800 */
[----:B------:R-:W-:-:S03]  /*29e20*/  ISETP.LT.AND P3, PT, R7, c[0x0][0x17c], !P0 ;  /* 0x00005f0007007a0c */ /* 0x000fc60004761270 */
[----:B------:R-:W3:Y:S01]  /*29e30*/  LDL.LU R7, [R1+0x220] ;  /* 0x0002200001077983 */ /* 0x000ee20000300800 */
[----:B------:R-:W-:Y:S02]  /*29e40*/  LEA R24, P6, R3, R0, 0x1 ;  /* 0x0000000003187211 */ /* 0x000fe400078c08ff */
[----:B--2---:R-:W-:Y:S02]  /*29e50*/  PRMT R5, R27, 0x7632, R5 ;  /* 0x000076321b057816 */ /* 0x004fe40000000005 */
[----:B------:R-:W2:Y:S01]  /*29e60*/  LDL.LU R27, [R1+0x210] ;  /* 0x00021000011b7983 */ /* 0x000ea20000300800 */
[----:B------:R-:W-:Y:S01]  /*29e70*/  ISETP.LT.AND P4, PT, R4, c[0x0][0x17c], !P0 ;  /* 0x00005f0004007a0c */ /* 0x000fe20004781270 */
[----:B------:R-:W-:Y:S01]  /*29e80*/  IMAD R4, R20, 0x2, R3 ;  /* 0x0000000214047824 */ /* 0x000fe200078e0203 */
[----:B------:R-:W-:-:S04]  /*29e90*/  LEA.HI.X.SX32 R25, R3, R2, 0x1, P6 ;  /* 0x0000000203197211 */ /* 0x000fc800030f0eff */
[----:B------:R-:W-:Y:S01]  /*29ea0*/  LEA R26, P6, R4, R0, 0x1 ;  /* 0x00000000041a7211 */ /* 0x000fe200078c08ff */
[----:B------:R0:W-:Y:S01]  /*29eb0*/  @P1 STG.E.U16 [R24.64], R5 ;  /* 0x0000000518001986 */ /* 0x0001e2000c101506 */
[----:B------:R-:W-:Y:S01]  /*29ec0*/  IMAD R3, R20, 0x2, R4 ;  /* 0x0000000214037824 */ /* 0x000fe200078e0204 */
[----:B--2---:R-:W-:Y:S02]  /*29ed0*/  ISETP.LT.AND P1, PT, R27, c[0x0][0x17c], !P0 ;  /* 0x00005f001b007a0c */ /* 0x004fe40004721270 */
[----:B------:R-:W-:Y:S02]  /*29ee0*/  LEA.HI.X.SX32 R27, R4, R2, 0x1, P6 ;  /* 0x00000002041b7211 */ /* 0x000fe400030f0eff */
[----:B------:R-:W2:Y:S04]  /*29ef0*/  LDL.LU R4, [R1+0xa4] ;  /* 0x0000a40001047983 */ /* 0x000ea80000300800 */
[----:B0-----:R-:W3:Y:S01]  /*29f00*/  LDL.LU R25, [R1+0x14] ;  /* 0x0000140001197983 */ /* 0x001ee20000300800 */
[----:B------:R-:W-:-:S02]  /*29f10*/  LEA R24, P6, R3, R0, 0x1 ;  /* 0x0000000003187211 */ /* 0x000fc400078c08ff */
[----:B--2---:R-:W-:Y:S01]  /*29f20*/  PRMT R5, R4, 0x7632, R5 ;  /* 0x0000763204057816 */ /* 0x004fe20000000005 */
[----:B------:R-:W-:Y:S01]  /*29f30*/  IMAD R4, R20, 0x2, R3 ;  /* 0x0000000214047824 */ /* 0x000fe200078e0203 */
[----:B---3--:R-:W-:Y:S02]  /*29f40*/  PRMT R8, R25, 0x7632, R8 ;  /* 0x0000763219087816 */ /* 0x008fe40000000008 */
[----:B------:R-:W-:Y:S02]  /*29f50*/  LEA.HI.X.SX32 R25, R3, R2, 0x1, P6 ;  /* 0x0000000203197211 */ /* 0x000fe400030f0eff */
[----:B------:R-:W2:Y:S04]  /*29f60*/  LDL.LU R3, [R1+0x94] ;  /* 0x0000940001037983 */ /* 0x000ea80000300800 */
[----:B------:R0:W-:Y:S01]  /*29f70*/  @P2 STG.E.U16 [R26.64], R8 ;  /* 0x000000081a002986 */ /* 0x0001e2000c101506 */
[----:B------:R-:W-:-:S03]  /*29f80*/  ISETP.LT.AND P2, PT, R29, c[0x0][0x17c], !P0 ;  /* 0x00005f001d007a0c */ /* 0x000fc60004741270 */
[----:B------:R1:W-:Y:S01]  /*29f90*/  @P5 STG.E.U16 [R24.64], R5 ;  /* 0x0000000518005986 */ /* 0x0003e2000c101506 */
[----:B------:R-:W-:-:S03]  /*29fa0*/  ISETP.LT.AND P5, PT, R12, c[0x0][0x17c], !P0 ;  /* 0x00005f000c007a0c */ /* 0x000fc600047a1270 */
[----:B------:R-:W3:Y:S01]  /*29fb0*/  LDL.LU R29, [R1+0x228] ;  /* 0x00022800011d7983 */ /* 0x000ee20000300800 */
[----:B0-----:R-:W-:Y:S01]  /*29fc0*/  LEA R26, P6, R4, R0, 0x1 ;  /* 0x00000000041a7211 */ /* 0x001fe200078c08ff */
[----:B------:R-:W-:Y:S02]  /*29fd0*/  IMAD R8, R20, 0x2, R4 ;  /* 0x0000000214087824 */ /* 0x000fe400078e0204 */
[----:B------:R-:W3:Y:S01]  /*29fe0*/  LDL.LU R12, [R1+0x22c] ;  /* 0x00022c00010c7983 */ /* 0x000ee20000300800 */
[----:B------:R-:W-:-:S03]  /*29ff0*/  LEA.HI.X.SX32 R27, R4, R2, 0x1, P6 ;  /* 0x00000002041b7211 */ /* 0x000fc600030f0eff */
[----:B-1----:R-:W3:Y:S01]  /*2a000*/  LDL.LU R25, [R1+0x21c] ;  /* 0x00021c0001197983 */ /* 0x002ee20000300800 */
[----:B--2---:R-:W-:-:S05]  /*2a010*/  PRMT R4, R3, 0x7632, R4 ;  /* 0x0000763203047816 */ /* 0x004fca0000000004 */
[----:B------:R0:W-:Y:S04]  /*2a020*/  @P4 STG.E.U16 [R26.64], R4 ;  /* 0x000000041a004986 */ /* 0x0001e8000c101506 */
[----:B0-----:R-:W2:Y:S01]  /*2a030*/  LDL.LU R4, [R1+0x84] ;  /* 0x0000840001047983 */ /* 0x001ea20000300800 */
[----:B------:R-:W-:Y:S01]  /*2a040*/  IMAD R3, R20, 0x2, R8 ;  /* 0x0000000214037824 */ /* 0x000fe200078e0208 */
[C---:B------:R-:W-:Y:S02]  /*2a050*/  LEA R24, P6, R8.reuse, R0, 0x1 ;  /* 0x0000000008187211 */ /* 0x040fe400078c08ff */
[----:B---3--:R-:W-:Y:S02]  /*2a060*/  ISETP.LT.AND P4, PT, R25, c[0x0][0x17c], !P0 ;  /* 0x00005f0019007a0c */ /* 0x008fe40004781270 */
[----:B------:R-:W-:-:S02]  /*2a070*/  LEA.HI.X.SX32 R25, R8, R2, 0x1, P6 ;  /* 0x0000000208197211 */ /* 0x000fc400030f0eff */
[C---:B------:R-:W-:Y:S02]  /*2a080*/  LEA R26, P6, R3.reuse, R0, 0x1 ;  /* 0x00000000031a7211 */ /* 0x040fe400078c08ff */
[----:B------:R-:W-:Y:S02]  /*2a090*/  PRMT R5, R28, 0x7632, R5 ;  /* 0x000076321c057816 */ /* 0x000fe40000000005 */
[----:B------:R-:W-:Y:S01]  /*2a0a0*/  LEA.HI.X.SX32 R27, R3, R2, 0x1, P6 ;  /* 0x00000002031b7211 */ /* 0x000fe200030f0eff */
[----:B------:R-:W3:Y:S01]  /*2a0b0*/  LDL.LU R28, [R1+0x230] ;  /* 0x00023000011c7983 */ /* 0x000ee20000300800 */
[----:B--2---:R-:W-:Y:S01]  /*2a0c0*/  PRMT R8, R4, 0x7632, R8 ;  /* 0x0000763204087816 */ /* 0x004fe20000000008 */
[----:B------:R-:W-:Y:S02]  /*2a0d0*/  IMAD R4, R20, 0x2, R3 ;  /* 0x0000000214047824 */ /* 0x000fe400078e0203 */
[----:B------:R-:W2:Y:S04]  /*2a0e0*/  LDL.LU R3, [R1+0x224] ;  /* 0x0002240001037983 */ /* 0x000ea80000300800 */
[----:B------:R-:W-:Y:S01]  /*2a0f0*/  @P3 STG.E.U16 [R24.64], R8 ;  /* 0x0000000818003986 */ /* 0x000fe2000c101506 */
[----:B------:R-:W-:-:S03]  /*2a100*/  ISETP.LT.AND P3, PT, R7, c[0x0][0x17c], !P0 ;  /* 0x00005f0007007a0c */ /* 0x000fc60004761270 */
[----:B------:R-:W2:Y:S04]  /*2a110*/  LDL.LU R7, [R1+0x234] ;  /* 0x0002340001077983 */ /* 0x000ea80000300800 */
[----:B------:R0:W-:Y:S04]  /*2a120*/  @P1 STG.E.U16 [R26.64], R5 ;  /* 0x000000051a001986 */ /* 0x0001e8000c101506 */
[----:B0-----:R-:W2:Y:S01]  /*2a130*/  LDL.LU R27, [R1+0x54] ;  /* 0x00005400011b7983 */ /* 0x001ea20000300800 */
[----:B------:R-:W-:Y:S01]  /*2a140*/  LEA R24, P6, R4, R0, 0x1 ;  /* 0x0000000004187211 */ /* 0x000fe200078c08ff */
[----:B------:R-:W-:-:S03]  /*2a150*/  IMAD R8, R20, 0x2, R4 ;  /* 0x0000000214087824 */ /* 0x000fc600078e0204 */
[----:B------:R-:W-:Y:S02]  /*2a160*/  LEA.HI.X.SX32 R25, R4, R2, 0x1, P6 ;  /* 0x0000000204197211 */ /* 0x000fe400030f0eff */
[----:B--2---:R-:W-:-:S05]  /*2a170*/  PRMT R4, R27, 0x7632, R4 ;  /* 0x000076321b047816 */ /* 0x004fca0000000004 */
[----:B------:R0:W-:Y:S01]  /*2a180*/  @P2 STG.E.U16 [R24.64], R4 ;  /* 0x0000000418002986 */ /* 0x0001e2000c101506 */
[----:B------:R-:W-:-:S03]  /*2a190*/  ISETP.LT.AND P2, PT, R29, c[0x0][0x17c], !P0 ;  /* 0x00005f001d007a0c */ /* 0x000fc60004741270 */
[----:B0-----:R-:W2:Y:S04]  /*2a1a0*/  LDL.LU R4, [R1+0x24] ;  /* 0x0000240001047983 */ /* 0x001ea80000300800 */
[----:B------:R-:W3:Y:S04]  /*2a1b0*/  LDL.LU R29, [R1+0x238] ;  /* 0x00023800011d7983 */ /* 0x000ee80000300800 */
[----:B------:R-:W3:Y:S01]  /*2a1c0*/  LDL.LU R25, [R1+0x34] ;  /* 0x0000340001197983 */ /* 0x000ee20000300800 */
[----:B------:R-:W-:Y:S01]  /*2a1d0*/  ISETP.LT.AND P1, PT, R3, c[0x0][0x17c], !P0 ;  /* 0x00005f0003007a0c */ /* 0x000fe20004721270 */
[----:B------:R-:W-:Y:S01]  /*2a1e0*/  IMAD R3, R20, 0x2, R8 ;  /* 0x0000000214037824 */ /* 0x000fe200078e0208 */
[----:B------:R-:W-:-:S04]  /*2a1f0*/  LEA R26, P6, R8, R0, 0x1 ;  /* 0x00000000081a7211 */ /* 0x000fc800078c08ff */
[----:B------:R-:W-:Y:S02]  /*2a200*/  LEA.HI.X.SX32 R27, R8, R2, 0x1, P6 ;  /* 0x00000002081b7211 */ /* 0x000fe400030f0eff */
[----:B------:R-:W-:Y:S02]  /*2a210*/  LEA R24, P6, R3, R0, 0x1 ;  /* 0x0000000003187211 */ /* 0x000fe400078c08ff */
[----:B------:R-:W-:Y:S02]  /*2a220*/  PRMT R16, R9, 0x7632, R16 ;  /* 0x0000763209107816 */ /* 0x000fe40000000010 */
[----:B------:R-:W-:Y:S02]  /*2a230*/  PRMT R13, R13, 0x7632, R13 ;  /* 0x000076320d0d7816 */ /* 0x000fe4000000000d */
[----:B--2---:R-:W-:Y:S01]  /*2a240*/  PRMT R5, R4, 0x7632, R5 ;  /* 0x0000763204057816 */ /* 0x004fe20000000005 */
[----:B------:R-:W-:Y:S01]  /*2a250*/  IMAD R4, R20, 0x2, R3 ;  /* 0x0000000214047824 */ /* 0x000fe200078e0203 */
[----:B---3--:R-:W-:-:S02]  /*2a260*/  PRMT R8, R25, 0x7632, R8 ;  /* 0x0000763219087816 */ /* 0x008fc40000000008 */
[----:B------:R-:W-:Y:S01]  /*2a270*/  LEA.HI.X.SX32 R25, R3, R2, 0x1, P6 ;  /* 0x0000000203197211 */ /* 0x000fe200030f0eff */
[----:B------:R-:W-:Y:S02]  /*2a280*/  IMAD R3, R20, 0x2, R4 ;  /* 0x0000000214037824 */ /* 0x000fe400078e0204 */
[----:B------:R0:W-:Y:S01]  /*2a290*/  @P5 STG.E.U16 [R26.64], R8 ;  /* 0x000000081a005986 */ /* 0x0001e2000c101506 */
[----:B------:R-:W-:-:S03]  /*2a2a0*/  ISETP.LT.AND P5, PT, R12, c[0x0][0x17c], !P0 ;  /* 0x00005f000c007a0c */ /* 0x000fc600047a1270 */
[----:B------:R1:W-:Y:S01]  /*2a2b0*/  @P4 STG.E.U16 [R24.64], R5 ;  /* 0x0000000518004986 */ /* 0x0003e2000c101506 */
[----:B------:R-:W-:Y:S01]  /*2a2c0*/  IMAD R12, R20, 0x2, R3 ;  /* 0x00000002140c7824 */ /* 0x000fe200078e0203 */
[----:B0-----:R-:W-:-:S04]  /*2a2d0*/  LEA R26, P6, R4, R0, 0x1 ;  /* 0x00000000041a7211 */ /* 0x001fc800078c08ff */
[----:B------:R-:W-:Y:S01]  /*2a2e0*/  LEA.HI.X.SX32 R27, R4, R2, 0x1, P6 ;  /* 0x00000002041b7211 */ /* 0x000fe200030f0eff */
[----:B-1----:R-:W2:Y:S01]  /*2a2f0*/  LDL.LU R25, [R1+0x23c] ;  /* 0x00023c0001197983 */ /* 0x002ea20000300800 */
[----:B------:R-:W-:Y:S02]  /*2a300*/  PRMT R5, R5, 0x7632, R5 ;  /* 0x0000763205057816 */ /* 0x000fe40000000005 */
[----:B------:R-:W-:Y:S02]  /*2a310*/  LEA R4, P6, R3, R0, 0x1 ;  /* 0x0000000003047211 */ /* 0x000fe400078c08ff */
[----:B------:R-:W-:Y:S01]  /*2a320*/  ISETP.LT.AND P4, PT, R28, c[0x0][0x17c], !P0 ;  /* 0x00005f001c007a0c */ /* 0x000fe20004781270 */
[----:B------:R0:W-:Y:S04]  /*2a330*/  @P3 STG.E.U16 [R26.64], R5 ;  /* 0x000000051a003986 */ /* 0x0001e8000c101506 */
[----:B------:R-:W3:Y:S01]  /*2a340*/  LDL.LU R28, [R1+0x240] ;  /* 0x00024000011c7983 */ /* 0x000ee20000300800 */
[----:B------:R-:W-:-:S03]  /*2a350*/  ISETP.LT.AND P3, PT, R7, c[0x0][0x17c], !P0 ;  /* 0x00005f0007007a0c */ /* 0x000fc60004761270 */
[----:B------:R-:W3:Y:S01]  /*2a360*/  LDL R24, [R1+0x68] ;  /* 0x0000680001187983 */ /* 0x000ee20000100800 */
[----:B0-----:R-:W-:-:S03]  /*2a370*/  LEA.HI.X.SX32 R5, R3, R2, 0x1, P6 ;  /* 0x0000000203057211 */ /* 0x001fc600030f0eff */
[----:B------:R-:W4:Y:S01]  /*2a380*/  LDL.LU R7, [R1+0x248] ;  /* 0x0002480001077983 */ /* 0x000f220000300800 */
[----:B------:R-:W-:-:S03]  /*2a390*/  LEA R8, P6, R12, R0, 0x1 ;  /* 0x000000000c087211 */ /* 0x000fc600078c08ff */
[----:B------:R-:W4:Y:S01]  /*2a3a0*/  LDL.LU R27, [R1+0x48] ;  /* 0x00004800011b7983 */ /* 0x000f220000300800 */
[----:B------:R-:W-:-:S03]  /*2a3b0*/  LEA.HI.X.SX32 R9, R12, R2, 0x1, P6 ;  /* 0x000000020c097211 */ /* 0x000fc600030f0eff */
[----:B------:R-:W-:Y:S01]  /*2a3c0*/  @P1 STG.E.U16 [R4.64], R16 ;  /* 0x0000001004001986 */ /* 0x000fe2000c101506 */
[----:B------:R-:W-:-:S03]  /*2a3d0*/  ISETP.LT.AND P1, PT, R29, c[0x0][0x17c], !P0 ;  /* 0x00005f001d007a0c */ /* 0x000fc60004721270 */
[----:B------:R-:W4:Y:S04]  /*2a3e0*/  LDL.LU R29, [R1+0x24c] ;  /* 0x00024c00011d7983 */ /* 0x000f280000300800 */
[----:B------:R0:W-:Y:S04]  /*2a3f0*/  @P2 STG.E.U16 [R8.64], R13 ;  /* 0x0000000d08002986 */ /* 0x0001e8000c101506 */
[----:B0-----:R-:W4:Y:S04]  /*2a400*/  LDL.LU R13, [R1+0x244] ;  /* 0x00024400010d7983 */ /* 0x001f280000300800 */
[----:B------:R-:W4:Y:S04]  /*2a410*/  LDL R16, [R1+0x78] ;  /* 0x0000780001107983 */ /* 0x000f280000100800 */
[----:B------:R-:W4:Y:S01]  /*2a420*/  LDL.LU R26, [R1+0x250] ;  /* 0x00025000011a7983 */ /* 0x000f220000300800 */
[----:B------:R-:W-:-:S04]  /*2a430*/  IMAD R3, R20, 0x2, R12 ;  /* 0x0000000214037824 */ /* 0x000fc800078e020c */
[C---:B------:R-:W-:Y:S01]  /*2a440*/  IMAD R9, R20.reuse, 0x2, R3 ;  /* 0x0000000214097824 */ /* 0x040fe200078e0203 */
[----:B------:R-:W-:Y:S02]  /*2a450*/  LEA R4, P6, R3, R0, 0x1 ;  /* 0x0000000003047211 */ /* 0x000fe400078c08ff */
[----:B------:R-:W-:Y:S02]  /*2a460*/  PRMT R17, R17, 0x7632, R17 ;  /* 0x0000763211117816 */ /* 0x000fe40000000011 */
[----:B------:R-:W-:Y:S01]  /*2a470*/  LEA.HI.X.SX32 R5, R3, R2, 0x1, P6 ;  /* 0x0000000203057211 */ /* 0x000fe200030f0eff */
[C---:B------:R-:W-:Y:S01]  /*2a480*/  IMAD R3, R20.reuse, 0x2, R9 ;  /* 0x0000000214037824 */ /* 0x040fe200078e0209 */
[----:B------:R-:W-:Y:S02]  /*2a490*/  LEA R8, P6, R9, R0, 0x1 ;  /* 0x0000000009087211 */ /* 0x000fe400078c08ff */
[----:B------:R-:W-:Y:S01]  /*2a4a0*/  PRMT R21, R21, 0x7632, R21 ;  /* 0x0000763215157816 */ /* 0x000fe20000000015 */
        /* <DEDUP_REMOVED lines=10> */
[----:B--2---:R-:W-:Y:S02]  /*2a550*/  ISETP.LT.AND P2, PT, R25, c[0x0][0x17c], !P0 ;  /* 0x00005f0019007a0c */ /* 0x004fe40004741270 */
[----:B------:R-:W2:Y:S04]  /*2a560*/  LDL.LU R25, [R1+0x254] ;  /* 0x0002540001197983 */ /* 0x000ea80000300800 */
[----:B---3--:R0:W-:Y:S01]  /*2a570*/  @P3 STG.E.U16 [R4.64], R24 ;  /* 0x0000001804003986 */ /* 0x0081e2000c101506 */
[----:B------:R-:W-:-:S03]  /*2a580*/  ISETP.LT.AND P5, PT, R28, c[0x0][0x17c], !P0 ;  /* 0x00005f001c007a0c */ /* 0x000fc600047a1270 */
[----:B------:R-:W3:Y:S01]  /*2a590*/  LDL.LU R28, [R1+0xa8] ;  /* 0x0000a800011c7983 */ /* 0x000ee20000300800 */
[----:B----4-:R-:W-:-:S03]  /*2a5a0*/  ISETP.LT.AND P3, PT, R7, c[0x0][0x17c], !P0 ;  /* 0x00005f0007007a0c */ /* 0x010fc60004761270 */
[----:B------:R-:W4:Y:S01]  /*2a5b0*/  LDL.LU R21, [R1+0x258] ;  /* 0x0002580001157983 */ /* 0x000f220000300800 */
[----:B0-----:R-:W-:-:S03]  /*2a5c0*/  LEA R4, P6, R3, R0, 0x1 ;  /* 0x0000000003047211 */ /* 0x001fc600078c08ff */
[----:B------:R0:W-:Y:S01]  /*2a5d0*/  @P1 STG.E.U16 [R8.64], R27 ;  /* 0x0000001b08001986 */ /* 0x0001e2000c101506 */
[----:B------:R-:W-:Y:S01]  /*2a5e0*/  LEA.HI.X.SX32 R5, R3, R2, 0x1, P6 ;  /* 0x0000000203057211 */ /* 0x000fe200030f0eff */
[----:B------:R-:W-:Y:S02]  /*2a5f0*/  IMAD R3, R20, 0x2, R12 ;  /* 0x0000000214037824 */ /* 0x000fe400078e020c */
[----:B------:R-:W2:Y:S01]  /*2a600*/  LDL R7, [R1+0x98] ;  /* 0x0000980001077983 */ /* 0x000ea20000100800 */
[----:B------:R-:W-:-:S03]  /*2a610*/  ISETP.LT.AND P1, PT, R29, c[0x0][0x17c], !P0 ;  /* 0x00005f001d007a0c */ /* 0x000fc60004721270 */
[----:B------:R-:W2:Y:S01]  /*2a620*/  LDL.LU R17, [R1+0x88] ;  /* 0x0000880001117983 */ /* 0x000ea20000300800 */
[----:B0-----:R-:W-:-:S03]  /*2a630*/  LEA R8, P6, R12, R0, 0x1 ;  /* 0x000000000c087211 */ /* 0x001fc600078c08ff */
[----:B------:R-:W2:Y:S01]  /*2a640*/  LDL.LU R24, [R1+0x260] ;  /* 0x0002600001187983 */ /* 0x000ea20000300800 */
[----:B------:R-:W-:-:S03]  /*2a650*/  LEA.HI.X.SX32 R9, R12, R2, 0x1, P6 ;  /* 0x000000020c097211 */ /* 0x000fc600030f0eff */
[----:B------:R-:W2:Y:S01]  /*2a660*/  LDL.LU R29, [R1+0x8] ;  /* 0x00000800011d7983 */ /* 0x000ea20000300800 */
[----:B------:R-:W-:-:S03]  /*2a670*/  ISETP.LT.AND P4, PT, R13, c[0x0][0x17c], !P0 ;  /* 0x00005f000d007a0c */ /* 0x000fc60004781270 */
[----:B------:R-:W2:Y:S04]  /*2a680*/  LDL.LU R13, [R1+0x58] ;  /* 0x00005800010d7983 */ /* 0x000ea80000300800 */
[----:B------:R0:W-:Y:S01]  /*2a690*/  @P2 STG.E.U16 [R4.64], R16 ;  /* 0x0000001004002986 */ /* 0x0001e2000c101506 */
[----:B------:R-:W-:Y:S01]  /*2a6a0*/  IMAD R12, R20, 0x2, R3 ;  /* 0x00000002140c7824 */ /* 0x000fe200078e0203 */
[----:B------:R-:W-:Y:S02]  /*2a6b0*/  ISETP.LT.AND P2, PT, R26, c[0x0][0x17c], !P0 ;  /* 0x00005f001a007a0c */ /* 0x000fe40004741270 */
[C---:B0-----:R-:W-:Y:S01]  /*2a6c0*/  LEA R4, P6, R3.reuse, R0, 0x1 ;  /* 0x0000000003047211 */ /* 0x041fe200078c08ff */
[----:B------:R-:W2:Y:S03]  /*2a6d0*/  LDL.LU R16, [R1+0x268] ;  /* 0x0002680001107983 */ /* 0x000ea60000300800 */
[----:B------:R-:W-:Y:S01]  /*2a6e0*/  LEA.HI.X.SX32 R5, R3, R2, 0x1, P6 ;  /* 0x0000000203057211 */ /* 0x000fe200030f0eff */
[----:B------:R-:W2:Y:S04]  /*2a6f0*/  LDL.LU R26, [R1+0x38] ;  /* 0x00003800011a7983 */ /* 0x000ea80000300800 */
[----:B------:R-:W2:Y:S04]  /*2a700*/  LDL R3, [R1+0x18] ;  /* 0x0000180001037983 */ /* 0x000ea80000100800 */
[----:B--2---:R0:W-:Y:S01]  /*2a710*/  @P5 STG.E.U16 [R8.64], R3 ;  /* 0x0000000308005986 */ /* 0x0041e2000c101506 */
[----:B------:R-:W-:-:S03]  /*2a720*/  ISETP.LT.AND P5, PT, R25, c[0x0][0x17c], !P0 ;  /* 0x00005f0019007a0c */ /* 0x000fc600047a1270 */
[----:B---3--:R1:W-:Y:S01]  /*2a730*/  @P4 STG.E.U16 [R4.64], R28 ;  /* 0x0000001c04004986 */ /* 0x0083e2000c101506 */
[----:B0-----:R-:W-:Y:S01]  /*2a740*/  LEA R8, P6, R12, R0, 0x1 ;  /* 0x000000000c087211 */ /* 0x001fe200078c08ff */
[----:B------:R-:W-:Y:S02]  /*2a750*/  IMAD R3, R20, 0x2, R12 ;  /* 0x0000000214037824 */ /* 0x000fe400078e020c */
[----:B------:R-:W2:Y:S01]  /*2a760*/  LDL.LU R25, [R1+0x28] ;  /* 0x0000280001197983 */ /* 0x000ea20000300800 */
[----:B------:R-:W-:Y:S02]  /*2a770*/  LEA.HI.X.SX32 R9, R12, R2, 0x1, P6 ;  /* 0x000000020c097211 */ /* 0x000fe400030f0eff */
[----:B-1----:R-:W-:Y:S01]  /*2a780*/  LEA R4, P6, R3, R0, 0x1 ;  /* 0x0000000003047211 */ /* 0x002fe200078c08ff */
[----:B------:R-:W-:Y:S01]  /*2a790*/  IMAD R12, R20, 0x2, R3 ;  /* 0x00000002140c7824 */ /* 0x000fe200078e0203 */
[----:B----4-:R-:W-:Y:S02]  /*2a7a0*/  ISETP.LT.AND P4, PT, R21, c[0x0][0x17c], !P0 ;  /* 0x00005f0015007a0c */ /* 0x010fe40004781270 */
[----:B------:R-:W3:Y:S01]  /*2a7b0*/  LDL.LU R21, [R1+0x270] ;  /* 0x0002700001157983 */ /* 0x000ee20000300800 */
[----:B------:R-:W-:-:S03]  /*2a7c0*/  LEA.HI.X.SX32 R5, R3, R2, 0x1, P6 ;  /* 0x0000000203057211 */ /* 0x000fc600030f0eff */
[----:B------:R-:W4:Y:S04]  /*2a7d0*/  LDL.LU R3, [R1+0x25c] ;  /* 0x00025c0001037983 */ /* 0x000f280000300800 */
[----:B------:R0:W-:Y:S04]  /*2a7e0*/  @P3 STG.E.U16 [R8.64], R7 ;  /* 0x0000000708003986 */ /* 0x0001e8000c101506 */
[----:B------:R1:W-:Y:S01]  /*2a7f0*/  @P1 STG.E.U16 [R4.64], R17 ;  /* 0x0000001104001986 */ /* 0x0003e2000c101506 */
[----:B0-----:R-:W-:-:S03]  /*2a800*/  LEA R8, P6, R12, R0, 0x1 ;  /* 0x000000000c087211 */ /* 0x001fc600078c08ff */
[----:B------:R-:W2:Y:S01]  /*2a810*/  LDL.LU R7, [R1+0x980] ;  /* 0x0009800001077983 */ /* 0x000ea20000300800 */
[----:B------:R-:W-:Y:S02]  /*2a820*/  LEA.HI.X.SX32 R9, R12, R2, 0x1, P6 ;  /* 0x000000020c097211 */ /* 0x000fe400030f0eff */
[----:B------:R-:W-:Y:S02]  /*2a830*/  ISETP.LT.AND P1, PT, R24, c[0x0][0x17c], !P0 ;  /* 0x00005f0018007a0c */ /* 0x000fe40004721270 */
[----:B------:R-:W2:Y:S01]  /*2a840*/  LDL.LU R24, [R1+0x278] ;  /* 0x0002780001187983 */ /* 0x000ea20000300800 */
[----:B----4-:R-:W-:Y:S01]  /*2a850*/  ISETP.LT.AND P3, PT, R3, c[0x0][0x17c], !P0 ;  /* 0x00005f0003007a0c */ /* 0x010fe20004761270 */
[----:B------:R-:W-:-:S05]  /*2a860*/  IMAD R3, R20, 0x2, R12 ;  /* 0x0000000214037824 */ /* 0x000fca00078e020c */
[----:B-1----:R-:W-:Y:S01]  /*2a870*/  LEA R4, P6, R3, R0, 0x1 ;  /* 0x0000000003047211 */ /* 0x002fe200078c08ff */
[----:B------:R-:W-:-:S03]  /*2a880*/  IMAD R12, R20, 0x2, R3 ;  /* 0x00000002140c7824 */ /* 0x000fc600078e0203 */
[----:B------:R-:W-:Y:S02]  /*2a890*/  LEA.HI.X.SX32 R5, R3, R2, 0x1, P6 ;  /* 0x0000000203057211 */ /* 0x000fe400030f0eff */
[----:B------:R-:W4:Y:S04]  /*2a8a0*/  LDL.LU R3, [R1+0x264] ;  /* 0x0002640001037983 */ /* 0x000f280000300800 */
[----:B------:R0:W-:Y:S04]  /*2a8b0*/  @P2 STG.E.U16 [R8.64], R29 ;  /* 0x0000001d08002986 */ /* 0x0001e8000c101506 */
[----:B------:R1:W-:Y:S01]  /*2a8c0*/  @P5 STG.E.U16 [R4.64], R13 ;  /* 0x0000000d04005986 */ /* 0x0003e2000c101506 */
[----:B0-----:R-:W-:-:S04]  /*2a8d0*/  LEA R8, P6, R12, R0, 0x1 ;  /* 0x000000000c087211 */ /* 0x001fc800078c08ff */
[----:B------:R-:W-:Y:S02]  /*2a8e0*/  LEA.HI.X.SX32 R9, R12, R2, 0x1, P6 ;  /* 0x000000020c097211 */ /* 0x000fe400030f0eff */
[----:B------:R-:W-:Y:S02]  /*2a8f0*/  ISETP.LT.AND P5, PT, R16, c[0x0][0x17c], !P0 ;  /* 0x00005f0010007a0c */ /* 0x000fe400047a1270 */
[----:B------:R-:W3:Y:S01]  /*2a900*/  LDL.LU R16, [R1+0x284] ;  /* 0x0002840001107983 */ /* 0x000ee20000300800 */
[----:B----4-:R-:W-:Y:S01]  /*2a910*/  ISETP.LT.AND P2, PT, R3, c[0x0][0x17c], !P0 ;  /* 0x00005f0003007a0c */ /* 0x010fe20004741270 */
[----:B------:R-:W-:-:S05]  /*2a920*/  IMAD R3, R20, 0x2, R12 ;  /* 0x0000000214037824 */ /* 0x000fca00078e020c */
[----:B-1----:R-:W-:Y:S01]  /*2a930*/  LEA R4, P6, R3, R0, 0x1 ;  /* 0x0000000003047211 */ /* 0x002fe200078c08ff */
[----:B------:R-:W-:-:S03]  /*2a940*/  IMAD R12, R20, 0x2, R3 ;  /* 0x00000002140c7824 */ /* 0x000fc600078e0203 */
[----:B------:R-:W-:Y:S02]  /*2a950*/  LEA.HI.X.SX32 R5, R3, R2, 0x1, P6 ;  /* 0x0000000203057211 */ /* 0x000fe400030f0eff */
[----:B------:R-:W4:Y:S04]  /*2a960*/  LDL.LU R3, [R1+0x26c] ;  /* 0x00026c0001037983 */ /* 0x000f280000300800 */
[----:B------:R0:W-:Y:S04]  /*2a970*/  @P4 STG.E.U16 [R8.64], R26 ;  /* 0x0000001a08004986 */ /* 0x0001e8000c101506 */
[----:B--2---:R1:W-:Y:S01]  /*2a980*/  @P3 STG.E.U16 [R4.64], R25 ;  /* 0x0000001904003986 */ /* 0x0043e2000c101506 */
[----:B0-----:R-:W-:-:S04]  /*2a990*/  LEA R8, P6, R12, R0, 0x1 ;  /* 0x000000000c087211 */ /* 0x001fc800078c08ff */
[----:B------:R-:W-:Y:S02]  /*2a9a0*/  LEA.HI.X.SX32 R9, R12, R2, 0x1, P6 ;  /* 0x000000020c097211 */ /* 0x000fe400030f0eff */
[----:B---3--:R-:W-:Y:S02]  /*2a9b0*/  ISETP.LT.AND P3, PT, R21, c[0x0][0x17c], !P0 ;  /* 0x00005f0015007a0c */ /* 0x008fe40004761270 */
[----:B------:R-:W2:Y:S01]  /*2a9c0*/  LDL.LU R21, [R1+0x288] ;  /* 0x0002880001157983 */ /* 0x000ea20000300800 */
[----:B----4-:R-:W-:Y:S01]  /*2a9d0*/  ISETP.LT.AND P4, PT, R3, c[0x0][0x17c], !P0 ;  /* 0x00005f0003007a0c */ /* 0x010fe20004781270 */
[----:B------:R-:W-:-:S05]  /*2a9e0*/  IMAD R3, R20, 0x2, R12 ;  /* 0x0000000214037824 */ /* 0x000fca00078e020c */
[----:B-1----:R-:W-:Y:S01]  /*2a9f0*/  LEA R4, P6, R3, R0, 0x1 ;  /* 0x0000000003047211 */ /* 0x002fe200078c08ff */
[----:B------:R-:W-:-:S03]  /*2aa00*/  IMAD R12, R20, 0x2, R3 ;  /* 0x00000002140c7824 */ /* 0x000fc600078e0203 */
[----:B------:R-:W-:Y:S02]  /*2aa10*/  LEA.HI.X.SX32 R5, R3, R2, 0x1, P6 ;  /* 0x0000000203057211 */ /* 0x000fe400030f0eff */
[----:B------:R-:W3:Y:S04]  /*2aa20*/  LDL.LU R3, [R1+0x274] ;  /* 0x0002740001037983 */ /* 0x000ee80000300800 */
[----:B------:R0:W-:Y:S04]  /*2aa30*/  @P1 STG.E.U16 [R8.64], R6 ;  /* 0x0000000608001986 */ /* 0x0001e8000c101506 */
[----:B------:R1:W-:Y:S01]  /*2aa40*/  @P2 STG.E.U16 [R4.64], R10 ;  /* 0x0000000a04002986 */ /* 0x0003e2000c101506 */
[----:B0-----:R-:W-:-:S04]  /*2aa50*/  LEA R8, P6, R12, R0, 0x1 ;  /* 0x000000000c087211 */ /* 0x001fc800078c08ff */
[----:B------:R-:W-:Y:S02]  /*2aa60*/  LEA.HI.X.SX32 R9, R12, R2, 0x1, P6 ;  /* 0x000000020c097211 */ /* 0x000fe400030f0eff */
[----:B------:R-:W-:Y:S02]  /*2aa70*/  ISETP.LT.AND P2, PT, R24, c[0x0][0x17c], !P0 ;  /* 0x00005f0018007a0c */ /* 0x000fe40004741270 */
[----:B------:R-:W4:Y:S01]  /*2aa80*/  LDL.LU R24, [R1+0x28c] ;  /* 0x00028c0001187983 */ /* 0x000f220000300800 */
[----:B---3--:R-:W-:Y:S01]  /*2aa90*/  ISETP.LT.AND P1, PT, R3, c[0x0][0x17c], !P0 ;  /* 0x00005f0003007a0c */ /* 0x008fe20004721270 */
[----:B------:R-:W-:-:S05]  /*2aaa0*/  IMAD R3, R20, 0x2, R12 ;  /* 0x0000000214037824 */ /* 0x000fca00078e020c */
[----:B-1----:R-:W-:Y:S01]  /*2aab0*/  LEA R4, P6, R3, R0, 0x1 ;  /* 0x0000000003047211 */ /* 0x002fe200078c08ff */
[----:B------:R-:W-:-:S03]  /*2aac0*/  IMAD R12, R20, 0x2, R3 ;  /* 0x00000002140c7824 */ /* 0x000fc600078e0203 */
[----:B------:R-:W-:Y:S02]  /*2aad0*/  LEA.HI.X.SX32 R5, R3, R2, 0x1, P6 ;  /* 0x0000000203057211 */ /* 0x000fe400030f0eff */
[----:B------:R-:W3:Y:S04]  /*2aae0*/  LDL.LU R3, [R1+0x27c] ;  /* 0x00027c0001037983 */ /* 0x000ee80000300800 */
[----:B------:R0:W-:Y:S02]  /*2aaf0*/  @P5 STG.E.U16 [R8.64], R14 ;  /* 0x0000000e08005986 */ /* 0x0001e4000c101506 */
[----:B0-----:R-:W-:-:S04]  /*2ab00*/  LEA R8, P6, R12, R0, 0x1 ;  /* 0x000000000c087211 */ /* 0x001fc800078c08ff */
[----:B------:R-:W-:Y:S02]  /*2ab10*/  LEA.HI.X.SX32 R9, R12, R2, 0x1, P6 ;  /* 0x000000020c097211 */ /* 0x000fe400030f0eff */
[----:B---3--:R-:W-:Y:S01]  /*2ab20*/  ISETP.LT.AND P5, PT, R3, c[0x0][0x17c], !P0 ;  /* 0x00005f0003007a0c */ /* 0x008fe200047a1270 */
[----:B------:R-:W-:Y:S02]  /*2ab30*/  IMAD R3, R20, 0x2, R12 ;  /* 0x0000000214037824 */ /* 0x000fe400078e020c */
[----:B------:R-:W3:Y:S04]  /*2ab40*/  LDL.LU R12, [R1+0x280] ;  /* 0x00028000010c7983 */ /* 0x000ee80000300800 */
[----:B------:R0:W-:Y:S04]  /*2ab50*/  @P4 STG.E.U16 [R4.64], R18 ;  /* 0x0000001204004986 */ /* 0x0001e8000c101506 */
[----:B------:R1:W-:Y:S01]  /*2ab60*/  @P3 STG.E.U16 [R8.64], R22 ;  /* 0x0000001608003986 */ /* 0x0003e2000c101506 */
[----:B------:R-:W-:-:S03]  /*2ab70*/  ISETP.LT.AND P3, PT, R16, c[0x0][0x17c], !P0 ;  /* 0x00005f0010007a0c */ /* 0x000fc60004761270 */
[----:B------:R-:W2:Y:S01]  /*2ab80*/  LDL.LU R16, [R1+0x294] ;  /* 0x0002940001107983 */ /* 0x000ea20000300800 */
[----:B0-----:R-:W-:-:S04]  /*2ab90*/  LEA R4, P6, R3, R0, 0x1 ;  /* 0x0000000003047211 */ /* 0x001fc800078c08ff */
[----:B------:R-:W-:Y:S02]  /*2aba0*/  LEA.HI.X.SX32 R5, R3, R2, 0x1, P6 ;  /* 0x0000000203057211 */ /* 0x000fe400030f0eff */
[----:B---3--:R-:W-:Y:S01]  /*2abb0*/  ISETP.LT.AND P4, PT, R12, c[0x0][0x17c], !P0 ;  /* 0x00005f000c007a0c */ /* 0x008fe20004781270 */
[----:B------:R-:W-:Y:S02]  /*2abc0*/  IMAD R12, R20, 0x2, R3 ;  /* 0x00000002140c7824 */ /* 0x000fe400078e0203 */
[----:B------:R-:W3:Y:S03]  /*2abd0*/  LDL.LU R3, [R1+0x68] ;  /* 0x0000680001037983 */ /* 0x000ee60000300800 */
[----:B-1----:R-:W-:Y:S02]  /*2abe0*/  LEA R8, P6, R12, R0, 0x1 ;  /* 0x000000000c087211 */ /* 0x002fe400078c08ff */
[----:B------:R-:W-:-:S02]  /*2abf0*/  PRMT R6, R27, 0x7632, R6 ;  /* 0x000076321b067816 */ /* 0x000fc40000000006 */
[----:B------:R-:W-:Y:S01]  /*2ac00*/  LEA.HI.X.SX32 R9, R12, R2, 0x1, P6 ;  /* 0x000000020c097211 */ /* 0x000fe200030f0eff */
[----:B------:R-:W2:Y:S01]  /*2ac10*/  LDL.LU R27, [R1+0x298] ;  /* 0x00029800011b7983 */ /* 0x000ea20000300800 */
[----:B---3--:R-:W-:Y:S01]  /*2ac20*/  PRMT R10, R3, 0x7632, R10 ;  /* 0x00007632030a7816 */ /* 0x008fe2000000000a */
[----:B------:R-:W-:Y:S02]  /*2ac30*/  IMAD R3, R20, 0x2, R12 ;  /* 0x0000000214037824 */ /* 0x000fe400078e020c */
[----:B------:R-:W3:Y:S04]  /*2ac40*/  LDL.LU R12, [R1+0x18] ;  /* 0x00001800010c7983 */ /* 0x000ee80000300800 */
[----:B------:R-:W-:Y:S01]  /*2ac50*/  @P1 STG.E.U16 [R4.64], R10 ;  /* 0x0000000a04001986 */ /* 0x000fe2000c101506 */
[----:B--2---:R-:W-:-:S03]  /*2ac60*/  ISETP.LT.AND P1, PT, R21, c[0x0][0x17c], !P0 ;  /* 0x00005f0015007a0c */ /* 0x004fc60004721270 */
[----:B------:R-:W2:Y:S04]  /*2ac70*/  LDL.LU R21, [R1+0x29c] ;  /* 0x00029c0001157983 */ /* 0x000ea80000300800 */
[----:B------:R0:W-:Y:S04]  /*2ac80*/  @P2 STG.E.U16 [R8.64], R6 ;  /* 0x0000000608002986 */ /* 0x0001e8000c101506 */
[----:B0-----:R-:W2:Y:S01]  /*2ac90*/  LDL.LU R8, [R1+0x78] ;  /* 0x0000780001087983 */ /* 0x001ea20000300800 */
[----:B------:R-:W-:-:S04]  /*2aca0*/  LEA R4, P6, R3, R0, 0x1 ;  /* 0x0000000003047211 */ /* 0x000fc800078c08ff */
[----:B------:R-:W-:Y:S02]  /*2acb0*/  LEA.HI.X.SX32 R5, R3, R2, 0x1, P6 ;  /* 0x0000000203057211 */ /* 0x000fe400030f0eff */
[----:B----4-:R-:W-:Y:S02]  /*2acc0*/  ISETP.LT.AND P2, PT, R24, c[0x0][0x17c], !P0 ;  /* 0x00005f0018007a0c */ /* 0x010fe40004741270 */
[----:B------:R-:W4:Y:S01]  /*2acd0*/  LDL.LU R24, [R1+0x2a0] ;  /* 0x0002a00001187983 */ /* 0x000f220000300800 */
[----:B--2---:R-:W-:-:S05]  /*2ace0*/  PRMT R6, R8, 0x7632, R6 ;  /* 0x0000763208067816 */ /* 0x004fca0000000006 */
[----:B------:R0:W-:Y:S04]  /*2acf0*/  @P5 STG.E.U16 [R4.64], R6 ;  /* 0x0000000604005986 */ /* 0x0001e8000c101506 */
[----:B0-----:R-:W2:Y:S01]  /*2ad00*/  LDL.LU R5, [R1+0x290] ;  /* 0x0002900001057983 */ /* 0x001ea20000300800 */
[----:B------:R-:W-:-:S04]  /*2ad10*/  IMAD R9, R20, 0x2, R3 ;  /* 0x0000000214097824 */ /* 0x000fc800078e0203 */
[----:B------:R-:W-:Y:S01]  /*2ad20*/  IMAD R3, R20, 0x2, R9 ;  /* 0x0000000214037824 */ /* 0x000fe200078e0209 */
[----:B------:R-:W-:-:S04]  /*2ad30*/  LEA R8, P6, R9, R0, 0x1 ;  /* 0x0000000009087211 */ /* 0x000fc800078c08ff */
[----:B------:R-:W-:Y:S02]  /*2ad40*/  LEA.HI.X.SX32 R9, R9, R2, 0x1, P6 ;  /* 0x0000000209097211 */ /* 0x000fe400030f0eff */
[----:B------:R-:W-:Y:S02]  /*2ad50*/  LEA R4, P6, R3, R0, 0x1 ;  /* 0x0000000003047211 */ /* 0x000fe400078c08ff */
[----:B---3--:R-:W-:Y:S01]  /*2ad60*/  PRMT R10, R12, 0x7632, R10 ;  /* 0x000076320c0a7816 */ /* 0x008fe2000000000a */
[----:B------:R-:W-:Y:S01]  /*2ad70*/  IMAD R12, R20, 0x2, R3 ;  /* 0x00000002140c7824 */ /* 0x000fe200078e0203 */
[----:B------:R-:W-:Y:S02]  /*2ad80*/  PRMT R6, R28, 0x7632, R6 ;  /* 0x000076321c067816 */ /* 0x000fe40000000006 */
[----:B------:R-:W3:Y:S01]  /*2ad90*/  LDL.LU R28, [R1+0x2ac] ;  /* 0x0002ac00011c7983 */ /* 0x000ee20000300800 */
[----:B--2---:R-:W-:Y:S02]  /*2ada0*/  ISETP.LT.AND P5, PT, R5, c[0x0][0x17c], !P0 ;  /* 0x00005f0005007a0c */ /* 0x004fe400047a1270 */
[----:B------:R-:W-:-:S02]  /*2adb0*/  LEA.HI.X.SX32 R5, R3, R2, 0x1, P6 ;  /* 0x0000000203057211 */ /* 0x000fc400030f0eff */
[----:B------:R-:W2:Y:S04]  /*2adc0*/  LDL.LU R3, [R1+0x98] ;  /* 0x0000980001037983 */ /* 0x000ea80000300800 */
[----:B------:R0:W-:Y:S04]  /*2add0*/  @P4 STG.E.U16 [R8.64], R10 ;  /* 0x0000000a08004986 */ /* 0x0001e8000c101506 */
[----:B------:R1:W-:Y:S01]  /*2ade0*/  @P3 STG.E.U16 [R4.64], R6 ;  /* 0x0000000604003986 */ /* 0x0003e2000c101506 */
[----:B0-----:R-:W-:-:S04]  /*2adf0*/  LEA R8, P6, R12, R0, 0x1 ;  /* 0x000000000c087211 */ /* 0x001fc800078c08ff */
[----:B------:R-:W-:Y:S02]  /*2ae00*/  LEA.HI.X.SX32 R9, R12, R2, 0x1, P6 ;  /* 0x000000020c097211 */ /* 0x000fe400030f0eff */
[----:B------:R-:W-:Y:S02]  /*2ae10*/  ISETP.LT.AND P4, PT, R16, c[0x0][0x17c], !P0 ;  /* 0x00005f0010007a0c */ /* 0x000fe40004781270 */
[----:B------:R-:W3:Y:S01]  /*2ae20*/  LDL.LU R16, [R1+0x2b0] ;  /* 0x0002b00001107983 */ /* 0x000ee20000300800 */
[----:B------:R-:W-:-:S03]  /*2ae30*/  ISETP.LT.AND P3, PT, R27, c[0x0][0x17c], !P0 ;  /* 0x00005f001b007a0c */ /* 0x000fc60004761270 */
[----:B------:R-:W3:Y:S01]  /*2ae40*/  LDL.LU R27, [R1+0x2b8] ;  /* 0x0002b800011b7983 */ /* 0x000ee20000300800 */
[----:B-1----:R-:W-:Y:S01]  /*2ae50*/  IMAD R5, R20, 0x2, R12 ;  /* 0x0000000214057824 */ /* 0x002fe200078e020c */
[----:B--2---:R-:W-:-:S05]  /*2ae60*/  PRMT R6, R3, 0x7632, R6 ;  /* 0x0000763203067816 */ /* 0x004fca0000000006 */
[----:B------:R0:W-:Y:S02]  /*2ae70*/  @P1 STG.E.U16 [R8.64], R6 ;  /* 0x0000000608001986 */ /* 0x0001e4000c101506 */
[----:B0-----:R-:W-:Y:S02]  /*2ae80*/  PRMT R6, R29, 0x7632, R6 ;  /* 0x000076321d067816 */ /* 0x001fe40000000006 */
[----:B------:R-:W2:Y:S01]  /*2ae90*/  LDL.LU R29, [R1+0x2bc] ;  /* 0x0002bc00011d7983 */ /* 0x000ea20000300800 */
[C---:B------:R-:W-:Y:S01]  /*2aea0*/  IMAD R3, R20.reuse, 0x2, R5 ;  /* 0x0000000214037824 */ /* 0x040fe200078e0205 */
[----:B------:R-:W-:Y:S02]  /*2aeb0*/  LEA R4, P6, R5, R0, 0x1 ;  /* 0x0000000005047211 */ /* 0x000fe400078c08ff */
[----:B------:R-:W-:Y:S02]  /*2aec0*/  PRMT R10, R17, 0x7632, R10 ;  /* 0x00007632110a7816 */ /* 0x000fe4000000000a */
[----:B------:R-:W-:Y:S01]  /*2aed0*/  LEA.HI.X.SX32 R5, R5, R2, 0x1, P6 ;  /* 0x0000000205057211 */ /* 0x000fe200030f0eff */
[----:B------:R-:W-:Y:S01]  /*2aee0*/  IMAD R12, R20, 0x2, R3 ;  /* 0x00000002140c7824 */ /* 0x000fe200078e0203 */
[----:B------:R-:W-:-:S03]  /*2aef0*/  LEA R8, P6, R3, R0, 0x1 ;  /* 0x0000000003087211 */ /* 0x000fc600078c08ff */
[----:B------:R0:W-:Y:S01]  /*2af00*/  @P2 STG.E.U16 [R4.64], R10 ;  /* 0x0000000a04002986 */ /* 0x0001e2000c101506 */
[----:B------:R-:W-:Y:S01]  /*2af10*/  LEA.HI.X.SX32 R9, R3, R2, 0x1, P6 ;  /* 0x0000000203097211 */ /* 0x000fe200030f0eff */
[----:B------:R-:W-:Y:S01]  /*2af20*/  IMAD R3, R20, 0x2, R12 ;  /* 0x0000000214037824 */ /* 0x000fe200078e020c */
[----:B------:R-:W-:-:S03]  /*2af30*/  ISETP.LT.AND P1, PT, R21, c[0x0][0x17c], !P0 ;  /* 0x00005f0015007a0c */ /* 0x000fc60004721270 */
[----:B------:R1:W-:Y:S01]  /*2af40*/  @P5 STG.E.U16 [R8.64], R6 ;  /* 0x0000000608005986 */ /* 0x0003e2000c101506 */
[----:B0-----:R-:W-:-:S04]  /*2af50*/  LEA R4, P6, R12, R0, 0x1 ;  /* 0x000000000c047211 */ /* 0x001fc800078c08ff */
[----:B------:R-:W-:Y:S01]  /*2af60*/  LEA.HI.X.SX32 R5, R12, R2, 0x1, P6 ;  /* 0x000000020c057211 */ /* 0x000fe200030f0eff */
[----:B------:R-:W-:Y:S01]  /*2af70*/  IMAD R12, R20, 0x2, R3 ;  /* 0x00000002140c7824 */ /* 0x000fe200078e0203 */
[----:B-1----:R-:W-:Y:S02]  /*2af80*/  PRMT R6, R13, 0x7632, R6 ;  /* 0x000076320d067816 */ /* 0x002fe40000000006 */
[----:B------:R-:W-:-:S03]  /*2af90*/  LEA R8, P6, R3, R0, 0x1 ;  /* 0x0000000003087211 */ /* 0x000fc600078c08ff */
[----:B------:R0:W-:Y:S01]  /*2afa0*/  @P4 STG.E.U16 [R4.64], R6 ;  /* 0x0000000604004986 */ /* 0x0001e2000c101506 */
[----:B------:R-:W-:Y:S02]  /*2afb0*/  LEA.HI.X.SX32 R9, R3, R2, 0x1, P6 ;  /* 0x0000000203097211 */ /* 0x000fe400030f0eff */
[----:B------:R-:W-:Y:S02]  /*2afc0*/  PRMT R10, R26, 0x7632, R10 ;  /* 0x000076321a0a7816 */ /* 0x000fe4000000000a */
[----:B----4-:R-:W-:Y:S02]  /*2afd0*/  ISETP.LT.AND P2, PT, R24, c[0x0][0x17c], !P0 ;  /* 0x00005f0018007a0c */ /* 0x010fe40004741270 */
[----:B------:R-:W4:Y:S01]  /*2afe0*/  LDL.LU R24, [R1+0x2c0] ;  /* 0x0002c00001187983 */ /* 0x000f220000300800 */
[----:B0-----:R-:W-:Y:S02]  /*2aff0*/  LEA R4, P6, R12, R0, 0x1 ;  /* 0x000000000c047211 */ /* 0x001fe400078c08ff */
[----:B------:R-:W-:-:S02]  /*2b000*/  PRMT R6, R25, 0x7632, R6 ;  /* 0x0000763219067816 */ /* 0x000fc40000000006 */
[----:B------:R-:W-:Y:S02]  /*2b010*/  LEA.HI.X.SX32 R5, R12, R2, 0x1, P6 ;  /* 0x000000020c057211 */ /* 0x000fe400030f0eff */
[----:B---3--:R-:W-:Y:S01]  /*2b020*/  ISETP.LT.AND P5, PT, R28, c[0x0][0x17c], !P0 ;  /* 0x00005f001c007a0c */ /* 0x008fe200047a1270 */
[----:B------:R-:W-:Y:S04]  /*2b030*/  @P3 STG.E.U16 [R8.64], R10 ;  /* 0x0000000a08003986 */ /* 0x000fe8000c101506 */
[----:B------:R-:W3:Y:S04]  /*2b040*/  LDL.LU R28, [R1+0x2c4] ;  /* 0x0002c400011c7983 */ /* 0x000ee80000300800 */
[----:B------:R-:W3:Y:S04]  /*2b050*/  LDL.LU R25, [R1+0x2c8] ;  /* 0x0002c80001197983 */ /* 0x000ee80000300800 */
[----:B------:R0:W-:Y:S01]  /*2b060*/  @P1 STG.E.U16 [R4.64], R6 ;  /* 0x0000000604001986 */ /* 0x0001e2000c101506 */
[----:B--2---:R-:W-:-:S03]  /*2b070*/  ISETP.LT.AND P1, PT, R29, c[0x0][0x17c], !P0 ;  /* 0x00005f001d007a0c */ /* 0x004fc60004721270 */
[----:B------:R-:W2:Y:S01]  /*2b080*/  LDL.LU R29, [R1+0x2cc] ;  /* 0x0002cc00011d7983 */ /* 0x000ea20000300800 */
[----:B------:R-:W-:Y:S01]  /*2b090*/  IMAD R3, R20, 0x2, R12 ;  /* 0x0000000214037824 */ /* 0x000fe200078e020c */
[----:B0-----:R-:W-:Y:S02]  /*2b0a0*/  PRMT R6, R6, 0x7632, R6 ;  /* 0x0000763206067816 */ /* 0x001fe40000000006 */
[----:B------:R-:W-:Y:S01]  /*2b0b0*/  ISETP.LT.AND P4, PT, R16, c[0x0][0x17c], !P0 ;  /* 0x00005f0010007a0c */ /* 0x000fe20004781270 */
[C---:B------:R-:W-:Y:S01]  /*2b0c0*/  IMAD R5, R20.reuse, 0x2, R3 ;  /* 0x0000000214057824 */ /* 0x040fe200078e0203 */
[C---:B------:R-:W-:Y:S01]  /*2b0d0*/  LEA R8, P6, R3.reuse, R0, 0x1 ;  /* 0x0000000003087211 */ /* 0x040fe200078c08ff */
[----:B------:R-:W2:Y:S03]  /*2b0e0*/  LDL.LU R26, [R1+0x2d0] ;  /* 0x0002d000011a7983 */ /* 0x000ea60000300800 */
[----:B------:R-:W-:Y:S01]  /*2b0f0*/  LEA.HI.X.SX32 R9, R3, R2, 0x1, P6 ;  /* 0x0000000203097211 */ /* 0x000fe200030f0eff */
[----:B------:R-:W-:Y:S01]  /*2b100*/  IMAD R3, R20, 0x2, R5 ;  /* 0x0000000214037824 */ /* 0x000fe200078e0205 */
[----:B------:R-:W-:Y:S01]  /*2b110*/  LEA R4, P6, R5, R0, 0x1 ;  /* 0x0000000005047211 */ /* 0x000fe200078c08ff */
[----:B------:R-:W2:Y:S01]  /*2b120*/  LDL.LU R21, [R1+0x6c] ;  /* 0x00006c0001157983 */ /* 0x000ea20000300800 */
[----:B------:R-:W-:-:S02]  /*2b130*/  PRMT R10, R10, 0x7632, R10 ;  /* 0x000076320a0a7816 */ /* 0x000fc4000000000a */
[----:B------:R-:W-:Y:S01]  /*2b140*/  LEA.HI.X.SX32 R5, R5, R2, 0x1, P6 ;  /* 0x0000000205057211 */ /* 0x000fe200030f0eff */
[----:B------:R0:W-:Y:S01]  /*2b150*/  @P2 STG.E.U16 [R8.64], R6 ;  /* 0x0000000608002986 */ /* 0x0001e2000c101506 */
[----:B------:R-:W-:Y:S02]  /*2b160*/  ISETP.LT.AND P3, PT, R27, c[0x0][0x17c], !P0 ;  /* 0x00005f001b007a0c */ /* 0x000fe40004761270 */
[----:B------:R-:W-:Y:S01]  /*2b170*/  PRMT R14, R14, 0x7632, R14 ;  /* 0x000076320e0e7816 */ /* 0x000fe2000000000e */
[----:B------:R1:W-:Y:S01]  /*2b180*/  @P5 STG.E.U16 [R4.64], R10 ;  /* 0x0000000a04005986 */ /* 0x0003e2000c101506 */
[----:B0-----:R-:W-:Y:S01]  /*2b190*/  LEA R8, P6, R3, R0, 0x1 ;  /* 0x0000000003087211 */ /* 0x001fe200078c08ff */
[----:B------:R-:W-:-:S03]  /*2b1a0*/  IMAD R6, R20, 0x2, R3 ;  /* 0x0000000214067824 */ /* 0x000fc600078e0203 */
[----:B------:R-:W-:Y:S01]  /*2b1b0*/  LEA.HI.X.SX32 R9, R3, R2, 0x1, P6 ;  /* 0x0000000203097211 */ /* 0x000fe200030f0eff */
[----:B------:R-:W-:Y:S01]  /*2b1c0*/  IMAD R3, R20, 0x2, R6 ;  /* 0x0000000214037824 */ /* 0x000fe200078e0206 */
[----:B-1----:R-:W-:-:S03]  /*2b1d0*/  LEA R4, P6, R6, R0, 0x1 ;  /* 0x0000000006047211 */ /* 0x002fc600078c08ff */
[----:B------:R0:W-:Y:S01]  /*2b1e0*/  @P4 STG.E.U16 [R8.64], R14 ;  /* 0x0000000e08004986 */ /* 0x0001e2000c101506 */
[----:B------:R-:W-:Y:S02]  /*2b1f0*/  LEA.HI.X.SX32 R5, R6, R2, 0x1, P6 ;  /* 0x0000000206057211 */ /* 0x000fe400030f0eff */
[----:B------:R-:W-:Y:S02]  /*2b200*/  PRMT R18, R18, 0x7632, R18 ;  /* 0x0000763212127816 */ /* 0x000fe40000000012 */
[----:B----4-:R-:W-:Y:S02]  /*2b210*/  ISETP.LT.AND P2, PT, R24, c[0x0][0x17c], !P0 ;  /* 0x00005f0018007a0c */ /* 0x010fe40004741270 */
[----:B------:R-:W4:Y:S01]  /*2b220*/  LDL.LU R24, [R1+0x2d4] ;  /* 0x0002d40001187983 */ /* 0x000f220000300800 */
[----:B------:R-:W-:Y:S02]  /*2b230*/  PRMT R22, R22, 0x7632, R22 ;  /* 0x0000763216167816 */ /* 0x000fe40000000016 */
[C---:B0-----:R-:W-:Y:S01]  /*2b240*/  LEA R8, P6, R3.reuse, R0, 0x1 ;  /* 0x0000000003087211 */ /* 0x041fe200078c08ff */
[----:B------:R-:W-:Y:S03]  /*2b250*/  @P3 STG.E.U16 [R4.64], R18 ;  /* 0x0000001204003986 */ /* 0x000fe6000c101506 */
[----:B------:R-:W-:-:S02]  /*2b260*/  LEA.HI.X.SX32 R9, R3, R2, 0x1, P6 ;  /* 0x0000000203097211 */ /* 0x000fc400030f0eff */
[----:B---3--:R-:W-:Y:S02]  /*2b270*/  ISETP.LT.AND P5, PT, R28, c[0x0][0x17c], !P0 ;  /* 0x00005f001c007a0c */ /* 0x008fe400047a1270 */
[----:B------:R-:W3:Y:S01]  /*2b280*/  LDL.LU R28, [R1+0x2d8] ;  /* 0x0002d800011c7983 */ /* 0x000ee20000300800 */
[----:B------:R-:W-:-:S03]  /*2b290*/  ISETP.LT.AND P4, PT, R25, c[0x0][0x17c], !P0 ;  /* 0x00005f0019007a0c */ /* 0x000fc60004781270 */
[----:B------:R-:W3:Y:S04]  /*2b2a0*/  LDL.LU R27, [R1+0x4c] ;  /* 0x00004c00011b7983 */ /* 0x000ee80000300800 */
[----:B------:R-:W3:Y:S04]  /*2b2b0*/  LDL.LU R25, [R1+0x2dc] ;  /* 0x0002dc0001197983 */ /* 0x000ee80000300800 */
[----:B------:R-:W3:Y:S04]  /*2b2c0*/  LDL.LU R17, [R1+0x1c] ;  /* 0x00001c0001117983 */ /* 0x000ee80000300800 */
[----:B------:R0:W-:Y:S01]  /*2b2d0*/  @P1 STG.E.U16 [R8.64], R22 ;  /* 0x0000001608001986 */ /* 0x0001e2000c101506 */
[----:B--2---:R-:W-:-:S03]  /*2b2e0*/  ISETP.LT.AND P3, PT, R29, c[0x0][0x17c], !P0 ;  /* 0x00005f001d007a0c */ /* 0x004fc60004761270 */
[----:B------:R-:W2:Y:S04]  /*2b2f0*/  LDL.LU R29, [R1+0x2e0] ;  /* 0x0002e000011d7983 */ /* 0x000ea80000300800 */
[----:B------:R-:W2:Y:S04]  /*2b300*/  LDL.LU R14, [R1+0xac] ;  /* 0x0000ac00010e7983 */ /* 0x000ea80000300800 */
[----:B0-----:R-:W2:Y:S01]  /*2b310*/  LDL.LU R22, [R1+0x7c] ;  /* 0x00007c0001167983 */ /* 0x001ea20000300800 */
[----:B------:R-:W-:-:S03]  /*2b320*/  IMAD R6, R20, 0x2, R3 ;  /* 0x0000000214067824 */ /* 0x000fc600078e0203 */
[----:B------:R-:W2:Y:S01]  /*2b330*/  LDL.LU R13, [R1+0x9c] ;  /* 0x00009c00010d7983 */ /* 0x000ea20000300800 */
[----:B------:R-:W-:Y:S01]  /*2b340*/  IMAD R3, R20, 0x2, R6 ;  /* 0x0000000214037824 */ /* 0x000fe200078e0206 */
[C---:B------:R-:W-:Y:S02]  /*2b350*/  LEA R4, P6, R6.reuse, R0, 0x1 ;  /* 0x0000000006047211 */ /* 0x040fe400078c08ff */
[----:B------:R-:W2:Y:S02]  /*2b360*/  LDL.LU R18, [R1+0x2ec] ;  /* 0x0002ec0001127983 */ /* 0x000ea40000300800 */
[----:B------:R-:W-:Y:S01]  /*2b370*/  LEA.HI.X.SX32 R5, R6, R2, 0x1, P6 ;  /* 0x0000000206057211 */ /* 0x000fe200030f0eff */
[----:B------:R-:W-:Y:S01]  /*2b380*/  IMAD R6, R20, 0x2, R3 ;  /* 0x0000000214067824 */ /* 0x000fe200078e0203 */
[----:B------:R-:W-:-:S03]  /*2b390*/  LEA R8, P6, R3, R0, 0x1 ;  /* 0x0000000003087211 */ /* 0x000fc600078c08ff */
[----:B------:R0:W-:Y:S01]  /*2b3a0*/  @P2 STG.E.U16 [R4.64], R21 ;  /* 0x0000001504002986 */ /* 0x0001e2000c101506 */
[----:B------:R-:W-:Y:S01]  /*2b3b0*/  LEA.HI.X.SX32 R9, R3, R2, 0x1, P6 ;  /* 0x0000000203097211 */ /* 0x000fe200030f0eff */
[----:B------:R-:W-:Y:S01]  /*2b3c0*/  IMAD R3, R20, 0x2, R6 ;  /* 0x0000000214037824 */ /* 0x000fe200078e0206 */
[----:B0-----:R-:W-:-:S04]  /*2b3d0*/  LEA R4, P6, R6, R0, 0x1 ;  /* 0x0000000006047211 */ /* 0x001fc800078c08ff */
[----:B------:R-:W-:Y:S01]  /*2b3e0*/  LEA.HI.X.SX32 R5, R6, R2, 0x1, P6 ;  /* 0x0000000206057211 */ /* 0x000fe200030f0eff */
[----:B------:R-:W-:Y:S01]  /*2b3f0*/  IMAD R6, R20, 0x2, R3 ;  /* 0x0000000214067824 */ /* 0x000fe200078e0203 */
[----:B----4-:R-:W-:Y:S02]  /*2b400*/  ISETP.LT.AND P2, PT, R24, c[0x0][0x17c], !P0 ;  /* 0x00005f0018007a0c */ /* 0x010fe40004741270 */
[----:B------:R-:W4:Y:S01]  /*2b410*/  LDL.LU R24, [R1+0x8c] ;  /* 0x00008c0001187983 */ /* 0x000f220000300800 */
[----:B------:R-:W-:-:S03]  /*2b420*/  ISETP.LT.AND P1, PT, R26, c[0x0][0x17c], !P0 ;  /* 0x00005f001a007a0c */ /* 0x000fc60004721270 */
[----:B------:R-:W4:Y:S04]  /*2b430*/  LDL.LU R16, [R1+0x2f0] ;  /* 0x0002f00001107983 */ /* 0x000f280000300800 */
[----:B---3--:R0:W-:Y:S01]  /*2b440*/  @P5 STG.E.U16 [R8.64], R27 ;  /* 0x0000001b08005986 */ /* 0x0081e2000c101506 */
[----:B------:R-:W-:-:S03]  /*2b450*/  ISETP.LT.AND P5, PT, R28, c[0x0][0x17c], !P0 ;  /* 0x00005f001c007a0c */ /* 0x000fc600047a1270 */
[----:B------:R-:W3:Y:S04]  /*2b460*/  LDL.LU R28, [R1+0xc] ;  /* 0x00000c00011c7983 */ /* 0x000ee80000300800 */
[----:B------:R-:W3:Y:S01]  /*2b470*/  LDL.LU R26, [R1+0x5c] ;  /* 0x00005c00011a7983 */ /* 0x000ee20000300800 */
[----:B0-----:R-:W-:-:S04]  /*2b480*/  LEA R8, P6, R3, R0, 0x1 ;  /* 0x0000000003087211 */ /* 0x001fc800078c08ff */
[----:B------:R-:W-:Y:S01]  /*2b490*/  LEA.HI.X.SX32 R9, R3, R2, 0x1, P6 ;  /* 0x0000000203097211 */ /* 0x000fe200030f0eff */
[----:B------:R-:W-:Y:S01]  /*2b4a0*/  IMAD R3, R20, 0x2, R6 ;  /* 0x0000000214037824 */ /* 0x000fe200078e0206 */
[----:B--2---:R0:W-:Y:S01]  /*2b4b0*/  @P4 STG.E.U16 [R4.64], R22 ;  /* 0x0000001604004986 */ /* 0x0041e2000c101506 */
[----:B------:R-:W-:-:S03]  /*2b4c0*/  ISETP.LT.AND P4, PT, R25, c[0x0][0x17c], !P0 ;  /* 0x00005f0019007a0c */ /* 0x000fc60004781270 */
[----:B------:R1:W-:Y:S01]  /*2b4d0*/  @P3 STG.E.U16 [R8.64], R17 ;  /* 0x0000001108003986 */ /* 0x0003e2000c101506 */
[----:B0-----:R-:W-:-:S03]  /*2b4e0*/  LEA R4, P6, R6, R0, 0x1 ;  /* 0x0000000006047211 */ /* 0x001fc600078c08ff */
[----:B------:R-:W2:Y:S01]  /*2b4f0*/  LDL.LU R25, [R1+0x3c] ;  /* 0x00003c0001197983 */ /* 0x000ea20000300800 */
[----:B------:R-:W-:Y:S02]  /*2b500*/  LEA.HI.X.SX32 R5, R6, R2, 0x1, P6 ;  /* 0x0000000206057211 */ /* 0x000fe400030f0eff */
[----:B-1----:R-:W-:Y:S01]  /*2b510*/  LEA R8, P6, R3, R0, 0x1 ;  /* 0x0000000003087211 */ /* 0x002fe200078c08ff */
[----:B------:R-:W-:Y:S01]  /*2b520*/  IMAD R6, R20, 0x2, R3 ;  /* 0x0000000214067824 */ /* 0x000fe200078e0203 */
[----:B------:R-:W-:Y:S02]  /*2b530*/  ISETP.LT.AND P3, PT, R29, c[0x0][0x17c], !P0 ;  /* 0x00005f001d007a0c */ /* 0x000fe40004761270 */
[----:B------:R-:W2:Y:S01]  /*2b540*/  LDL.LU R29, [R1+0x2c] ;  /* 0x00002c00011d7983 */ /* 0x000ea20000300800 */
[----:B------:R-:W-:-:S03]  /*2b550*/  LEA.HI.X.SX32 R9, R3, R2, 0x1, P6 ;  /* 0x0000000203097211 */ /* 0x000fc600030f0eff */
[----:B------:R-:W2:Y:S04]  /*2b560*/  LDL.LU R3, [R1+0x2e4] ;  /* 0x0002e40001037983 */ /* 0x000ea80000300800 */
[----:B------:R0:W-:Y:S02]  /*2b570*/  @P1 STG.E.U16 [R4.64], R14 ;  /* 0x0000000e04001986 */ /* 0x0001e4000c101506 */
[----:B0-----:R-:W-:-:S04]  /*2b580*/  LEA R4, P6, R6, R0, 0x1 ;  /* 0x0000000006047211 */ /* 0x001fc800078c08ff */
[----:B------:R-:W-:Y:S02]  /*2b590*/  LEA.HI.X.SX32 R5, R6, R2, 0x1, P6 ;  /* 0x0000000206057211 */ /* 0x000fe400030f0eff */
[----:B--2---:R-:W-:Y:S01]  /*2b5a0*/  ISETP.LT.AND P1, PT, R3, c[0x0][0x17c], !P0 ;  /* 0x00005f0003007a0c */ /* 0x004fe20004721270 */
[----:B------:R-:W-:Y:S02]  /*2b5b0*/  IMAD R3, R20, 0x2, R6 ;  /* 0x0000000214037824 */ /* 0x000fe400078e0206 */
[----:B------:R-:W2:Y:S04]  /*2b5c0*/  LDL.LU R6, [R1+0x2e8] ;  /* 0x0002e80001067983 */ /* 0x000ea80000300800 */
[----:B------:R0:W-:Y:S04]  /*2b5d0*/  @P2 STG.E.U16 [R8.64], R13 ;  /* 0x0000000d08002986 */ /* 0x0001e8000c101506 */
[----:B----4-:R1:W-:Y:S01]  /*2b5e0*/  @P5 STG.E.U16 [R4.64], R24 ;  /* 0x0000001804005986 */ /* 0x0103e2000c101506 */
[----:B0-----:R-:W-:-:S04]  /*2b5f0*/  LEA R8, P6, R3, R0, 0x1 ;  /* 0x0000000003087211 */ /* 0x001fc800078c08ff */
[----:B------:R-:W-:-:S05]  /*2b600*/  LEA.HI.X.SX32 R9, R3, R2, 0x1, P6 ;  /* 0x0000000203097211 */ /* 0x000fca00030f0eff */
[----:B---3--:R0:W-:Y:S01]  /*2b610*/  @P4 STG.E.U16 [R8.64], R28 ;  /* 0x0000001c08004986 */ /* 0x0081e2000c101506 */
[----:B------:R-:W-:Y:S02]  /*2b620*/  ISETP.LT.AND P4, PT, R16, c[0x0][0x17c], !P0 ;  /* 0x00005f0010007a0c */ /* 0x000fe40004781270 */
[----:B------:R-:W-:Y:S01]  /*2b630*/  ISETP.LT.AND P5, PT, R18, c[0x0][0x17c], !P0 ;  /* 0x00005f0012007a0c */ /* 0x000fe200047a1270 */
[----:B------:R-:W3:Y:S04]  /*2b640*/  LDL.LU R16, [R1+0x308] ;  /* 0x0003080001107983 */ /* 0x000ee80000300800 */
[----:B------:R-:W4:Y:S01]  /*2b650*/  LDL.LU R18, [R1+0x30c] ;  /* 0x00030c0001127983 */ /* 0x000f220000300800 */
[----:B--2---:R-:W-:Y:S01]  /*2b660*/  ISETP.LT.AND P2, PT, R6, c[0x0][0x17c], !P0 ;  /* 0x00005f0006007a0c */ /* 0x004fe20004741270 */
[----:B------:R-:W-:-:S04]  /*2b670*/  IMAD R6, R20, 0x2, R3 ;  /* 0x0000000214067824 */ /* 0x000fc800078e0203 */
[----:B------:R-:W-:Y:S01]  /*2b680*/  IMAD R3, R20, 0x2, R6 ;  /* 0x0000000214037824 */ /* 0x000fe200078e0206 */
[----:B-1----:R-:W-:-:S04]  /*2b690*/  LEA R4, P6, R6, R0, 0x1 ;  /* 0x0000000006047211 */ /* 0x002fc800078c08ff */
[----:B------:R-:W-:Y:S02]  /*2b6a0*/  LEA.HI.X.SX32 R5, R6, R2, 0x1, P6 ;  /* 0x0000000206057211 */ /* 0x000fe400030f0eff */
[----:B0-----:R-:W-:Y:S01]  /*2b6b0*/  LEA R8, P6, R3, R0, 0x1 ;  /* 0x0000000003087211 */ /* 0x001fe200078c08ff */
[----:B------:R-:W-:-:S03]  /*2b6c0*/  IMAD R6, R20, 0x2, R3 ;  /* 0x0000000214067824 */ /* 0x000fc600078e0203 */
[----:B------:R-:W-:Y:S02]  /*2b6d0*/  LEA.HI.X.SX32 R9, R3, R2, 0x1, P6 ;  /* 0x0000000203097211 */ /* 0x000fe400030f0eff */
[----:B------:R-:W2:Y:S04]  /*2b6e0*/  LDL.LU R3, [R1+0x2f4] ;  /* 0x0002f40001037983 */ /* 0x000ea80000300800 */
[----:B------:R0:W-:Y:S02]  /*2b6f0*/  @P3 STG.E.U16 [R4.64], R26 ;  /* 0x0000001a04003986 */ /* 0x0001e4000c101506 */
[----:B0-----:R-:W-:-:S04]  /*2b700*/  LEA R4, P6, R6, R0, 0x1 ;  /* 0x0000000006047211 */ /* 0x001fc800078c08ff */
[----:B------:R-:W-:Y:S02]  /*2b710*/  LEA.HI.X.SX32 R5, R6, R2, 0x1, P6 ;  /* 0x0000000206057211 */ /* 0x000fe400030f0eff */
[----:B--2---:R-:W-:Y:S01]  /*2b720*/  ISETP.LT.AND P3, PT, R3, c[0x0][0x17c], !P0 ;  /* 0x00005f0003007a0c */ /* 0x004fe20004761270 */
[----:B------:R-:W-:Y:S02]  /*2b730*/  IMAD R3, R20, 0x2, R6 ;  /* 0x0000000214037824 */ /* 0x000fe400078e0206 */
        /* <DEDUP_REMOVED lines=16> */
[----:B------:R-:W-:-:S05]  /*2b840*/  LEA.HI.X.SX32 R9, R3, R2, 0x1, P6 ;  /* 0x0000000203097211 */ /* 0x000fca00030f0eff */
[----:B------:R-:W-:Y:S01]  /*2b850*/  @P3 STG.E.U16 [R8.64], R15 ;  /* 0x0000000f08003986 */ /* 0x000fe2000c101506 */
[----:B---3--:R-:W-:Y:S02]  /*2b860*/  ISETP.LT.AND P3, PT, R16, c[0x0][0x17c], !P0 ;  /* 0x00005f0010007a0c */ /* 0x008fe40004761270 */
[----:B--2---:R-:W-:Y:S01]  /*2b870*/  ISETP.LT.AND P5, PT, R6, c[0x0][0x17c], !P0 ;  /* 0x00005f0006007a0c */ /* 0x004fe200047a1270 */
[----:B------:R-:W-:Y:S02]  /*2b880*/  IMAD R6, R20, 0x2, R3 ;  /* 0x0000000214067824 */ /* 0x000fe400078e0203 */
[----:B------:R-:W2:Y:S03]  /*2b890*/  LDL.LU R3, [R1+0x304] ;  /* 0x0003040001037983 */ /* 0x000ea60000300800 */
[C---:B-1----:R-:W-:Y:S01]  /*2b8a0*/  LEA R4, P6, R6.reuse, R0, 0x1 ;  /* 0x0000000006047211 */ /* 0x042fe200078c08ff */
[----:B------:R-:W3:Y:S03]  /*2b8b0*/  LDL.LU R16, [R1+0x31c] ;  /* 0x00031c0001107983 */ /* 0x000ee60000300800 */
[----:B------:R-:W-:-:S05]  /*2b8c0*/  LEA.HI.X.SX32 R5, R6, R2, 0x1, P6 ;  /* 0x0000000206057211 */ /* 0x000fca00030f0eff */
[----:B------:R0:W-:Y:S01]  /*2b8d0*/  @P1 STG.E.U16 [R4.64], R19 ;  /* 0x0000001304001986 */ /* 0x0001e2000c101506 */
[----:B----4-:R-:W-:-:S03]  /*2b8e0*/  ISETP.LT.AND P1, PT, R18, c[0x0][0x17c], !P0 ;  /* 0x00005f0012007a0c */ /* 0x010fc60004721270 */
[----:B------:R-:W4:Y:S04]  /*2b8f0*/  LDL.LU R18, [R1+0x320] ;  /* 0x0003200001127983 */ /* 0x000f280000300800 */
[----:B0-----:R-:W3:Y:S01]  /*2b900*/  LDL.LU R5, [R1+0x310] ;  /* 0x0003100001057983 */ /* 0x001ee20000300800 */
[----:B------:R-:W-:Y:S02]  /*2b910*/  PRMT R7, R21, 0x7632, R7 ;  /* 0x0000763215077816 */ /* 0x000fe40000000007 */
[----:B------:R-:W-:Y:S01]  /*2b920*/  PRMT R10, R27, 0x7632, R10 ;  /* 0x000076321b0a7816 */ /* 0x000fe2000000000a */
[----:B------:R-:W4:Y:S04]  /*2b930*/  LDL.LU R21, [R1+0x324] ;  /* 0x0003240001157983 */ /* 0x000f280000300800 */
[----:B------:R-:W4:Y:S01]  /*2b940*/  LDL.LU R27, [R1+0x328] ;  /* 0x00032800011b7983 */ /* 0x000f220000300800 */
[----:B--2---:R-:W-:Y:S01]  /*2b950*/  ISETP.LT.AND P4, PT, R3, c[0x0][0x17c], !P0 ;  /* 0x00005f0003007a0c */ /* 0x004fe20004781270 */
[----:B------:R-:W-:-:S05]  /*2b960*/  IMAD R3, R20, 0x2, R6 ;  /* 0x0000000214037824 */ /* 0x000fca00078e0206 */
[----:B------:R-:W-:Y:S01]  /*2b970*/  LEA R8, P6, R3, R0, 0x1 ;  /* 0x0000000003087211 */ /* 0x000fe200078c08ff */
[----:B------:R-:W-:-:S03]  /*2b980*/  IMAD R6, R20, 0x2, R3 ;  /* 0x0000000214067824 */ /* 0x000fc600078e0203 */
[----:B------:R-:W-:Y:S01]  /*2b990*/  LEA.HI.X.SX32 R9, R3, R2, 0x1, P6 ;  /* 0x0000000203097211 */ /* 0x000fe200030f0eff */
[----:B------:R-:W-:Y:S01]  /*2b9a0*/  IMAD R3, R20, 0x2, R6 ;  /* 0x0000000214037824 */ /* 0x000fe200078e0206 */
[----:B------:R-:W-:-:S03]  /*2b9b0*/  LEA R4, P6, R6, R0, 0x1 ;  /* 0x0000000006047211 */ /* 0x000fc600078c08ff */
[----:B------:R0:W-:Y:S01]  /*2b9c0*/  @P2 STG.E.U16 [R8.64], R23 ;  /* 0x0000001708002986 */ /* 0x0001e2000c101506 */
[----:B---3--:R-:W-:Y:S02]  /*2b9d0*/  ISETP.LT.AND P2, PT, R5, c[0x0][0x17c], !P0 ;  /* 0x00005f0005007a0c */ /* 0x008fe40004741270 */
[----:B------:R-:W-:Y:S02]  /*2b9e0*/  LEA.HI.X.SX32 R5, R6, R2, 0x1, P6 ;  /* 0x0000000206057211 */ /* 0x000fe400030f0eff */
[----:B0-----:R-:W-:Y:S01]  /*2b9f0*/  LEA R8, P6, R3, R0, 0x1 ;  /* 0x0000000003087211 */ /* 0x001fe200078c08ff */
[----:B------:R-:W-:-:S03]  /*2ba00*/  IMAD R6, R20, 0x2, R3 ;  /* 0x0000000214067824 */ /* 0x000fc600078e0203 */
[----:B------:R-:W-:Y:S02]  /*2ba10*/  LEA.HI.X.SX32 R9, R3, R2, 0x1, P6 ;  /* 0x0000000203097211 */ /* 0x000fe400030f0eff */
[----:B------:R-:W2:Y:S04]  /*2ba20*/  LDL.LU R3, [R1+0x314] ;  /* 0x0003140001037983 */ /* 0x000ea80000300800 */
[----:B------:R0:W-:Y:S04]  /*2ba30*/  @P5 STG.E.U16 [R4.64], R7 ;  /* 0x0000000704005986 */ /* 0x0001e8000c101506 */
[----:B0-----:R-:W3:Y:S01]  /*2ba40*/  LDL.LU R5, [R1+0x318] ;  /* 0x0003180001057983 */ /* 0x001ee20000300800 */
[----:B------:R-:W-:-:S02]  /*2ba50*/  LEA R4, P6, R6, R0, 0x1 ;  /* 0x0000000006047211 */ /* 0x000fc400078c08ff */
[----:B------:R-:W-:Y:S01]  /*2ba60*/  PRMT R12, R17, 0x7632, R12 ;  /* 0x00007632110c7816 */ /* 0x000fe2000000000c */
[----:B------:R0:W-:Y:S01]  /*2ba70*/  @P4 STG.E.U16 [R8.64], R10 ;  /* 0x0000000a08004986 */ /* 0x0001e2000c101506 */
[----:B------:R-:W-:-:S03]  /*2ba80*/  PRMT R11, R22, 0x7632, R11 ;  /* 0x00007632160b7816 */ /* 0x000fc6000000000b */
[----:B------:R-:W4:Y:S01]  /*2ba90*/  LDL.LU R17, [R1+0x32c] ;  /* 0x00032c0001117983 */ /* 0x000f220000300800 */
[----:B------:R-:W-:Y:S02]  /*2baa0*/  PRMT R7, R13, 0x7632, R7 ;  /* 0x000076320d077816 */ /* 0x000fe40000000007 */
[----:B0-----:R-:W-:Y:S02]  /*2bab0*/  PRMT R10, R24, 0x7632, R10 ;  /* 0x00007632180a7816 */ /* 0x001fe4000000000a */
[----:B--2---:R-:W-:Y:S01]  /*2bac0*/  ISETP.LT.AND P5, PT, R3, c[0x0][0x17c], !P0 ;  /* 0x00005f0003007a0c */ /* 0x004fe200047a1270 */
[----:B------:R-:W-:Y:S01]  /*2bad0*/  IMAD R3, R20, 0x2, R6 ;  /* 0x0000000214037824 */ /* 0x000fe200078e0206 */
[----:B---3--:R-:W-:Y:S02]  /*2bae0*/  ISETP.LT.AND P4, PT, R5, c[0x0][0x17c], !P0 ;  /* 0x00005f0005007a0c */ /* 0x008fe40004781270 */
        /* <DEDUP_REMOVED lines=8> */
[----:B------:R-:W-:Y:S02]  /*2bb70*/  LEA.HI.X.SX32 R5, R6, R2, 0x1, P6 ;  /* 0x0000000206057211 */ /* 0x000fe400030f0eff */
[C---:B-1----:R-:W-:Y:S02]  /*2bb80*/  LEA R8, P6, R3.reuse, R0, 0x1 ;  /* 0x0000000003087211 */ /* 0x042fe400078c08ff */
[----:B------:R-:W-:Y:S02]  /*2bb90*/  PRMT R6, R14, 0x7632, R6 ;  /* 0x000076320e067816 */ /* 0x000fe40000000006 */
[----:B------:R-:W-:Y:S02]  /*2bba0*/  ISETP.LT.AND P3, PT, R16, c[0x0][0x17c], !P0 ;  /* 0x00005f0010007a0c */ /* 0x000fe40004761270 */
[----:B------:R-:W-:Y:S01]  /*2bbb0*/  LEA.HI.X.SX32 R9, R3, R2, 0x1, P6 ;  /* 0x0000000203097211 */ /* 0x000fe200030f0eff */
[----:B------:R-:W2:Y:S01]  /*2bbc0*/  LDL.LU R16, [R1+0x330] ;  /* 0x0003300001107983 */ /* 0x000ea20000300800 */
[----:B------:R-:W-:-:S03]  /*2bbd0*/  PRMT R11, R28, 0x7632, R11 ;  /* 0x000076321c0b7816 */ /* 0x000fc6000000000b */
[----:B------:R0:W-:Y:S04]  /*2bbe0*/  @P2 STG.E.U16 [R4.64], R6 ;  /* 0x0000000604002986 */ /* 0x0001e8000c101506 */
[----:B------:R1:W-:Y:S01]  /*2bbf0*/  @P5 STG.E.U16 [R8.64], R7 ;  /* 0x0000000708005986 */ /* 0x0003e2000c101506 */
[----:B----4-:R-:W-:-:S03]  /*2bc00*/  ISETP.LT.AND P5, PT, R27, c[0x0][0x17c], !P0 ;  /* 0x00005f001b007a0c */ /* 0x010fc600047a1270 */
[----:B------:R-:W3:Y:S04]  /*2bc10*/  LDL.LU R24, [R1+0x334] ;  /* 0x0003340001187983 */ /* 0x000ee80000300800 */
[----:B------:R-:W4:Y:S04]  /*2bc20*/  LDL.LU R27, [R1+0x338] ;  /* 0x00033800011b7983 */ /* 0x000f280000300800 */
[----:B------:R-:W4:Y:S01]  /*2bc30*/  LDL.LU R28, [R1+0xe0] ;  /* 0x0000e000011c7983 */ /* 0x000f220000300800 */
[----:B------:R-:W-:-:S04]  /*2bc40*/  IMAD R13, R20, 0x2, R3 ;  /* 0x00000002140d7824 */ /* 0x000fc800078e0203 */
[----:B------:R-:W-:Y:S01]  /*2bc50*/  IMAD R3, R20, 0x2, R13 ;  /* 0x0000000214037824 */ /* 0x000fe200078e020d */
[----:B0-----:R-:W-:-:S04]  /*2bc60*/  LEA R4, P6, R13, R0, 0x1 ;  /* 0x000000000d047211 */ /* 0x001fc800078c08ff */
[----:B------:R-:W-:Y:S01]  /*2bc70*/  LEA.HI.X.SX32 R5, R13, R2, 0x1, P6 ;  /* 0x000000020d057211 */ /* 0x000fe200030f0eff */
[C---:B------:R-:W-:Y:S01]  /*2bc80*/  IMAD R13, R20.reuse, 0x2, R3 ;  /* 0x00000002140d7824 */ /* 0x040fe200078e0203 */
[----:B-1----:R-:W-:Y:S02]  /*2bc90*/  LEA R8, P6, R3, R0, 0x1 ;  /* 0x0000000003087211 */ /* 0x002fe400078c08ff */
[----:B------:R-:W-:Y:S01]  /*2bca0*/  ISETP.LT.AND P2, PT, R21, c[0x0][0x17c], !P0 ;  /* 0x00005f0015007a0c */ /* 0x000fe20004741270 */
[----:B------:R-:W-:Y:S01]  /*2bcb0*/  IMAD R21, R20, 0x2, R13 ;  /* 0x0000000214157824 */ /* 0x000fe200078e020d */
[----:B------:R-:W-:Y:S01]  /*2bcc0*/  LEA.HI.X.SX32 R9, R3, R2, 0x1, P6 ;  /* 0x0000000203097211 */ /* 0x000fe200030f0eff */
[----:B------:R0:W-:Y:S01]  /*2bcd0*/  @P4 STG.E.U16 [R4.64], R10 ;  /* 0x0000000a04004986 */ /* 0x0001e2000c101506 */
[----:B------:R-:W-:Y:S01]  /*2bce0*/  ISETP.LT.AND P1, PT, R18, c[0x0][0x17c], !P0 ;  /* 0x00005f0012007a0c */ /* 0x000fe20004721270 */
[----:B------:R-:W-:Y:S01]  /*2bcf0*/  IMAD R3, R20, 0x2, R21 ;  /* 0x0000000214037824 */ /* 0x000fe200078e0215 */
[----:B------:R-:W-:Y:S01]  /*2bd00*/  ISETP.LT.AND P4, PT, R17, c[0x0][0x17c], !P0 ;  /* 0x00005f0011007a0c */ /* 0x000fe20004781270 */
[----:B------:R1:W-:Y:S01]  /*2bd10*/  @P3 STG.E.U16 [R8.64], R11 ;  /* 0x0000000b08003986 */ /* 0x0003e2000c101506 */
[----:B0-----:R-:W-:-:S04]  /*2bd20*/  LEA R4, P6, R13, R0, 0x1 ;  /* 0x000000000d047211 */ /* 0x001fc800078c08ff */
[----:B------:R-:W-:Y:S01]  /*2bd30*/  LEA.HI.X.SX32 R5, R13, R2, 0x1, P6 ;  /* 0x000000020d057211 */ /* 0x000fe200030f0eff */
[----:B------:R-:W-:Y:S01]  /*2bd40*/  IMAD R13, R20, 0x2, R3 ;  /* 0x00000002140d7824 */ /* 0x000fe200078e0203 */
[C---:B-1----:R-:W-:Y:S02]  /*2bd50*/  LEA R8, P6, R21.reuse, R0, 0x1 ;  /* 0x0000000015087211 */ /* 0x042fe400078c08ff */
[----:B------:R-:W-:Y:S01]  /*2bd60*/  PRMT R6, R26, 0x7632, R6 ;  /* 0x000076321a067816 */ /* 0x000fe20000000006 */
[----:B------:R-:W-:Y:S01]  /*2bd70*/  IMAD R17, R20, 0x2, R13 ;  /* 0x0000000214117824 */ /* 0x000fe200078e020d */
[----:B------:R-:W-:-:S03]  /*2bd80*/  LEA.HI.X.SX32 R9, R21, R2, 0x1, P6 ;  /* 0x0000000215097211 */ /* 0x000fc600030f0eff */
[C---:B------:R-:W-:Y:S01]  /*2bd90*/  IMAD R21, R20.reuse, 0x2, R17 ;  /* 0x0000000214157824 */ /* 0x040fe200078e0211 */
[----:B------:R-:W-:Y:S01]  /*2bda0*/  PRMT R7, R25, 0x7632, R7 ;  /* 0x0000763219077816 */ /* 0x000fe20000000007 */
[----:B------:R0:W-:Y:S02]  /*2bdb0*/  @P1 STG.E.U16 [R4.64], R6 ;  /* 0x0000000604001986 */ /* 0x0001e4000c101506 */
[----:B------:R-:W-:Y:S02]  /*2bdc0*/  IMAD R25, R20, 0x2, R21 ;  /* 0x0000000214197824 */ /* 0x000fe400078e0215 */
[----:B------:R1:W-:Y:S01]  /*2bdd0*/  @P2 STG.E.U16 [R8.64], R7 ;  /* 0x0000000708002986 */ /* 0x0003e2000c101506 */
[----:B0-----:R-:W-:-:S04]  /*2bde0*/  LEA R4, P1, R3, R0, 0x1 ;  /* 0x0000000003047211 */ /* 0x001fc800078208ff */
[----:B------:R-:W-:Y:S01]  /*2bdf0*/  LEA.HI.X.SX32 R5, R3, R2, 0x1, P1 ;  /* 0x0000000203057211 */ /* 0x000fe200008f0eff */
[----:B------:R-:W-:Y:S01]  /*2be00*/  IMAD R3, R20, 0x2, R25 ;  /* 0x0000000214037824 */ /* 0x000fe200078e0219 */
[-C--:B-1----:R-:W-:Y:S02]  /*2be10*/  LEA R8, P1, R17, R0.reuse, 0x1 ;  /* 0x0000000011087211 */ /* 0x082fe400078208ff */
[-C--:B------:R-:W-:Y:S02]  /*2be20*/  LEA R12, P2, R13, R0.reuse, 0x1 ;  /* 0x000000000d0c7211 */ /* 0x080fe400078408ff */
[----:B------:R-:W-:Y:S02]  /*2be30*/  LEA R20, P6, R21, R0, 0x1 ;  /* 0x0000000015147211 */ /* 0x000fe400078c08ff */
[-C--:B------:R-:W-:Y:S02]  /*2be40*/  LEA.HI.X.SX32 R9, R17, R2.reuse, 0x1, P1 ;  /* 0x0000000211097211 */ /* 0x080fe400008f0eff */
[----:B------:R-:W-:-:S02]  /*2be50*/  LEA.HI.X.SX32 R13, R13, R2, 0x1, P2 ;  /* 0x000000020d0d7211 */ /* 0x000fc400010f0eff */
[----:B------:R-:W-:Y:S02]  /*2be60*/  LEA.HI.X.SX32 R21, R21, R2, 0x1, P6 ;  /* 0x0000000215157211 */ /* 0x000fe400030f0eff */
[----:B------:R-:W-:Y:S02]  /*2be70*/  PRMT R6, R7, 0x7632, R6 ;  /* 0x0000763207067816 */ /* 0x000fe40000000006 */
[----:B------:R-:W-:Y:S02]  /*2be80*/  PRMT R11, R11, 0x7632, R11 ;  /* 0x000076320b0b7816 */ /* 0x000fe4000000000b */
[----:B------:R-:W-:Y:S02]  /*2be90*/  PRMT R10, R15, 0x7632, R10 ;  /* 0x000076320f0a7816 */ /* 0x000fe4000000000a */
[----:B------:R-:W-:Y:S02]  /*2bea0*/  PRMT R19, R19, 0x7632, R19 ;  /* 0x0000763213137816 */ /* 0x000fe40000000013 */
[----:B--2---:R-:W-:-:S02]  /*2beb0*/  ISETP.LT.AND P3, PT, R16, c[0x0][0x17c], !P0 ;  /* 0x00005f0010007a0c */ /* 0x004fc40004761270 */
[----:B------:R-:W-:-:S04]  /*2bec0*/  LEA R16, P1, R3, R0, 0x1 ;  /* 0x0000000003107211 */ /* 0x000fc800078208ff */
[----:B------:R-:W-:Y:S02]  /*2bed0*/  LEA.HI.X.SX32 R17, R3, R2, 0x1, P1 ;  /* 0x0000000203117211 */ /* 0x000fe400008f0eff */
[----:B---3--:R-:W-:Y:S02]  /*2bee0*/  ISETP.LT.AND P2, PT, R24, c[0x0][0x17c], !P0 ;  /* 0x00005f0018007a0c */ /* 0x008fe40004741270 */
[----:B------:R-:W-:Y:S02]  /*2bef0*/  LEA R24, P6, R25, R0, 0x1 ;  /* 0x0000000019187211 */ /* 0x000fe400078c08ff */
[----:B----4-:R-:W-:Y:S02]  /*2bf00*/  ISETP.LT.AND P1, PT, R27, c[0x0][0x17c], !P0 ;  /* 0x00005f001b007a0c */ /* 0x010fe40004721270 */
[----:B------:R-:W-:Y:S02]  /*2bf10*/  LEA.HI.X.SX32 R25, R25, R2, 0x1, P6 ;  /* 0x0000000219197211 */ /* 0x000fe400030f0eff */
[----:B------:R-:W-:-:S02]  /*2bf20*/  ISETP.LT.AND P0, PT, R28, c[0x0][0x17c], !P0 ;  /* 0x00005f001c007a0c */ /* 0x000fc40004701270 */
[----:B------:R-:W-:-:S05]  /*2bf30*/  PRMT R2, R29, 0x7632, R2 ;  /* 0x000076321d027816 */ /* 0x000fca0000000002 */
[----:B------:R0:W-:Y:S04]  /*2bf40*/  @P5 STG.E.U16 [R4.64], R2 ;  /* 0x0000000204005986 */ /* 0x0001e8000c101506 */
[----:B------:R0:W-:Y:S04]  /*2bf50*/  @P4 STG.E.U16 [R12.64], R6 ;  /* 0x000000060c004986 */ /* 0x0001e8000c101506 */
[----:B------:R0:W-:Y:S04]  /*2bf60*/  @P3 STG.E.U16 [R8.64], R11 ;  /* 0x0000000b08003986 */ /* 0x0001e8000c101506 */
[----:B------:R0:W-:Y:S04]  /*2bf70*/  @P2 STG.E.U16 [R20.64], R10 ;  /* 0x0000000a14002986 */ /* 0x0001e8000c101506 */
[----:B------:R0:W-:Y:S01]  /*2bf80*/  @P1 STG.E.U16 [R24.64], R19 ;  /* 0x0000001318001986 */ /* 0x0001e2000c101506 */
[----:B------:R-:W-:Y:S05]  /*2bf90*/  @!P0 EXIT ;  /* 0x000000000000894d */ /* 0x000fea0003800000 */
[----:B0-----:R-:W-:-:S05]  /*2bfa0*/  PRMT R8, R23, 0x7632, R8 ;  /* 0x0000763217087816 */ /* 0x001fca0000000008 */
[----:B------:R-:W-:Y:S01]  /*2bfb0*/  STG.E.U16 [R16.64], R8 ;  /* 0x0000000810007986 */ /* 0x000fe2000c101506 */
[----:B------:R-:W-:Y:S05]  /*2bfc0*/  EXIT ;  /* 0x000000000000794d */ /* 0x000fea0003800000 */
.L_x_3:
[----:B------:R-:W-:-:S00]  /*2bfd0*/  BRA `(.L_x_3) ;  /* 0xfffffff000007947 */ /* 0x000fc0000383ffff */
[----:B------:R-:W-:-:S00]  /*2bfe0*/  NOP ;  /* 0x0000000000007918 */ /* 0x000fc00000000000 */
        /* <DEDUP_REMOVED lines=9> */
.L_x_4:


//--------------------- .nv.shared.matmul_kernel  --------------------------
	.section	.nv.shared.matmul_kernel,"aw",@nobits
	.sectionflags	@""
	.align	16
